def matmul_kernel(
    a_ptr,
    b_ptr,
    c_ptr,
    M,
    N,
    K,
    stride_am,
    stride_ak,
    stride_bk,
    stride_bn,
    stride_cm,
    stride_cn,
    BLOCK_M: tl.constexpr,
    BLOCK_N: tl.constexpr,
    BLOCK_K: tl.constexpr,
    GROUP_M: tl.constexpr,
):
    pid = tl.program_id(axis=0)
    num_pid_m = tl.cdiv(M, BLOCK_M)
    num_pid_n = tl.cdiv(N, BLOCK_N)
    num_pid_in_group = GROUP_M * num_pid_n
    group_id = pid // num_pid_in_group
    first_pid_m = group_id * GROUP_M
    group_size_m = min(num_pid_m - first_pid_m, GROUP_M)
    pid_m = first_pid_m + ((pid % num_pid_in_group) % group_size_m)
    pid_n = (pid % num_pid_in_group) // group_size_m

    offs_am = (pid_m * BLOCK_M + tl.arange(0, BLOCK_M)) % M
    offs_bn = (pid_n * BLOCK_N + tl.arange(0, BLOCK_N)) % N
    offs_k = tl.arange(0, BLOCK_K)
    a_ptrs = a_ptr + offs_am[:, None] * stride_am + offs_k[None, :] * stride_ak
    b_ptrs = b_ptr + offs_k[:, None] * stride_bk + offs_bn[None, :] * stride_bn

    acc = tl.zeros((BLOCK_M, BLOCK_N), dtype=tl.float32)
    for kk in range(0, tl.cdiv(K, BLOCK_K)):
        a = tl.load(a_ptrs, mask=offs_k[None, :] < K - kk * BLOCK_K, other=0.0)
        b = tl.load(b_ptrs, mask=offs_k[:, None] < K - kk * BLOCK_K, other=0.0)
        acc = tl.dot(a, b, acc)
        a_ptrs += BLOCK_K * stride_ak
        b_ptrs += BLOCK_K * stride_bk

    c = acc.to(c_ptr.dtype.element_ty)
    offs_cm = pid_m * BLOCK_M + tl.arange(0, BLOCK_M)
    offs_cn = pid_n * BLOCK_N + tl.arange(0, BLOCK_N)
    c_ptrs = c_ptr + offs_cm[:, None] * stride_cm + offs_cn[None, :] * stride_cn
    mask = (offs_cm[:, None] < M) & (offs_cn[None, :] < N)
    tl.store(c_ptrs, c, mask=mask)

# config = {"BLOCK_K": 32, "BLOCK_M": 32, "BLOCK_N": 512, "GROUP_M": 8, "arch": "sm_100", "dtype": "fp16", "num_ctas": 1, "num_stages": 2, "num_warps": 2}
# arch = sm_100


// ===== COMPILED SASS (sm_100a) =====

	.target	sm_100a

	.elftype	@"ET_EXEC"


//--------------------- .note.nv.tkinfo           --------------------------
	.section	.note.nv.tkinfo,"",@"SHT_NOTE"
	.sectionflags	@"SHF_NOTE_NV_TKINFO"
	.tkinfo
        /*0018*/ 	.word	0x00000081
        /*0030*/ 	.string	""
        /*0030*/ 	.string	"ptxas-blackwell"
        /*0030*/ 	.string	"Cuda compilation tools, release 12.9, V12.9.86"
        /*0030*/ 	.string	"Build cuda_12.9.r12.9/compiler.36037853_0"
        /*0030*/ 	.string	"-v  -suppress-debug-info  -lineinfo  -arch sm_100a "



//--------------------- .note.nv.cuver            --------------------------
	.section	.note.nv.cuver,"",@"SHT_NOTE"
	.sectionflags	@"SHF_NOTE_NV_CUVER"
        /*0018*/ 	.short	0x0001
        /*001a*/ 	.short	0x0064
        /*001c*/ 	.short	0x0001
        /*001e*/ 	.short	0x0000
        /*0020*/ 	.short	0x0001
        /*0022*/ 	.short	0x0000


//--------------------- .nv.info                  --------------------------
	.section	.nv.info,"",@"SHT_CUDA_INFO"
	.align	4


	//----- nvinfo : EIATTR_REGCOUNT
	.align		4
        /*0000*/ 	.byte	0x04, 0x2f
        /*0002*/ 	.short	(.L_1 - .L_0)
	.align		4
.L_0:
        /*0004*/ 	.word	index@(matmul_kernel)
        /*0008*/ 	.word	0x00000020


	//----- nvinfo : EIATTR_FRAME_SIZE
	.align		4
.L_1:
        /*000c*/ 	.byte	0x04, 0x11
        /*000e*/ 	.short	(.L_3 - .L_2)
	.align		4
.L_2:
        /*0010*/ 	.word	index@(matmul_kernel)
        /*0014*/ 	.word	0x00001fe8


	//----- nvinfo : EIATTR_MIN_STACK_SIZE
	.align		4
.L_3:
        /*0018*/ 	.byte	0x04, 0x12
        /*001a*/ 	.short	(.L_5 - .L_4)
	.align		4
.L_4:
        /*001c*/ 	.word	index@(matmul_kernel)
        /*0020*/ 	.word	0x00001fe8
.L_5:


//--------------------- .nv.info.matmul_kernel    --------------------------
	.section	.nv.info.matmul_kernel,"",@"SHT_CUDA_INFO"
	.sectionflags	@""
	.align	4


	//----- nvinfo : EIATTR_CUDA_API_VERSION
	.align		4
        /*0000*/ 	.byte	0x04, 0x37
        /*0002*/ 	.short	(.L_7 - .L_6)
.L_6:
        /*0004*/ 	.word	0x00000081


	//----- nvinfo : EIATTR_KPARAM_INFO
	.align		4
.L_7:
        /*0008*/ 	.byte	0x04, 0x17
        /*000a*/ 	.short	(.L_9 - .L_8)
.L_8:
        /*000c*/ 	.word	0x00000000
        /*0010*/ 	.short	0x000d
        /*0012*/ 	.short	0x0048
        /*0014*/ 	.byte	0x00, 0xf4, 0x21, 0x00


	//----- nvinfo : EIATTR_KPARAM_INFO
	.align		4
.L_9:
        /*0018*/ 	.byte	0x04, 0x17
        /*001a*/ 	.short	(.L_11 - .L_10)
.L_10:
        /*001c*/ 	.word	0x00000000
        /*0020*/ 	.short	0x000c
        /*0022*/ 	.short	0x0040
        /*0024*/ 	.byte	0x00, 0xf4, 0x21, 0x00


	//----- nvinfo : EIATTR_KPARAM_INFO
	.align		4
.L_11:
        /*0028*/ 	.byte	0x04, 0x17
        /*002a*/ 	.short	(.L_13 - .L_12)
.L_12:
        /*002c*/ 	.word	0x00000000
        /*0030*/ 	.short	0x000b
        /*0032*/ 	.short	0x0038
        /*0034*/ 	.byte	0x00, 0xf0, 0x11, 0x00


	//----- nvinfo : EIATTR_KPARAM_INFO
	.align		4
.L_13:
        /*0038*/ 	.byte	0x04, 0x17
        /*003a*/ 	.short	(.L_15 - .L_14)
.L_14:
        /*003c*/ 	.word	0x00000000
        /*0040*/ 	.short	0x000a
        /*0042*/ 	.short	0x0034
        /*0044*/ 	.byte	0x00, 0xf0, 0x11, 0x00


	//----- nvinfo : EIATTR_KPARAM_INFO
	.align		4
.L_15:
        /*0048*/ 	.byte	0x04, 0x17
        /*004a*/ 	.short	(.L_17 - .L_16)
.L_16:
        /*004c*/ 	.word	0x00000000
        /*0050*/ 	.short	0x0009
        /*0052*/ 	.short	0x0030
        /*0054*/ 	.byte	0x00, 0xf0, 0x11, 0x00


	//----- nvinfo : EIATTR_KPARAM_INFO
	.align		4
.L_17:
        /*0058*/ 	.byte	0x04, 0x17
        /*005a*/ 	.short	(.L_19 - .L_18)
.L_18:
        /*005c*/ 	.word	0x00000000
        /*0060*/ 	.short	0x0008
        /*0062*/ 	.short	0x002c
        /*0064*/ 	.byte	0x00, 0xf0, 0x11, 0x00


	//----- nvinfo : EIATTR_KPARAM_INFO
	.align		4
.L_19:
        /*0068*/ 	.byte	0x04, 0x17
        /*006a*/ 	.short	(.L_21 - .L_20)
.L_20:
        /*006c*/ 	.word	0x00000000
        /*0070*/ 	.short	0x0007
        /*0072*/ 	.short	0x0028
        /*0074*/ 	.byte	0x00, 0xf0, 0x11, 0x00


	//----- nvinfo : EIATTR_KPARAM_INFO
	.align		4
.L_21:
        /*0078*/ 	.byte	0x04, 0x17
        /*007a*/ 	.short	(.L_23 - .L_22)
.L_22:
        /*007c*/ 	.word	0x00000000
        /*0080*/ 	.short	0x0006
        /*0082*/ 	.short	0x0024
        /*0084*/ 	.byte	0x00, 0xf0, 0x11, 0x00


	//----- nvinfo : EIATTR_KPARAM_INFO
	.align		4
.L_23:
        /*0088*/ 	.byte	0x04, 0x17
        /*008a*/ 	.short	(.L_25 - .L_24)
.L_24:
        /*008c*/ 	.word	0x00000000
        /*0090*/ 	.short	0x0005
        /*0092*/ 	.short	0x0020
        /*0094*/ 	.byte	0x00, 0xf0, 0x11, 0x00


	//----- nvinfo : EIATTR_KPARAM_INFO
	.align		4
.L_25:
        /*0098*/ 	.byte	0x04, 0x17
        /*009a*/ 	.short	(.L_27 - .L_26)
.L_26:
        /*009c*/ 	.word	0x00000000
        /*00a0*/ 	.short	0x0004
        /*00a2*/ 	.short	0x001c
        /*00a4*/ 	.byte	0x00, 0xf0, 0x11, 0x00


	//----- nvinfo : EIATTR_KPARAM_INFO
	.align		4
.L_27:
        /*00a8*/ 	.byte	0x04, 0x17
        /*00aa*/ 	.short	(.L_29 - .L_28)
.L_28:
        /*00ac*/ 	.word	0x00000000
        /*00b0*/ 	.short	0x0003
        /*00b2*/ 	.short	0x0018
        /*00b4*/ 	.byte	0x00, 0xf0, 0x11, 0x00


	//----- nvinfo : EIATTR_KPARAM_INFO
	.align		4
.L_29:
        /*00b8*/ 	.byte	0x04, 0x17
        /*00ba*/ 	.short	(.L_31 - .L_30)
.L_30:
        /*00bc*/ 	.word	0x00000000
        /*00c0*/ 	.short	0x0002
        /*00c2*/ 	.short	0x0010
        /*00c4*/ 	.byte	0x00, 0xf4, 0x21, 0x00


	//----- nvinfo : EIATTR_KPARAM_INFO
	.align		4
.L_31:
        /*00c8*/ 	.byte	0x04, 0x17
        /*00ca*/ 	.short	(.L_33 - .L_32)
.L_32:
        /*00cc*/ 	.word	0x00000000
        /*00d0*/ 	.short	0x0001
        /*00d2*/ 	.short	0x0008
        /*00d4*/ 	.byte	0x00, 0xf4, 0x21, 0x00


	//----- nvinfo : EIATTR_KPARAM_INFO
	.align		4
.L_33:
        /*00d8*/ 	.byte	0x04, 0x17
        /*00da*/ 	.short	(.L_35 - .L_34)
.L_34:
        /*00dc*/ 	.word	0x00000000
        /*00e0*/ 	.short	0x0000
        /*00e2*/ 	.short	0x0000
        /*00e4*/ 	.byte	0x00, 0xf4, 0x21, 0x00


	//----- nvinfo : EIATTR_SPARSE_MMA_MASK
	.align		4
.L_35:
        /*00e8*/ 	.byte	0x03, 0x50
        /*00ea*/ 	.short	0x0000


	//----- nvinfo : EIATTR_MAXREG_COUNT
	.align		4
        /*00ec*/ 	.byte	0x03, 0x1b
        /*00ee*/ 	.short	0x00ff


	//----- nvinfo : EIATTR_NUM_BARRIERS
	.align		4
        /*00f0*/ 	.byte	0x02, 0x4c
        /*00f2*/ 	.byte	0x01
	.zero		1


	//----- nvinfo : EIATTR_ANNOTATIONS
	.align		4
        /*00f4*/ 	.byte	0x04, 0x55
        /*00f6*/ 	.short	(.L_37 - .L_36)


	//   ....[0]....
.L_36:
        /*00f8*/ 	.word	0x00000001
        /*00fc*/ 	.byte	0x50, 0x06, 0x00, 0x00, 0x01, 0x00, 0x00, 0x00, 0x80, 0x06, 0x00, 0x00, 0x01, 0x00, 0x00, 0x00
        /* <DEDUP_REMOVED lines=563> */
        /*243c*/ 	.byte	0xc0, 0xbe, 0x00, 0x00


	//----- nvinfo : EIATTR_VRC_CTA_INIT_COUNT
	.align		4
.L_37:
        /*2440*/ 	.byte	0x02, 0x4a
	.zero		1
	.zero		1


	//----- nvinfo : EIATTR_EXIT_INSTR_OFFSETS
	.align		4
        /*2444*/ 	.byte	0x04, 0x1c
        /*2446*/ 	.short	(.L_39 - .L_38)


	//   ....[0]....
.L_38:
        /*2448*/ 	.word	0x00046db0


	//   ....[1]....
        /*244c*/ 	.word	0x00046de0


	//----- nvinfo : EIATTR_REQNTID
	.align		4
.L_39:
        /*2450*/ 	.byte	0x04, 0x10
        /*2452*/ 	.short	(.L_41 - .L_40)
.L_40:
        /*2454*/ 	.word	0x00000040
        /*2458*/ 	.word	0x00000001
        /*245c*/ 	.word	0x00000001


	//----- nvinfo : EIATTR_CBANK_PARAM_SIZE
	.align		4
.L_41:
        /*2460*/ 	.byte	0x03, 0x19
        /*2462*/ 	.short	0x0050


	//----- nvinfo : EIATTR_PARAM_CBANK
	.align		4
        /*2464*/ 	.byte	0x04, 0x0a
        /*2466*/ 	.short	(.L_43 - .L_42)
	.align		4
.L_42:
        /*2468*/ 	.word	index@(.nv.constant0.matmul_kernel)
        /*246c*/ 	.short	0x0380
        /*246e*/ 	.short	0x0050


	//----- nvinfo : EIATTR_SW_WAR
	.align		4
.L_43:
        /*2470*/ 	.byte	0x04, 0x36
        /*2472*/ 	.short	(.L_45 - .L_44)
.L_44:
        /*2474*/ 	.word	0x00000008
.L_45:


//--------------------- .nv.compat                --------------------------
	.section	.nv.compat,"",@"SHT_CUDA_COMPAT_INFO"
	.align	4
        /*0000*/ 	.byte	0x02, 0x02, 0x01, 0x00, 0x02, 0x05, 0x05, 0x00, 0x02, 0x03, 0x00, 0x00, 0x02, 0x06, 0x01, 0x00


//--------------------- .nv.callgraph             --------------------------
	.section	.nv.callgraph,"",@"SHT_CUDA_CALLGRAPH"
	.align	4
	.sectionentsize	8
	.align		4
        /*0000*/ 	.word	0x00000000
	.align		4
        /*0004*/ 	.word	0xffffffff
	.align		4
        /*0008*/ 	.word	0x00000000
	.align		4
        /*000c*/ 	.word	0xfffffffe
	.align		4
        /*0010*/ 	.word	0x00000000
	.align		4
        /*0014*/ 	.word	0xfffffffd
	.align		4
        /*0018*/ 	.word	0x00000000
	.align		4
        /*001c*/ 	.word	0xfffffffc


//--------------------- .text.matmul_kernel       --------------------------
	.section	.text.matmul_kernel,"ax",@progbits
	.align	128
        .global         matmul_kernel
        .type           matmul_kernel,@function
        .size           matmul_kernel,(.L_x_4 - matmul_kernel)
        .other          matmul_kernel,@"STO_CUDA_ENTRY STV_DEFAULT"
matmul_kernel:
.text.matmul_kernel:
[----:B------:R-:W0:Y:S08]  /*0000*/  LDC R1, c[0x0][0x37c] ;  /* 0x0000df00ff017b82 */ /* 0x000e300000000800 */
[----:B------:R-:W1:Y:S01]  /*0010*/  LDC.64 R14, c[0x0][0x398] ;  /* 0x0000e600ff0e7b82 */ /* 0x000e620000000a00 */
[----:B------:R-:W2:Y:S01]  /*0020*/  S2R R12, SR_TID.X ;  /* 0x00000000000c7919 */ /* 0x000ea20000002100 */
[----:B0-----:R-:W-:Y:S01]  /*0030*/  VIADD R1, R1, 0xffffe018 ;  /* 0xffffe01801017836 */ /* 0x001fe20000000000 */
[----:B------:R-:W0:Y:S01]  /*0040*/  LDCU UR5, c[0x0][0x3a0] ;  /* 0x00007400ff0577ac */ /* 0x000e220008000800 */
[----:B------:R-:W-:-:S04]  /*0050*/  UMOV UR6, 0x400 ;  /* 0x0000040000067882 */ /* 0x000fc80000000000 */
[----:B------:R-:W3:Y:S01]  /*0060*/  S2UR UR7, SR_CgaCtaId ;  /* 0x00000000000779c3 */ /* 0x000ee20000008800 */
[----:B------:R-:W4:Y:S01]  /*0070*/  LDCU.64 UR12, c[0x0][0x358] ;  /* 0x00006b00ff0c77ac */ /* 0x000f220008000a00 */
[----:B0-----:R-:W-:Y:S01]  /*0080*/  UIADD3 UR5, UPT, UPT, UR5, 0x1f, URZ ;  /* 0x0000001f05057890 */ /* 0x001fe2000fffe0ff */
[----:B-1----:R-:W-:-:S03]  /*0090*/  VIADD R0, R15, 0x1ff ;  /* 0x000001ff0f007836 */ /* 0x002fc60000000000 */
[----:B------:R-:W-:Y:S02]  /*00a0*/  UISETP.GT.AND UP0, UPT, UR5, 0x1f, UPT ;  /* 0x0000001f0500788c */ /* 0x000fe4000bf04270 */
[----:B------:R-:W-:Y:S01]  /*00b0*/  SHF.R.S32.HI R3, RZ, 0x1f, R0 ;  /* 0x0000001fff037819 */ /* 0x000fe20000011400 */
[----:B---3--:R-:W-:-:S03]  /*00c0*/  ULEA UR6, UR7, UR6, 0x18 ;  /* 0x0000000607067291 */ /* 0x008fc6000f8ec0ff */
[----:B------:R-:W-:Y:S02]  /*00d0*/  LEA.HI R3, R3, R0, RZ, 0x9 ;  /* 0x0000000003037211 */ /* 0x000fe400078f48ff */
[----:B--2---:R-:W-:Y:S02]  /*00e0*/  LOP3.LUT R16, R12, 0x1f, RZ, 0xc0, !PT ;  /* 0x0000001f0c107812 */ /* 0x004fe400078ec0ff */
[----:B------:R-:W-:Y:S02]  /*00f0*/  SHF.R.S32.HI R0, RZ, 0x9, R3 ;  /* 0x00000009ff007819 */ /* 0x000fe40000011403 */
[----:B------:R-:W0:Y:S03]  /*0100*/  S2R R3, SR_CTAID.X ;  /* 0x0000000000037919 */ /* 0x000e260000002500 */
[----:B------:R-:W-:-:S05]  /*0110*/  IMAD.SHL.U32 R0, R0, 0x8, RZ ;  /* 0x0000000800007824 */ /* 0x000fca00078e00ff */
[-C--:B------:R-:W-:Y:S02]  /*0120*/  IABS R7, R0.reuse ;  /* 0x0000000000077213 */ /* 0x080fe40000000000 */
[----:B------:R-:W-:Y:S02]  /*0130*/  IABS R10, R0 ;  /* 0x00000000000a7213 */ /* 0x000fe40000000000 */
[----:B------:R-:W1:Y:S08]  /*0140*/  I2F.RP R2, R7 ;  /* 0x0000000700027306 */ /* 0x000e700000209400 */
[----:B-1----:R-:W1:Y:S01]  /*0150*/  MUFU.RCP R2, R2 ;  /* 0x0000000200027308 */ /* 0x002e620000001000 */
[----:B0-----:R-:W-:Y:S01]  /*0160*/  IABS R8, R3 ;  /* 0x0000000300087213 */ /* 0x001fe20000000000 */
[----:B-1----:R-:W-:-:S02]  /*0170*/  VIADD R4, R2, 0xffffffe ;  /* 0x0ffffffe02047836 */ /* 0x002fc40000000000 */
[----:B------:R-:W-:-:S04]  /*0180*/  IMAD.MOV R2, RZ, RZ, -R10 ;  /* 0x000000ffff027224 */ /* 0x000fc800078e0a0a */
[----:B------:R0:W1:Y:S02]  /*0190*/  F2I.FTZ.U32.TRUNC.NTZ R5, R4 ;  /* 0x0000000400057305 */ /* 0x000064000021f000 */
[----:B0-----:R-:W-:Y:S02]  /*01a0*/  IMAD.MOV.U32 R4, RZ, RZ, RZ ;  /* 0x000000ffff047224 */ /* 0x001fe400078e00ff */
[----:B-1----:R-:W-:-:S04]  /*01b0*/  IMAD.MOV R6, RZ, RZ, -R5 ;  /* 0x000000ffff067224 */ /* 0x002fc800078e0a05 */
[----:B------:R-:W-:Y:S02]  /*01c0*/  IMAD R9, R6, R7, RZ ;  /* 0x0000000706097224 */ /* 0x000fe400078e02ff */
[----:B------:R-:W-:Y:S02]  /*01d0*/  IMAD.MOV.U32 R6, RZ, RZ, R8 ;  /* 0x000000ffff067224 */ /* 0x000fe400078e0008 */
[----:B------:R-:W-:-:S06]  /*01e0*/  IMAD.HI.U32 R5, R5, R9, R4 ;  /* 0x0000000905057227 */ /* 0x000fcc00078e0004 */
[----:B------:R-:W-:-:S04]  /*01f0*/  IMAD.HI.U32 R5, R5, R6, RZ ;  /* 0x0000000605057227 */ /* 0x000fc800078e00ff */
[----:B------:R-:W-:-:S05]  /*0200*/  IMAD R2, R5, R2, R6 ;  /* 0x0000000205027224 */ /* 0x000fca00078e0206 */
[----:B------:R-:W-:-:S13]  /*0210*/  ISETP.GT.U32.AND P1, PT, R7, R2, PT ;  /* 0x000000020700720c */ /* 0x000fda0003f24070 */
[----:B------:R-:W-:Y:S02]  /*0220*/  @!P1 IMAD.IADD R2, R2, 0x1, -R7 ;  /* 0x0000000102029824 */ /* 0x000fe400078e0a07 */
[----:B------:R-:W-:Y:S01]  /*0230*/  @!P1 VIADD R5, R5, 0x1 ;  /* 0x0000000105059836 */ /* 0x000fe20000000000 */
[----:B------:R-:W-:Y:S02]  /*0240*/  ISETP.NE.AND P1, PT, R0, RZ, PT ;  /* 0x000000ff0000720c */ /* 0x000fe40003f25270 */
[----:B------:R-:W-:Y:S02]  /*0250*/  ISETP.GE.U32.AND P0, PT, R2, R7, PT ;  /* 0x000000070200720c */ /* 0x000fe40003f06070 */
[----:B------:R-:W-:-:S04]  /*0260*/  LOP3.LUT R2, R3, R0, RZ, 0x3c, !PT ;  /* 0x0000000003027212 */ /* 0x000fc800078e3cff */
[----:B------:R-:W-:Y:S01]  /*0270*/  ISETP.GE.AND P2, PT, R2, RZ, PT ;  /* 0x000000ff0200720c */ /* 0x000fe20003f46270 */
[----:B------:R-:W-:-:S06]  /*0280*/  VIADD R2, R14, 0x1f ;  /* 0x0000001f0e027836 */ /* 0x000fcc0000000000 */
[----:B------:R-:W-:-:S04]  /*0290*/  @P0 VIADD R5, R5, 0x1 ;  /* 0x0000000105050836 */ /* 0x000fc80000000000 */
[----:B------:R-:W-:Y:S01]  /*02a0*/  IMAD.MOV.U32 R4, RZ, RZ, R5 ;  /* 0x000000ffff047224 */ /* 0x000fe200078e0005 */
[----:B------:R-:W-:-:S03]  /*02b0*/  SHF.R.S32.HI R5, RZ, 0x1f, R2 ;  /* 0x0000001fff057819 */ /* 0x000fc60000011402 */
[----:B------:R-:W-:Y:S01]  /*02c0*/  @!P2 IMAD.MOV R4, RZ, RZ, -R4 ;  /* 0x000000ffff04a224 */ /* 0x000fe200078e0a04 */
[----:B------:R-:W-:Y:S02]  /*02d0*/  @!P1 LOP3.LUT R4, RZ, R0, RZ, 0x33, !PT ;  /* 0x00000000ff049212 */ /* 0x000fe400078e33ff */
[----:B------:R-:W-:-:S03]  /*02e0*/  LEA.HI R5, R5, R2, RZ, 0x5 ;  /* 0x0000000205057211 */ /* 0x000fc600078f28ff */
[----:B------:R-:W-:Y:S02]  /*02f0*/  IMAD.SHL.U32 R2, R4, 0x8, RZ ;  /* 0x0000000804027824 */ /* 0x000fe400078e00ff */
[----:B------:R-:W-:-:S03]  /*0300*/  IMAD.MOV R4, RZ, RZ, -R4 ;  /* 0x000000ffff047224 */ /* 0x000fc600078e0a04 */
[----:B------:R-:W-:Y:S01]  /*0310*/  LEA.HI.SX32 R5, R5, -R2, 0x1b ;  /* 0x8000000205057211 */ /* 0x000fe200078fdaff */
[----:B------:R-:W-:Y:S02]  /*0320*/  IMAD R13, R0, R4, R3 ;  /* 0x00000004000d7224 */ /* 0x000fe400078e0203 */
[----:B------:R-:W-:Y:S01]  /*0330*/  IMAD.MOV.U32 R4, RZ, RZ, RZ ;  /* 0x000000ffff047224 */ /* 0x000fe200078e00ff */
[----:B------:R-:W-:Y:S02]  /*0340*/  VIMNMX R6, PT, PT, R5, 0x8, PT ;  /* 0x0000000805067848 */ /* 0x000fe40003fe0100 */
[----:B------:R-:W-:Y:S02]  /*0350*/  IABS R11, R13 ;  /* 0x0000000d000b7213 */ /* 0x000fe40000000000 */
[----:B------:R-:W-:-:S04]  /*0360*/  IABS R9, R6 ;  /* 0x0000000600097213 */ /* 0x000fc80000000000 */
[----:B------:R-:W0:Y:S08]  /*0370*/  I2F.RP R7, R9 ;  /* 0x0000000900077306 */ /* 0x000e300000209400 */
[----:B0-----:R-:W0:Y:S02]  /*0380*/  MUFU.RCP R7, R7 ;  /* 0x0000000700077308 */ /* 0x001e240000001000 */
[----:B0-----:R-:W-:-:S06]  /*0390*/  VIADD R5, R7, 0xffffffe ;  /* 0x0ffffffe07057836 */ /* 0x001fcc0000000000 */
[----:B------:R-:W0:Y:S02]  /*03a0*/  F2I.FTZ.U32.TRUNC.NTZ R5, R5 ;  /* 0x0000000500057305 */ /* 0x000e24000021f000 */
[----:B0-----:R-:W-:-:S04]  /*03b0*/  IMAD.MOV R8, RZ, RZ, -R5 ;  /* 0x000000ffff087224 */ /* 0x001fc800078e0a05 */
[----:B------:R-:W-:-:S04]  /*03c0*/  IMAD.MOV.U32 R0, RZ, RZ, R8 ;  /* 0x000000ffff007224 */ /* 0x000fc800078e0008 */
[----:B------:R-:W-:Y:S01]  /*03d0*/  IMAD R3, R0, R9, RZ ;  /* 0x0000000900037224 */ /* 0x000fe200078e02ff */
[----:B------:R-:W-:-:S03]  /*03e0*/  IABS R0, R6 ;  /* 0x0000000600007213 */ /* 0x000fc60000000000 */
[----:B------:R-:W-:Y:S01]  /*03f0*/  IMAD.HI.U32 R4, R5, R3, R4 ;  /* 0x0000000305047227 */ /* 0x000fe200078e0004 */
[----:B------:R-:W-:-:S03]  /*0400*/  SHF.R.U32.HI R5, RZ, 0x5, R12 ;  /* 0x00000005ff057819 */ /* 0x000fc6000001160c */
[----:B------:R-:W-:Y:S01]  /*0410*/  IMAD.MOV R0, RZ, RZ, -R0 ;  /* 0x000000ffff007224 */ /* 0x000fe200078e0a00 */
[----:B------:R-:W-:Y:S01]  /*0420*/  SGXT.U32 R17, R5, 0x1 ;  /* 0x000000010511781a */ /* 0x000fe20000000000 */
[----:B------:R-:W-:-:S03]  /*0430*/  IMAD.HI.U32 R4, R4, R11, RZ ;  /* 0x0000000b04047227 */ /* 0x000fc600078e00ff */
[C---:B------:R-:W-:Y:S01]  /*0440*/  LOP3.LUT R5, R17.reuse, 0x4, RZ, 0xfc, !PT ;  /* 0x0000000411057812 */ /* 0x040fe200078efcff */
[----:B------:R-:W-:Y:S01]  /*0450*/  IMAD R0, R4, R0, R11 ;  /* 0x0000000004007224 */ /* 0x000fe200078e020b */
[C---:B------:R-:W-:Y:S02]  /*0460*/  LOP3.LUT R5, R17.reuse, 0xa, RZ, 0xfc, !PT ;  /* 0x0000000a11057812 */ /* 0x040fe400078efcff */
[----:B------:R-:W-:Y:S02]  /*0470*/  LOP3.LUT R5, R17, 0x10, RZ, 0xfc, !PT ;  /* 0x0000001011057812 */ /* 0x000fe400078efcff */
[----:B------:R-:W-:Y:S02]  /*0480*/  ISETP.GT.U32.AND P1, PT, R9, R0, PT ;  /* 0x000000000900720c */ /* 0x000fe40003f24070 */
[C---:B------:R-:W-:Y:S02]  /*0490*/  LOP3.LUT R5, R17.reuse, 0x16, RZ, 0xfc, !PT ;  /* 0x0000001611057812 */ /* 0x040fe400078efcff */
[----:B------:R-:W-:-:S09]  /*04a0*/  LOP3.LUT R5, R17, 0x1c, RZ, 0xfc, !PT ;  /* 0x0000001c11057812 */ /* 0x000fd200078efcff */
[----:B------:R-:W-:Y:S02]  /*04b0*/  @!P1 IMAD.IADD R0, R0, 0x1, -R9 ;  /* 0x0000000100009824 */ /* 0x000fe400078e0a09 */
[----:B------:R-:W-:Y:S01]  /*04c0*/  @!P1 VIADD R4, R4, 0x1 ;  /* 0x0000000104049836 */ /* 0x000fe20000000000 */
[----:B------:R-:W-:Y:S02]  /*04d0*/  ISETP.NE.AND P1, PT, R6, RZ, PT ;  /* 0x000000ff0600720c */ /* 0x000fe40003f25270 */
[----:B------:R-:W-:Y:S02]  /*04e0*/  ISETP.GE.U32.AND P0, PT, R0, R9, PT ;  /* 0x000000090000720c */ /* 0x000fe40003f06070 */
[----:B------:R-:W-:-:S04]  /*04f0*/  LOP3.LUT R0, R13, R6, RZ, 0x3c, !PT ;  /* 0x000000060d007212 */ /* 0x000fc800078e3cff */
[----:B------:R-:W-:Y:S02]  /*0500*/  ISETP.GE.AND P2, PT, R0, RZ, PT ;  /* 0x000000ff0000720c */ /* 0x000fe40003f46270 */
[----:B------:R-:W-:-:S04]  /*0510*/  LOP3.LUT R0, R12, 0x20, RZ, 0xc0, !PT ;  /* 0x000000200c007812 */ /* 0x000fc800078ec0ff */
[----:B------:R-:W-:Y:S01]  /*0520*/  R2UR UR4, R0 ;  /* 0x00000000000472ca */ /* 0x000fe200000e0000 */
[----:B------:R-:W-:-:S06]  /*0530*/  @P0 VIADD R4, R4, 0x1 ;  /* 0x0000000104040836 */ /* 0x000fcc0000000000 */
[----:B------:R-:W-:Y:S01]  /*0540*/  @!P2 IMAD.MOV R4, RZ, RZ, -R4 ;  /* 0x000000ffff04a224 */ /* 0x000fe200078e0a04 */
[----:B------:R-:W-:-:S05]  /*0550*/  @!P1 LOP3.LUT R4, RZ, R6, RZ, 0x33, !PT ;  /* 0x00000006ff049212 */ /* 0x000fca00078e33ff */
[----:B------:R-:W-:-:S04]  /*0560*/  IMAD.MOV R3, RZ, RZ, -R4 ;  /* 0x000000ffff037224 */ /* 0x000fc800078e0a04 */
[----:B------:R-:W-:-:S04]  /*0570*/  IMAD R3, R6, R3, R13 ;  /* 0x0000000306037224 */ /* 0x000fc800078e020d */
[----:B------:R-:W-:Y:S01]  /*0580*/  IMAD.IADD R0, R2, 0x1, R3 ;  /* 0x0000000102007824 */ /* 0x000fe200078e0203 */
[C---:B------:R-:W-:Y:S02]  /*0590*/  LOP3.LUT R2, R17.reuse, 0x2, RZ, 0xfc, !PT ;  /* 0x0000000211027812 */ /* 0x040fe400078efcff */
[C---:B------:R-:W-:Y:S02]  /*05a0*/  LOP3.LUT R2, R17.reuse, 0x8, RZ, 0xfc, !PT ;  /* 0x0000000811027812 */ /* 0x040fe400078efcff */
[C---:B------:R-:W-:Y:S02]  /*05b0*/  LOP3.LUT R2, R17.reuse, 0xe, RZ, 0xfc, !PT ;  /* 0x0000000e11027812 */ /* 0x040fe400078efcff */
[C---:B------:R-:W-:Y:S01]  /*05c0*/  LOP3.LUT R2, R17.reuse, 0x14, RZ, 0xfc, !PT ;  /* 0x0000001411027812 */ /* 0x040fe200078efcff */
[----:B------:R-:W-:Y:S01]  /*05d0*/  IMAD.SHL.U32 R2, R4, 0x200, RZ ;  /* 0x0000020004027824 */ /* 0x000fe200078e00ff */
[C---:B------:R-:W-:Y:S02]  /*05e0*/  LOP3.LUT R3, R17.reuse, 0x6, RZ, 0xfc, !PT ;  /* 0x0000000611037812 */ /* 0x040fe400078efcff */
[----:B------:R-:W-:-:S02]  /*05f0*/  LOP3.LUT R3, R17, 0xc, RZ, 0xfc, !PT ;  /* 0x0000000c11037812 */ /* 0x000fc400078efcff */
[C---:B------:R-:W-:Y:S02]  /*0600*/  LOP3.LUT R3, R17.reuse, 0x12, RZ, 0xfc, !PT ;  /* 0x0000001211037812 */ /* 0x040fe400078efcff */
[C---:B------:R-:W-:Y:S02]  /*0610*/  LOP3.LUT R4, R17.reuse, 0x1a, RZ, 0xfc, !PT ;  /* 0x0000001a11047812 */ /* 0x040fe400078efcff */
[C---:B------:R-:W-:Y:S02]  /*0620*/  LOP3.LUT R6, R2.reuse, 0x2, R17, 0xfe, !PT ;  /* 0x0000000202067812 */ /* 0x040fe400078efe11 */
[C---:B------:R-:W-:Y:S02]  /*0630*/  LOP3.LUT R3, R17.reuse, 0x18, RZ, 0xfc, !PT ;  /* 0x0000001811037812 */ /* 0x040fe400078efcff */
[----:B------:R-:W-:Y:S01]  /*0640*/  LOP3.LUT R4, R2, R17, RZ, 0xfc, !PT ;  /* 0x0000001102047212 */ /* 0x000fe200078efcff */
[----:B------:R0:W-:Y:S01]  /*0650*/  STL [R1+0xef0], R6 ;  /* 0x000ef00601007387 */ /* 0x0001e20000100800 */
[----:B------:R-:W-:-:S02]  /*0660*/  LOP3.LUT R3, R17, 0x1e, RZ, 0xfc, !PT ;  /* 0x0000001e11037812 */ /* 0x000fc400078efcff */
[C-C-:B------:R-:W-:Y:S01]  /*0670*/  LOP3.LUT R5, R2.reuse, 0x4, R17.reuse, 0xfe, !PT ;  /* 0x0000000402057812 */ /* 0x140fe200078efe11 */
[----:B------:R-:W-:Y:S01]  /*0680*/  STL [R1+0x5c0], R4 ;  /* 0x0005c00401007387 */ /* 0x000fe20000100800 */
[--C-:B------:R-:W-:Y:S02]  /*0690*/  LOP3.LUT R3, R2, 0x6, R17.reuse, 0xfe, !PT ;  /* 0x0000000602037812 */ /* 0x100fe400078efe11 */
[C---:B------:R-:W-:Y:S01]  /*06a0*/  LOP3.LUT R29, R4.reuse, 0x2e, RZ, 0xfc, !PT ;  /* 0x0000002e041d7812 */ /* 0x040fe200078efcff */
[----:B------:R1:W-:Y:S01]  /*06b0*/  STL [R1+0xef4], R5 ;  /* 0x000ef40501007387 */ /* 0x0003e20000100800 */
[----:B------:R-:W-:Y:S02]  /*06c0*/  LOP3.LUT R28, R4, 0x1ea, RZ, 0xfc, !PT ;  /* 0x000001ea041c7812 */ /* 0x000fe400078efcff */
[C-C-:B0-----:R-:W-:Y:S01]  /*06d0*/  LOP3.LUT R6, R2.reuse, 0x8, R17.reuse, 0xfe, !PT ;  /* 0x0000000802067812 */ /* 0x141fe200078efe11 */
[----:B------:R0:W-:Y:S04]  /*06e0*/  STL [R1+0xef8], R3 ;  /* 0x000ef80301007387 */ /* 0x0001e80000100800 */
[----:B------:R2:W-:Y:S01]  /*06f0*/  STL [R1+0xefc], R6 ;  /* 0x000efc0601007387 */ /* 0x0005e20000100800 */
[----:B-1----:R-:W-:-:S02]  /*0700*/  LOP3.LUT R5, R2, 0xa, R17, 0xfe, !PT ;  /* 0x0000000a02057812 */ /* 0x002fc400078efe11 */
[----:B0-----:R-:W-:-:S03]  /*0710*/  LOP3.LUT R3, R2, 0xc, R17, 0xfe, !PT ;  /* 0x0000000c02037812 */ /* 0x001fc600078efe11 */
[----:B------:R0:W-:Y:S01]  /*0720*/  STL [R1+0xf00], R5 ;  /* 0x000f000501007387 */ /* 0x0001e20000100800 */
[----:B--2---:R-:W-:-:S03]  /*0730*/  LOP3.LUT R6, R2, 0xe, R17, 0xfe, !PT ;  /* 0x0000000e02067812 */ /* 0x004fc600078efe11 */
[----:B------:R1:W-:Y:S04]  /*0740*/  STL [R1+0xf04], R3 ;  /* 0x000f040301007387 */ /* 0x0003e80000100800 */
[----:B------:R2:W-:Y:S01]  /*0750*/  STL [R1+0xf08], R6 ;  /* 0x000f080601007387 */ /* 0x0005e20000100800 */
[C-C-:B0-----:R-:W-:Y:S02]  /*0760*/  LOP3.LUT R5, R2.reuse, 0x10, R17.reuse, 0xfe, !PT ;  /* 0x0000001002057812 */ /* 0x141fe400078efe11 */
[----:B-1----:R-:W-:-:S03]  /*0770*/  LOP3.LUT R3, R2, 0x12, R17, 0xfe, !PT ;  /* 0x0000001202037812 */ /* 0x002fc600078efe11 */
        /* <DEDUP_REMOVED lines=13> */
[C---:B------:R-:W-:Y:S02]  /*0850*/  LOP3.LUT R2, R4.reuse, 0x20, RZ, 0xfc, !PT ;  /* 0x0000002004027812 */ /* 0x040fe400078efcff */
[C---:B--2---:R-:W-:Y:S01]  /*0860*/  LOP3.LUT R6, R4.reuse, 0x1f4, RZ, 0xfc, !PT ;  /* 0x000001f404067812 */ /* 0x044fe200078efcff */
[----:B------:R1:W-:Y:S04]  /*0870*/  STL [R1+0xf24], R3 ;  /* 0x000f240301007387 */ /* 0x0003e80000100800 */
[----:B------:R2:W-:Y:S01]  /*0880*/  STL [R1+0xf30], R2 ;  /* 0x000f300201007387 */ /* 0x0005e20000100800 */
[C---:B0-----:R-:W-:Y:S02]  /*0890*/  LOP3.LUT R5, R4.reuse, 0x22, RZ, 0xfc, !PT ;  /* 0x0000002204057812 */ /* 0x041fe400078efcff */
[----:B-1----:R-:W-:-:S03]  /*08a0*/  LOP3.LUT R3, R4, 0x24, RZ, 0xfc, !PT ;  /* 0x0000002404037812 */ /* 0x002fc600078efcff */
[----:B------:R0:W-:Y:S01]  /*08b0*/  STL [R1+0xf34], R5 ;  /* 0x000f340501007387 */ /* 0x0001e20000100800 */
[----:B--2---:R-:W-:-:S03]  /*08c0*/  LOP3.LUT R2, R4, 0x26, RZ, 0xfc, !PT ;  /* 0x0000002604027812 */ /* 0x004fc600078efcff */
        /* <DEDUP_REMOVED lines=12> */
[----:B------:R-:W-:Y:S04]  /*0990*/  STL [R1+0xf4c], R29 ;  /* 0x000f4c1d01007387 */ /* 0x000fe80000100800 */
[----:B------:R1:W-:Y:S01]  /*09a0*/  STL [R1+0xf54], R2 ;  /* 0x000f540201007387 */ /* 0x0003e20000100800 */
[----:B0-----:R-:W-:-:S03]  /*09b0*/  LOP3.LUT R5, R4, 0x3a, RZ, 0xfc, !PT ;  /* 0x0000003a04057812 */ /* 0x001fc600078efcff */
[----:B------:R0:W-:Y:S01]  /*09c0*/  STL [R1+0xf50], R3 ;  /* 0x000f500301007387 */ /* 0x0001e20000100800 */
[C---:B-1----:R-:W-:Y:S02]  /*09d0*/  LOP3.LUT R2, R4.reuse, 0x36, RZ, 0xfc, !PT ;  /* 0x0000003604027812 */ /* 0x042fe400078efcff */
[----:B0-----:R-:W-:-:S03]  /*09e0*/  LOP3.LUT R3, R4, 0x38, RZ, 0xfc, !PT ;  /* 0x0000003804037812 */ /* 0x001fc600078efcff */
[----:B------:R0:W-:Y:S04]  /*09f0*/  STL [R1+0xf5c], R2 ;  /* 0x000f5c0201007387 */ /* 0x0001e80000100800 */
        /* <DEDUP_REMOVED lines=410> */
[----:B0-----:R-:W-:Y:S01]  /*23a0*/  LOP3.LUT R2, R4, 0x1d4, RZ, 0xfc, !PT ;  /* 0x000001d404027812 */ /* 0x001fe200078efcff */
[----:B-1----:R-:W-:Y:S01]  /*23b0*/  IMAD R3, R0, 0x20, R16 ;  /* 0x0000002000037824 */ /* 0x002fe200078e0210 */
[----:B------:R-:W-:-:S03]  /*23c0*/  LOP3.LUT R0, R4, 0x1d6, RZ, 0xfc, !PT ;  /* 0x000001d604007812 */ /* 0x000fc600078efcff */
[----:B------:R0:W-:Y:S01]  /*23d0*/  STL [R1+0x12ac], R2 ;  /* 0x0012ac0201007387 */ /* 0x0001e20000100800 */
[----:B--2---:R-:W-:-:S03]  /*23e0*/  LOP3.LUT R5, R4, 0x1da, RZ, 0xfc, !PT ;  /* 0x000001da04057812 */ /* 0x004fc600078efcff */
[----:B------:R1:W-:Y:S04]  /*23f0*/  STL [R1+0xeec], R3 ;  /* 0x000eec0301007387 */ /* 0x0003e80000100800 */
[----:B------:R2:W-:Y:S01]  /*2400*/  STL [R1+0x1288], R0 ;  /* 0x0012880001007387 */ /* 0x0005e20000100800 */
[----:B0-----:R-:W-:-:S03]  /*2410*/  LOP3.LUT R2, R4, 0x1d8, RZ, 0xfc, !PT ;  /* 0x000001d804027812 */ /* 0x001fc600078efcff */
[----:B------:R0:W-:Y:S01]  /*2420*/  STL [R1+0x1270], R5 ;  /* 0x0012700501007387 */ /* 0x0001e20000100800 */
[----:B-1----:R-:W-:-:S03]  /*2430*/  LOP3.LUT R3, R4, 0x1dc, RZ, 0xfc, !PT ;  /* 0x000001dc04037812 */ /* 0x002fc600078efcff */
[----:B------:R-:W-:Y:S01]  /*2440*/  STL [R1+0x1278], R2 ;  /* 0x0012780201007387 */ /* 0x000fe20000100800 */
[----:B--2---:R-:W-:-:S03]  /*2450*/  LOP3.LUT R0, R4, 0x1de, RZ, 0xfc, !PT ;  /* 0x000001de04007812 */ /* 0x004fc600078efcff */
        /* <DEDUP_REMOVED lines=14> */
[----:B0-----:R-:W-:-:S03]  /*2540*/  LOP3.LUT R3, R4, 0x1ee, RZ, 0xfc, !PT ;  /* 0x000001ee04037812 */ /* 0x001fc600078efcff */
[----:B------:R-:W-:Y:S01]  /*2550*/  STL [R1+0x12dc], R28 ;  /* 0x0012dc1c01007387 */ /* 0x000fe20000100800 */
[----:B-1----:R-:W-:-:S03]  /*2560*/  LOP3.LUT R0, R4, 0x1f0, RZ, 0xfc, !PT ;  /* 0x000001f004007812 */ /* 0x002fc600078efcff */
[----:B------:R0:W-:Y:S01]  /*2570*/  STL [R1+0x12d4], R3 ;  /* 0x0012d40301007387 */ /* 0x0001e20000100800 */
[----:B--2---:R-:W-:-:S03]  /*2580*/  LOP3.LUT R5, R4, 0x1f8, RZ, 0xfc, !PT ;  /* 0x000001f804057812 */ /* 0x004fc600078efcff */
[----:B------:R1:W-:Y:S04]  /*2590*/  STL [R1+0x12e8], R0 ;  /* 0x0012e80001007387 */ /* 0x0003e80000100800 */
[----:B------:R-:W-:Y:S01]  /*25a0*/  STL [R1+0x12d0], R6 ;  /* 0x0012d00601007387 */ /* 0x000fe20000100800 */
[C---:B0-----:R-:W-:Y:S02]  /*25b0*/  LOP3.LUT R3, R4.reuse, 0x1f2, RZ, 0xfc, !PT ;  /* 0x000001f204037812 */ /* 0x041fe400078efcff */
[----:B-1----:R-:W-:-:S03]  /*25c0*/  LOP3.LUT R0, R4, 0x1f6, RZ, 0xfc, !PT ;  /* 0x000001f604007812 */ /* 0x002fc600078efcff */
[----:B------:R-:W-:Y:S04]  /*25d0*/  STL [R1+0x12e4], R3 ;  /* 0x0012e40301007387 */ /* 0x000fe80000100800 */
[----:B------:R0:W-:Y:S04]  /*25e0*/  STL [R1+0x12cc], R0 ;  /* 0x0012cc0001007387 */ /* 0x0001e80000100800 */
[----:B------:R1:W-:Y:S01]  /*25f0*/  STL [R1+0x12c8], R5 ;  /* 0x0012c80501007387 */ /* 0x0003e20000100800 */
[C---:B0-----:R-:W-:Y:S02]  /*2600*/  LOP3.LUT R0, R4.reuse, 0x1fa, RZ, 0xfc, !PT ;  /* 0x000001fa04007812 */ /* 0x041fe400078efcff */
[----:B-1----:R-:W-:-:S03]  /*2610*/  LOP3.LUT R5, R4, 0x1fc, RZ, 0xfc, !PT ;  /* 0x000001fc04057812 */ /* 0x002fc600078efcff */
[----:B------:R0:W-:Y:S01]  /*2620*/  STL [R1+0x12b0], R0 ;  /* 0x0012b00001007387 */ /* 0x0001e20000100800 */
[----:B------:R-:W-:-:S03]  /*2630*/  LOP3.LUT R4, R4, 0x1fe, RZ, 0xfc, !PT ;  /* 0x000001fe04047812 */ /* 0x000fc600078efcff */
[----:B------:R0:W-:Y:S04]  /*2640*/  STL [R1+0x1238], R5 ;  /* 0x0012380501007387 */ /* 0x0001e80000100800 */
[----:B------:R0:W-:Y:S01]  /*2650*/  STL [R1+0xf2c], R4 ;  /* 0x000f2c0401007387 */ /* 0x0001e20000100800 */
[----:B----4-:R-:W-:Y:S05]  /*2660*/  BRA.U UP0, `(.L_x_0) ;  /* 0x0000000500e47547 */ /* 0x010fea000b800000 */
[C---:B------:R-:W-:Y:S01]  /*2670*/  IMAD.SHL.U32 R2, R12.reuse, 0x40, RZ ;  /* 0x000000400c027824 */ /* 0x040fe200078e00ff */
[----:B------:R-:W-:Y:S01]  /*2680*/  CS2R R24, SRZ ;  /* 0x0000000000187805 */ /* 0x000fe2000001ff00 */
[----:B0-----:R-:W-:Y:S01]  /*2690*/  IMAD.SHL.U32 R0, R12, 0x8, RZ ;  /* 0x000000080c007824 */ /* 0x001fe200078e00ff */
[----:B------:R-:W-:Y:S02]  /*26a0*/  CS2R R26, SRZ ;  /* 0x00000000001a7805 */ /* 0x000fe4000001ff00 */
[----:B------:R-:W-:Y:S01]  /*26b0*/  CS2R R20, SRZ ;  /* 0x0000000000147805 */ /* 0x000fe2000001ff00 */
[----:B------:R0:W-:Y:S01]  /*26c0*/  STL [R1+0xee4], R2 ;  /* 0x000ee40201007387 */ /* 0x0001e20000100800 */
[----:B------:R-:W-:Y:S02]  /*26d0*/  CS2R R22, SRZ ;  /* 0x0000000000167805 */ /* 0x000fe4000001ff00 */
[----:B------:R-:W-:Y:S02]  /*26e0*/  CS2R R16, SRZ ;  /* 0x0000000000107805 */ /* 0x000fe4000001ff00 */
[----:B------:R-:W-:Y:S01]  /*26f0*/  CS2R R18, SRZ ;  /* 0x0000000000127805 */ /* 0x000fe2000001ff00 */
[----:B------:R0:W-:Y:S01]  /*2700*/  STL [R1+0xee8], R0 ;  /* 0x000ee80001007387 */ /* 0x0001e20000100800 */
[----:B------:R-:W-:-:S02]  /*2710*/  CS2R R12, SRZ ;  /* 0x00000000000c7805 */ /* 0x000fc4000001ff00 */
[----:B------:R-:W-:Y:S02]  /*2720*/  CS2R R14, SRZ ;  /* 0x00000000000e7805 */ /* 0x000fe4000001ff00 */
[----:B------:R-:W-:Y:S01]  /*2730*/  CS2R R8, SRZ ;  /* 0x0000000000087805 */ /* 0x000fe2000001ff00 */
[----:B------:R0:W-:Y:S01]  /*2740*/  STL [R1], RZ ;  /* 0x000000ff01007387 */ /* 0x0001e20000100800 */
[----:B------:R-:W-:Y:S02]  /*2750*/  CS2R R10, SRZ ;  /* 0x00000000000a7805 */ /* 0x000fe4000001ff00 */
[----:B------:R-:W-:Y:S02]  /*2760*/  CS2R R4, SRZ ;  /* 0x0000000000047805 */ /* 0x000fe4000001ff00 */
[----:B------:R-:W-:Y:S01]  /*2770*/  CS2R R6, SRZ ;  /* 0x0000000000067805 */ /* 0x000fe2000001ff00 */
[----:B------:R0:W-:Y:S04]  /*2780*/  STL [R1+0x4], RZ ;  /* 0x000004ff01007387 */ /* 0x0001e80000100800 */
        /* <DEDUP_REMOVED lines=101> */
[----:B------:R0:W-:Y:S01]  /*2de0*/  STL [R1+0x1ac], RZ ;  /* 0x0001acff01007387 */ /* 0x0001e20000100800 */
[----:B------:R-:W-:Y:S05]  /*2df0*/  BRA `(.L_x_1) ;  /* 0x000003a400587947 */ /* 0x000fea0003800000 */
.L_x_0:
[----:B------:R-:W2:Y:S04]  /*2e00*/  LDL R10, [R1+0xf2c] ;  /* 0x000f2c00010a7983 */ /* 0x000ea80000100800 */
[----:B------:R-:W3:Y:S04]  /*2e10*/  LDL R24, [R1+0x12cc] ;  /* 0x0012cc0001187983 */ /* 0x000ee80000100800 */
[----:B------:R-:W4:Y:S04]  /*2e20*/  LDL R13, [R1+0x12e0] ;  /* 0x0012e000010d7983 */ /* 0x000f280000100800 */
        /* <DEDUP_REMOVED lines=11> */
[----:B------:R-:W4:Y:S01]  /*2ee0*/  LDL R17, [R1+0x12c0] ;  /* 0x0012c00001117983 */ /* 0x000f220000100800 */
[----:B------:R-:W-:Y:S01]  /*2ef0*/  IMAD.MOV.U32 R20, RZ, RZ, R28 ;  /* 0x000000ffff147224 */ /* 0x000fe200078e001c */
[----:B------:R-:W-:Y:S01]  /*2f00*/  IABS R28, R15 ;  /* 0x0000000f001c7213 */ /* 0x000fe20000000000 */
[----:B------:R-:W-:Y:S01]  /*2f10*/  IMAD.MOV.U32 R16, RZ, RZ, R2 ;  /* 0x000000ffff107224 */ /* 0x000fe200078e0002 */
[----:B------:R-:W4:Y:S01]  /*2f20*/  LDL R19, [R1+0x1270] ;  /* 0x0012700001137983 */ /* 0x000f220000100800 */
[----:B------:R-:W-:Y:S01]  /*2f30*/  IMAD.MOV.U32 R27, RZ, RZ, R3 ;  /* 0x000000ffff1b7224 */ /* 0x000fe200078e0003 */
[----:B------:R-:W1:Y:S01]  /*2f40*/  I2F.RP R2, R28 ;  /* 0x0000001c00027306 */ /* 0x000e620000209400 */
[----:B------:R-:W-:Y:S01]  /*2f50*/  IABS R29, R29 ;  /* 0x0000001d001d7213 */ /* 0x000fe20000000000 */
[----:B------:R0:W-:Y:S01]  /*2f60*/  STL [R1+0x14a0], R15 ;  /* 0x0014a00f01007387 */ /* 0x0001e20000100800 */
[----:B------:R-:W2:Y:S01]  /*2f70*/  LDCU UR10, c[0x0][0x3a8] ;  /* 0x00007500ff0a77ac */ /* 0x000ea20008000800 */
[----:B------:R-:W2:Y:S01]  /*2f80*/  LDCU UR8, c[0x0][0x3ac] ;  /* 0x00007580ff0877ac */ /* 0x000ea20008000800 */
[----:B------:R-:W2:Y:S01]  /*2f90*/  LDCU.64 UR14, c[0x0][0x388] ;  /* 0x00007100ff0e77ac */ /* 0x000ea20008000a00 */
[----:B0-----:R-:W-:Y:S01]  /*2fa0*/  IMAD.MOV.U32 R15, RZ, RZ, R0 ;  /* 0x000000ffff0f7224 */ /* 0x001fe200078e0000 */
[----:B------:R-:W-:Y:S01]  /*2fb0*/  IABS R0, R14 ;  /* 0x0000000e00007213 */ /* 0x000fe20000000000 */
[----:B-1----:R-:W0:Y:S01]  /*2fc0*/  MUFU.RCP R2, R2 ;  /* 0x0000000200027308 */ /* 0x002e220000001000 */
[----:B------:R-:W1:Y:S01]  /*2fd0*/  LDCU UR7, c[0x0][0x3b0] ;  /* 0x00007600ff0777ac */ /* 0x000e620008000800 */
[----:B------:R-:W1:Y:S06]  /*2fe0*/  LDCU UR9, c[0x0][0x3a4] ;  /* 0x00007480ff0977ac */ /* 0x000e6c0008000800 */
[----:B------:R-:W1:Y:S01]  /*2ff0*/  I2F.RP R4, R0 ;  /* 0x0000000000047306 */ /* 0x000e620000209400 */
[----:B0-----:R-:W-:-:S07]  /*3000*/  VIADD R2, R2, 0xffffffe ;  /* 0x0ffffffe02027836 */ /* 0x001fce0000000000 */
[----:B-1----:R-:W0:Y:S08]  /*3010*/  MUFU.RCP R4, R4 ;  /* 0x0000000400047308 */ /* 0x002e300000001000 */
[----:B------:R-:W1:Y:S01]  /*3020*/  F2I.FTZ.U32.TRUNC.NTZ R3, R2 ;  /* 0x0000000200037305 */ /* 0x000e62000021f000 */
[----:B0-----:R-:W-:-:S07]  /*3030*/  VIADD R4, R4, 0xffffffe ;  /* 0x0ffffffe04047836 */ /* 0x001fce0000000000 */
[----:B------:R0:W2:Y:S01]  /*3040*/  F2I.FTZ.U32.TRUNC.NTZ R5, R4 ;  /* 0x0000000400057305 */ /* 0x0000a2000021f000 */
[----:B-1----:R-:W-:Y:S01]  /*3050*/  IMAD.MOV R2, RZ, RZ, -R3 ;  /* 0x000000ffff027224 */ /* 0x002fe200078e0a03 */
[----:B------:R3:W-:Y:S03]  /*3060*/  STL [R1+0x14a4], R14 ;  /* 0x0014a40e01007387 */ /* 0x0007e60000100800 */
[----:B0-----:R-:W-:Y:S02]  /*3070*/  IMAD R4, R2, R28, RZ ;  /* 0x0000001c02047224 */ /* 0x001fe400078e02ff */
[----:B------:R-:W-:-:S04]  /*3080*/  IMAD.MOV.U32 R2, RZ, RZ, RZ ;  /* 0x000000ffff027224 */ /* 0x000fc800078e00ff */
[----:B------:R-:W-:Y:S01]  /*3090*/  IMAD.HI.U32 R2, R3, R4, R2 ;  /* 0x0000000403027227 */ /* 0x000fe200078e0002 */
[----:B------:R-:W-:-:S03]  /*30a0*/  IABS R3, R15 ;  /* 0x0000000f00037213 */ /* 0x000fc60000000000 */
[----:B------:R-:W-:Y:S01]  /*30b0*/  IMAD.MOV.U32 R4, RZ, RZ, RZ ;  /* 0x000000ffff047224 */ /* 0x000fe200078e00ff */
[----:B------:R0:W-:Y:S01]  /*30c0*/  STL [R1+0x14fc], R0 ;  /* 0x0014fc0001007387 */ /* 0x0001e20000100800 */
[----:B--2---:R-:W-:Y:S01]  /*30d0*/  IABS R8, R10 ;  /* 0x0000000a00087213 */ /* 0x004fe20000000000 */
[----:B------:R-:W-:Y:S02]  /*30e0*/  IMAD.MOV R10, RZ, RZ, -R5 ;  /* 0x000000ffff0a7224 */ /* 0x000fe400078e0a05 */
[----:B---3--:R-:W-:Y:S02]  /*30f0*/  IMAD.MOV.U32 R14, RZ, RZ, R24 ;  /* 0x000000ffff0e7224 */ /* 0x008fe400078e0018 */
[----:B------:R-:W-:Y:S02]  /*3100*/  IMAD.MOV.U32 R24, RZ, RZ, R27 ;  /* 0x000000ffff187224 */ /* 0x000fe400078e001b */
[----:B----4-:R-:W-:Y:S02]  /*3110*/  IMAD.MOV.U32 R27, RZ, RZ, R13 ;  /* 0x000000ffff1b7224 */ /* 0x010fe400078e000d */
[----:B------:R-:W-:-:S02]  /*3120*/  IMAD.MOV.U32 R13, RZ, RZ, R11 ;  /* 0x000000ffff0d7224 */ /* 0x000fc400078e000b */
[----:B------:R-:W-:Y:S01]  /*3130*/  IMAD.HI.U32 R11, R2, R8, RZ ;  /* 0x00000008020b7227 */ /* 0x000fe200078e00ff */
[----:B------:R-:W-:-:S03]  /*3140*/  IABS R6, R6 ;  /* 0x0000000600067213 */ /* 0x000fc60000000000 */
[----:B------:R-:W-:Y:S02]  /*3150*/  IMAD R10, R10, R0, RZ ;  /* 0x000000000a0a7224 */ /* 0x000fe400078e02ff */
[----:B------:R-:W-:Y:S02]  /*3160*/  IMAD.MOV.U32 R15, RZ, RZ, R25 ;  /* 0x000000ffff0f7224 */ /* 0x000fe400078e0019 */
[----:B------:R-:W-:Y:S02]  /*3170*/  IMAD.MOV R11, RZ, RZ, -R11 ;  /* 0x000000ffff0b7224 */ /* 0x000fe400078e0a0b */
[----:B------:R-:W-:Y:S02]  /*3180*/  IMAD.MOV.U32 R25, RZ, RZ, R18 ;  /* 0x000000ffff197224 */ /* 0x000fe400078e0012 */
[----:B0-----:R-:W-:-:S04]  /*3190*/  IMAD.HI.U32 R0, R5, R10, R4 ;  /* 0x0000000a05007227 */ /* 0x001fc800078e0004 */
[----:B------:R-:W-:Y:S02]  /*31a0*/  IMAD.MOV.U32 R18, RZ, RZ, R9 ;  /* 0x000000ffff127224 */ /* 0x000fe400078e0009 */
[----:B------:R-:W-:Y:S01]  /*31b0*/  IMAD.HI.U32 R9, R2, R6, RZ ;  /* 0x0000000602097227 */ /* 0x000fe200078e00ff */
[----:B------:R-:W-:-:S03]  /*31c0*/  IABS R7, R7 ;  /* 0x0000000700077213 */ /* 0x000fc60000000000 */
[----:B------:R-:W-:Y:S02]  /*31d0*/  IMAD R4, R28, R11, R8 ;  /* 0x0000000b1c047224 */ /* 0x000fe400078e0208 */
[----:B------:R-:W-:Y:S01]  /*31e0*/  IMAD.MOV R9, RZ, RZ, -R9 ;  /* 0x000000ffff097224 */ /* 0x000fe200078e0a09 */
[----:B------:R0:W-:Y:S01]  /*31f0*/  STL [R1+0x54], R0 ;  /* 0x0000540001007387 */ /* 0x0001e20000100800 */
[----:B------:R-:W-:-:S03]  /*3200*/  IMAD.HI.U32 R8, R2, R3, RZ ;  /* 0x0000000302087227 */ /* 0x000fc600078e00ff */
[----:B------:R1:W-:Y:S01]  /*3210*/  STL [R1+0x50], R4 ;  /* 0x0000500401007387 */ /* 0x0003e20000100800 */
[----:B------:R-:W-:Y:S01]  /*3220*/  IMAD.MOV R8, RZ, RZ, -R8 ;  /* 0x000000ffff087224 */ /* 0x000fe200078e0a08 */
[----:B------:R-:W-:Y:S01]  /*3230*/  IABS R5, R24 ;  /* 0x0000001800057213 */ /* 0x000fe20000000000 */
[----:B0-----:R-:W-:Y:S01]  /*3240*/  IMAD R0, R28, R9, R6 ;  /* 0x000000091c007224 */ /* 0x001fe200078e0206 */
[----:B------:R-:W-:Y:S01]  /*3250*/  IABS R9, R14 ;  /* 0x0000000e00097213 */ /* 0x000fe20000000000 */
[----:B-1----:R-:W-:Y:S01]  /*3260*/  IMAD.HI.U32 R4, R2, R7, RZ ;  /* 0x0000000702047227 */ /* 0x002fe200078e00ff */
[----:B------:R-:W-:-:S03]  /*3270*/  IABS R6, R15 ;  /* 0x0000000f00067213 */ /* 0x000fc60000000000 */
[----:B------:R-:W-:Y:S02]  /*3280*/  IMAD.MOV R4, RZ, RZ, -R4 ;  /* 0x000000ffff047224 */ /* 0x000fe400078e0a04 */
[----:B------:R-:W-:Y:S01]  /*3290*/  IMAD R8, R28, R8, R3 ;  /* 0x000000081c087224 */ /* 0x000fe200078e0203 */
[----:B------:R0:W-:Y:S01]  /*32a0*/  STL [R1+0x4c], R0 ;  /* 0x00004c0001007387 */ /* 0x0001e20000100800 */
[----:B------:R-:W-:-:S04]  /*32b0*/  IMAD.HI.U32 R10, R2, R9, RZ ;  /* 0x00000009020a7227 */ /* 0x000fc800078e00ff */
[----:B------:R-:W-:Y:S01]  /*32c0*/  IMAD.MOV.U32 R3, RZ, RZ, R5 ;  /* 0x000000ffff037224 */ /* 0x000fe200078e0005 */
[----:B------:R1:W-:Y:S01]  /*32d0*/  STL [R1+0x48], R8 ;  /* 0x0000480801007387 */ /* 0x0003e20000100800 */
[----:B------:R-:W-:Y:S02]  /*32e0*/  IMAD.MOV R10, RZ, RZ, -R10 ;  /* 0x000000ffff0a7224 */ /* 0x000fe400078e0a0a */
[----:B0-----:R-:W-:Y:S02]  /*32f0*/  IMAD R0, R28, R4, R7 ;  /* 0x000000041c007224 */ /* 0x001fe400078e0207 */
[----:B------:R-:W-:-:S04]  /*3300*/  IMAD.HI.U32 R5, R2, R3, RZ ;  /* 0x0000000302057227 */ /* 0x000fc800078e00ff */
[----:B-1----:R-:W-:Y:S01]  /*3310*/  IMAD.HI.U32 R8, R2, R6, RZ ;  /* 0x0000000602087227 */ /* 0x002fe200078e00ff */
[----:B------:R0:W-:Y:S01]  /*3320*/  STL [R1+0x44], R0 ;  /* 0x0000440001007387 */ /* 0x0001e20000100800 */
[----:B------:R-:W-:Y:S02]  /*3330*/  IABS R7, R25 ;  /* 0x0000001900077213 */ /* 0x000fe40000000000 */
[----:B------:R-:W-:Y:S01]  /*3340*/  IMAD.MOV R8, RZ, RZ, -R8 ;  /* 0x000000ffff087224 */ /* 0x000fe200078e0a08 */
[----:B------:R-:W-:Y:S01]  /*3350*/  IABS R4, R26 ;  /* 0x0000001a00047213 */ /* 0x000fe20000000000 */
[----:B------:R-:W-:Y:S02]  /*3360*/  IMAD.MOV R5, RZ, RZ, -R5 ;  /* 0x000000ffff057224 */ /* 0x000fe400078e0a05 */
[C---:B0-----:R-:W-:Y:S02]  /*3370*/  IMAD R0, R28.reuse, R10, R9 ;  /* 0x0000000a1c007224 */ /* 0x041fe400078e0209 */
[----:B------:R-:W-:-:S02]  /*3380*/  IMAD R6, R28, R8, R6 ;  /* 0x000000081c067224 */ /* 0x000fc400078e0206 */
[----:B------:R-:W-:Y:S01]  /*3390*/  IMAD.HI.U32 R8, R2, R7, RZ ;  /* 0x0000000702087227 */ /* 0x000fe200078e00ff */
[----:B------:R0:W-:Y:S01]  /*33a0*/  STL [R1+0x40], R0 ;  /* 0x0000400001007387 */ /* 0x0001e20000100800 */
[----:B------:R-:W-:Y:S02]  /*33b0*/  IABS R9, R27 ;  /* 0x0000001b00097213 */ /* 0x000fe40000000000 */
[----:B------:R-:W-:Y:S01]  /*33c0*/  IMAD.MOV R8, RZ, RZ, -R8 ;  /* 0x000000ffff087224 */ /* 0x000fe200078e0a08 */
[----:B------:R1:W-:Y:S01]  /*33d0*/  STL [R1+0x3c], R6 ;  /* 0x00003c0601007387 */ /* 0x0003e20000100800 */
[----:B0-----:R-:W-:Y:S02]  /*33e0*/  IMAD R0, R28, R5, R3 ;  /* 0x000000051c007224 */ /* 0x001fe400078e0203 */
[----:B------:R-:W-:Y:S01]  /*33f0*/  IMAD.HI.U32 R5, R2, R4, RZ ;  /* 0x0000000402057227 */ /* 0x000fe200078e00ff */
[----:B------:R-:W-:-:S03]  /*3400*/  IABS R3, R21 ;  /* 0x0000001500037213 */ /* 0x000fc60000000000 */
[----:B------:R-:W-:Y:S01]  /*3410*/  IMAD.MOV R5, RZ, RZ, -R5 ;  /* 0x000000ffff057224 */ /* 0x000fe200078e0a05 */
[----:B-1----:R-:W-:Y:S01]  /*3420*/  IABS R6, R20 ;  /* 0x0000001400067213 */ /* 0x002fe20000000000 */
[----:B------:R-:W-:Y:S01]  /*3430*/  IMAD.HI.U32 R10, R2, R9, RZ ;  /* 0x00000009020a7227 */ /* 0x000fe200078e00ff */
[----:B------:R0:W-:Y:S03]  /*3440*/  STL [R1+0x38], R0 ;  /* 0x0000380001007387 */ /* 0x0001e60000100800 */
[----:B------:R-:W-:Y:S02]  /*3450*/  IMAD R7, R28, R8, R7 ;  /* 0x000000081c077224 */ /* 0x000fe400078e0207 */
[----:B------:R-:W-:Y:S02]  /*3460*/  IMAD.MOV R10, RZ, RZ, -R10 ;  /* 0x000000ffff0a7224 */ /* 0x000fe400078e0a0a */
[----:B------:R-:W-:-:S04]  /*3470*/  IMAD.HI.U32 R8, R2, R6, RZ ;  /* 0x0000000602087227 */ /* 0x000fc800078e00ff */
[----:B0-----:R-:W-:Y:S01]  /*3480*/  IMAD R0, R28, R5, R4 ;  /* 0x000000051c007224 */ /* 0x001fe200078e0204 */
[----:B------:R-:W-:Y:S01]  /*3490*/  STL [R1+0x34], R7 ;  /* 0x0000340701007387 */ /* 0x000fe20000100800 */
[----:B------:R-:W-:-:S03]  /*34a0*/  IMAD.HI.U32 R5, R2, R3, RZ ;  /* 0x0000000302057227 */ /* 0x000fc600078e00ff */
[----:B------:R0:W-:Y:S01]  /*34b0*/  STL [R1+0x30], R0 ;  /* 0x0000300001007387 */ /* 0x0001e20000100800 */
[----:B------:R-:W-:Y:S02]  /*34c0*/  IMAD.MOV R8, RZ, RZ, -R8 ;  /* 0x000000ffff087224 */ /* 0x000fe400078e0a08 */
[----:B------:R-:W-:Y:S02]  /*34d0*/  IMAD.MOV R5, RZ, RZ, -R5 ;  /* 0x000000ffff057224 */ /* 0x000fe400078e0a05 */
[C---:B------:R-:W-:Y:S02]  /*34e0*/  IMAD R6, R28.reuse, R8, R6 ;  /* 0x000000081c067224 */ /* 0x040fe400078e0206 */
[----:B0-----:R-:W-:-:S05]  /*34f0*/  IMAD R0, R28, R10, R9 ;  /* 0x0000000a1c007224 */ /* 0x001fca00078e0209 */
[----:B------:R0:W-:Y:S01]  /*3500*/  STL [R1+0x2c], R0 ;  /* 0x00002c0001007387 */ /* 0x0001e20000100800 */
[----:B------:R-:W-:Y:S02]  /*3510*/  IABS R7, R22 ;  /* 0x0000001600077213 */ /* 0x000fe40000000000 */
[----:B------:R-:W-:Y:S01]  /*3520*/  IABS R9, R12 ;  /* 0x0000000c00097213 */ /* 0x000fe20000000000 */
[----:B------:R1:W-:Y:S01]  /*3530*/  STL [R1+0x28], R6 ;  /* 0x0000280601007387 */ /* 0x0003e20000100800 */
[----:B0-----:R-:W-:Y:S01]  /*3540*/  IMAD R0, R28, R5, R3 ;  /* 0x000000051c007224 */ /* 0x001fe200078e0203 */
[----:B------:R-:W-:-:S04]  /*3550*/  IABS R4, R23 ;  /* 0x0000001700047213 */ /* 0x000fc80000000000 */
[----:B------:R0:W-:Y:S01]  /*3560*/  STL [R1+0x24], R0 ;  /* 0x0000240001007387 */ /* 0x0001e20000100800 */
[----:B-1----:R-:W-:-:S03]  /*3570*/  IABS R6, R13 ;  /* 0x0000000d00067213 */ /* 0x002fc60000000000 */
[----:B------:R-:W2:Y:S01]  /*3580*/  LDL R12, [R1+0x1288] ;  /* 0x00128800010c7983 */ /* 0x000ea20000100800 */
[----:B------:R-:W-:-:S03]  /*3590*/  IMAD.HI.U32 R8, R2, R7, RZ ;  /* 0x0000000702087227 */ /* 0x000fc600078e00ff */
[----:B------:R-:W3:Y:S01]  /*35a0*/  LDL R13, [R1+0x12ac] ;  /* 0x0012ac00010d7983 */ /* 0x000ee20000100800 */
[----:B------:R-:W-:-:S04]  /*35b0*/  IMAD.HI.U32 R5, R2, R4, RZ ;  /* 0x0000000402057227 */ /* 0x000fc800078e00ff */
[----:B------:R-:W-:Y:S02]  /*35c0*/  IMAD.MOV R8, RZ, RZ, -R8 ;  /* 0x000000ffff087224 */ /* 0x000fe400078e0a08 */
[----:B------:R-:W-:Y:S02]  /*35d0*/  IMAD.MOV R5, RZ, RZ, -R5 ;  /* 0x000000ffff057224 */ /* 0x000fe400078e0a05 */
[C---:B------:R-:W-:Y:S02]  /*35e0*/  IMAD R7, R28.reuse, R8, R7 ;  /* 0x000000081c077224 */ /* 0x040fe400078e0207 */
[----:B0-----:R-:W-:Y:S01]  /*35f0*/  IMAD R0, R28, R5, R4 ;  /* 0x000000051c007224 */ /* 0x001fe200078e0204 */
[----:B------:R-:W-:Y:S02]  /*3600*/  IABS R3, R17 ;  /* 0x0000001100037213 */ /* 0x000fe40000000000 */
[----:B------:R0:W-:Y:S04]  /*3610*/  STL [R1+0x20], R7 ;  /* 0x0000200701007387 */ /* 0x0001e80000100800 */
[----:B------:R-:W4:Y:S04]  /*3620*/  LDL R17, [R1+0x12a8] ;  /* 0x0012a80001117983 */ /* 0x000f280000100800 */
[----:B------:R1:W-:Y:S01]  /*3630*/  STL [R1+0x1c], R0 ;  /* 0x00001c0001007387 */ /* 0x0003e20000100800 */
[----:B0-----:R-:W-:-:S03]  /*3640*/  IABS R7, R18 ;  /* 0x0000001200077213 */ /* 0x001fc60000000000 */
[----:B------:R-:W4:Y:S01]  /*3650*/  LDL R18, [R1+0x12a4] ;  /* 0x0012a40001127983 */ /* 0x000f220000100800 */
[----:B------:R-:W-:-:S04]  /*3660*/  IMAD.HI.U32 R10, R2, R9, RZ ;  /* 0x00000009020a7227 */ /* 0x000fc800078e00ff */
[----:B------:R-:W-:-:S04]  /*3670*/  IMAD.HI.U32 R8, R2, R6, RZ ;  /* 0x0000000602087227 */ /* 0x000fc800078e00ff */
[----:B------:R-:W-:Y:S02]  /*3680*/  IMAD.MOV R10, RZ, RZ, -R10 ;  /* 0x000000ffff0a7224 */ /* 0x000fe400078e0a0a */
[----:B------:R-:W-:Y:S02]  /*3690*/  IMAD.MOV R8, RZ, RZ, -R8 ;  /* 0x000000ffff087224 */ /* 0x000fe400078e0a08 */
[C---:B-1----:R-:W-:Y:S02]  /*36a0*/  IMAD R0, R28.reuse, R10, R9 ;  /* 0x0000000a1c007224 */ /* 0x042fe400078e0209 */
[----:B------:R-:W-:Y:S02]  /*36b0*/  IMAD R6, R28, R8, R6 ;  /* 0x000000081c067224 */ /* 0x000fe400078e0206 */
[----:B------:R-:W-:Y:S01]  /*36c0*/  IMAD.HI.U32 R5, R2, R3, RZ ;  /* 0x0000000302057227 */ /* 0x000fe200078e00ff */
[----:B------:R0:W-:Y:S01]  /*36d0*/  STL [R1+0x18], R0 ;  /* 0x0000180001007387 */ /* 0x0001e20000100800 */
[----:B------:R-:W-:-:S02]  /*36e0*/  IABS R4, R19 ;  /* 0x0000001300047213 */ /* 0x000fc40000000000 */
[----:B------:R-:W-:Y:S01]  /*36f0*/  IMAD.MOV R5, RZ, RZ, -R5 ;  /* 0x000000ffff057224 */ /* 0x000fe200078e0a05 */
[----:B------:R-:W-:Y:S04]  /*3700*/  STL [R1+0x394], R6 ;  /* 0x0003940601007387 */ /* 0x000fe80000100800 */
[----:B------:R-:W4:Y:S01]  /*3710*/  LDL R19, [R1+0x12a0] ;  /* 0x0012a00001137983 */ /* 0x000f220000100800 */
[----:B------:R-:W-:-:S04]  /*3720*/  IMAD.HI.U32 R8, R2, R7, RZ ;  /* 0x0000000702087227 */ /* 0x000fc800078e00ff */
[----:B0-----:R-:W-:Y:S01]  /*3730*/  IMAD R0, R28, R5, R3 ;  /* 0x000000051c007224 */ /* 0x001fe200078e0203 */
[----:B------:R-:W-:Y:S01]  /*3740*/  IABS R9, R16 ;  /* 0x0000001000097213 */ /* 0x000fe20000000000 */
[----:B------:R-:W-:-:S03]  /*3750*/  IMAD.MOV R8, RZ, RZ, -R8 ;  /* 0x000000ffff087224 */ /* 0x000fc600078e0a08 */
[----:B------:R0:W-:Y:S01]  /*3760*/  STL [R1+0x3a0], R0 ;  /* 0x0003a00001007387 */ /* 0x0001e20000100800 */
[----:B------:R-:W-:-:S03]  /*3770*/  IMAD R7, R28, R8, R7 ;  /* 0x000000081c077224 */ /* 0x000fc600078e0207 */
[----:B------:R-:W4:Y:S01]  /*3780*/  LDL R16, [R1+0x1294] ;  /* 0x0012940001107983 */ /* 0x000f220000100800 */
[----:B------:R-:W-:-:S04]  /*3790*/  IMAD.HI.U32 R5, R2, R4, RZ ;  /* 0x0000000402057227 */ /* 0x000fc800078e00ff */
[----:B------:R-:W-:Y:S02]  /*37a0*/  IMAD.MOV R5, RZ, RZ, -R5 ;  /* 0x000000ffff057224 */ /* 0x000fe400078e0a05 */
[----:B------:R-:W-:-:S04]  /*37b0*/  IMAD.HI.U32 R10, R2, R9, RZ ;  /* 0x00000009020a7227 */ /* 0x000fc800078e00ff */
[----:B0-----:R-:W-:Y:S02]  /*37c0*/  IMAD R0, R28, R5, R4 ;  /* 0x000000051c007224 */ /* 0x001fe400078e0204 */
[----:B------:R-:W-:Y:S01]  /*37d0*/  IMAD.MOV R10, RZ, RZ, -R10 ;  /* 0x000000ffff0a7224 */ /* 0x000fe200078e0a0a */
[----:B--2---:R-:W-:Y:S02]  /*37e0*/  IABS R6, R12 ;  /* 0x0000000c00067213 */ /* 0x004fe40000000000 */
[----:B------:R-:W2:Y:S01]  /*37f0*/  LDL R12, [R1+0x1298] ;  /* 0x00129800010c7983 */ /* 0x000ea20000100800 */
[----:B---3--:R-:W-:-:S03]  /*3800*/  IABS R3, R13 ;  /* 0x0000000d00037213 */ /* 0x008fc60000000000 */
[----:B------:R4:W-:Y:S04]  /*3810*/  STL [R1+0x398], R7 ;  /* 0x0003980701007387 */ /* 0x0009e80000100800 */
[----:B------:R-:W3:Y:S01]  /*3820*/  LDL R13, [R1+0x129c] ;  /* 0x00129c00010d7983 */ /* 0x000ee20000100800 */
[----:B------:R-:W-:-:S04]  /*3830*/  IMAD.HI.U32 R8, R2, R6, RZ ;  /* 0x0000000602087227 */ /* 0x000fc800078e00ff */
[----:B------:R-:W-:Y:S01]  /*3840*/  IMAD.MOV R8, RZ, RZ, -R8 ;  /* 0x000000ffff087224 */ /* 0x000fe200078e0a08 */
[----:B------:R0:W-:Y:S03]  /*3850*/  STL [R1+0x39c], R0 ;  /* 0x00039c0001007387 */ /* 0x0001e60000100800 */
[C---:B------:R-:W-:Y:S01]  /*3860*/  IMAD R6, R28.reuse, R8, R6 ;  /* 0x000000081c067224 */ /* 0x040fe200078e0206 */
[----:B----4-:R-:W-:Y:S02]  /*3870*/  IABS R7, R17 ;  /* 0x0000001100077213 */ /* 0x010fe40000000000 */
[----:B------:R-:W4:Y:S01]  /*3880*/  LDL R17, [R1+0x128c] ;  /* 0x00128c0001117983 */ /* 0x000f220000100800 */
[----:B0-----:R-:W-:Y:S01]  /*3890*/  IMAD R0, R28, R10, R9 ;  /* 0x0000000a1c007224 */ /* 0x001fe200078e0209 */
[----:B------:R-:W-:-:S04]  /*38a0*/  IABS R4, R18 ;  /* 0x0000001200047213 */ /* 0x000fc80000000000 */
[----:B------:R0:W-:Y:S04]  /*38b0*/  STL [R1+0x380], R0 ;  /* 0x0003800001007387 */ /* 0x0001e80000100800 */
[----:B------:R1:W-:Y:S04]  /*38c0*/  STL [R1+0x38c], R6 ;  /* 0x00038c0601007387 */ /* 0x0003e80000100800 */
[----:B------:R-:W4:Y:S01]  /*38d0*/  LDL R18, [R1+0x1290] ;  /* 0x0012900001127983 */ /* 0x000f220000100800 */
[----:B------:R-:W-:-:S04]  /*38e0*/  IMAD.HI.U32 R5, R2, R3, RZ ;  /* 0x0000000302057227 */ /* 0x000fc800078e00ff */
[----:B------:R-:W-:-:S04]  /*38f0*/  IMAD.MOV R5, RZ, RZ, -R5 ;  /* 0x000000ffff057224 */ /* 0x000fc800078e0a05 */
[----:B0-----:R-:W-:Y:S02]  /*3900*/  IMAD R0, R28, R5, R3 ;  /* 0x000000051c007224 */ /* 0x001fe400078e0203 */
[----:B------:R-:W-:-:S03]  /*3910*/  IMAD.HI.U32 R8, R2, R7, RZ ;  /* 0x0000000702087227 */ /* 0x000fc600078e00ff */
[----:B------:R0:W-:Y:S01]  /*3920*/  STL [R1+0x390], R0 ;  /* 0x0003900001007387 */ /* 0x0001e20000100800 */
[----:B------:R-:W-:-:S03]  /*3930*/  IABS R9, R19 ;  /* 0x0000001300097213 */ /* 0x000fc60000000000 */
[----:B------:R-:W4:Y:S01]  /*3940*/  LDL R19, [R1+0x1284] ;  /* 0x0012840001137983 */ /* 0x000f220000100800 */
[----:B------:R-:W-:-:S04]  /*3950*/  IMAD.HI.U32 R5, R2, R4, RZ ;  /* 0x0000000402057227 */ /* 0x000fc800078e00ff */
[----:B------:R-:W-:Y:S02]  /*3960*/  IMAD.MOV R8, RZ, RZ, -R8 ;  /* 0x000000ffff087224 */ /* 0x000fe400078e0a08 */
[----:B------:R-:W-:Y:S02]  /*3970*/  IMAD.MOV R5, RZ, RZ, -R5 ;  /* 0x000000ffff057224 */ /* 0x000fe400078e0a05 */
[C---:B------:R-:W-:Y:S01]  /*3980*/  IMAD R7, R28.reuse, R8, R7 ;  /* 0x000000081c077224 */ /* 0x040fe200078e0207 */
[----:B-1----:R-:W-:Y:S02]  /*3990*/  IABS R6, R16 ;  /* 0x0000001000067213 */ /* 0x002fe40000000000 */
[----:B------:R-:W4:Y:S01]  /*39a0*/  LDL R16, [R1+0x127c] ;  /* 0x00127c0001107983 */ /* 0x000f220000100800 */
[----:B0-----:R-:W-:-:S03]  /*39b0*/  IMAD R0, R28, R5, R4 ;  /* 0x000000051c007224 */ /* 0x001fc600078e0204 */
[----:B------:R3:W-:Y:S01]  /*39c0*/  STL [R1+0x384], R7 ;  /* 0x0003840701007387 */ /* 0x0007e20000100800 */
[----:B------:R-:W-:-:S04]  /*39d0*/  IMAD.HI.U32 R10, R2, R9, RZ ;  /* 0x00000009020a7227 */ /* 0x000fc800078e00ff */
[----:B------:R-:W-:-:S04]  /*39e0*/  IMAD.HI.U32 R8, R2, R6, RZ ;  /* 0x0000000602087227 */ /* 0x000fc800078e00ff */
[----:B------:R-:W-:Y:S02]  /*39f0*/  IMAD.MOV R10, RZ, RZ, -R10 ;  /* 0x000000ffff0a7224 */ /* 0x000fe400078e0a0a */
[----:B------:R-:W-:-:S04]  /*3a00*/  IMAD.MOV R8, RZ, RZ, -R8 ;  /* 0x000000ffff087224 */ /* 0x000fc800078e0a08 */
[----:B------:R-:W-:Y:S01]  /*3a10*/  IMAD R6, R28, R8, R6 ;  /* 0x000000081c067224 */ /* 0x000fe200078e0206 */
[----:B--2---:R-:W-:Y:S02]  /*3a20*/  IABS R3, R12 ;  /* 0x0000000c00037213 */ /* 0x004fe40000000000 */
[----:B------:R-:W2:Y:S04]  /*3a30*/  LDL R12, [R1+0x1280] ;  /* 0x00128000010c7983 */ /* 0x000ea80000100800 */
[----:B------:R0:W-:Y:S01]  /*3a40*/  STL [R1+0x388], R0 ;  /* 0x0003880001007387 */ /* 0x0001e20000100800 */
[----:B---3--:R-:W-:-:S03]  /*3a50*/  IABS R7, R13 ;  /* 0x0000000d00077213 */ /* 0x008fc60000000000 */
[----:B------:R-:W3:Y:S01]  /*3a60*/  LDL R13, [R1+0x1274] ;  /* 0x00127400010d7983 */ /* 0x000ee20000100800 */
[----:B------:R-:W-:-:S04]  /*3a70*/  IMAD.HI.U32 R5, R2, R3, RZ ;  /* 0x0000000302057227 */ /* 0x000fc800078e00ff */
[----:B0-----:R-:W-:Y:S02]  /*3a80*/  IMAD R0, R28, R10, R9 ;  /* 0x0000000a1c007224 */ /* 0x001fe400078e0209 */
[----:B------:R-:W-:-:S03]  /*3a90*/  IMAD.MOV R5, RZ, RZ, -R5 ;  /* 0x000000ffff057224 */ /* 0x000fc600078e0a05 */
[----:B------:R0:W-:Y:S01]  /*3aa0*/  STL [R1+0x36c], R0 ;  /* 0x00036c0001007387 */ /* 0x0001e20000100800 */
[----:B----4-:R-:W-:-:S03]  /*3ab0*/  IABS R4, R17 ;  /* 0x0000001100047213 */ /* 0x010fc60000000000 */
[----:B------:R1:W-:Y:S04]  /*3ac0*/  STL [R1+0x378], R6 ;  /* 0x0003780601007387 */ /* 0x0003e80000100800 */
[----:B------:R-:W4:Y:S01]  /*3ad0*/  LDL R17, [R1+0x1268] ;  /* 0x0012680001117983 */ /* 0x000f220000100800 */
[----:B0-----:R-:W-:-:S05]  /*3ae0*/  IMAD R0, R28, R5, R3 ;  /* 0x000000051c007224 */ /* 0x001fca00078e0203 */
[----:B------:R0:W-:Y:S01]  /*3af0*/  STL [R1+0x37c], R0 ;  /* 0x00037c0001007387 */ /* 0x0001e20000100800 */
[----:B------:R-:W-:-:S03]  /*3b00*/  IABS R9, R18 ;  /* 0x0000001200097213 */ /* 0x000fc60000000000 */
[----:B------:R-:W4:Y:S01]  /*3b10*/  LDL R18, [R1+0x126c] ;  /* 0x00126c0001127983 */ /* 0x000f220000100800 */
[----:B------:R-:W-:-:S04]  /*3b20*/  IMAD.HI.U32 R8, R2, R7, RZ ;  /* 0x0000000702087227 */ /* 0x000fc800078e00ff */
[----:B------:R-:W-:-:S04]  /*3b30*/  IMAD.HI.U32 R5, R2, R4, RZ ;  /* 0x0000000402057227 */ /* 0x000fc800078e00ff */
[----:B------:R-:W-:Y:S02]  /*3b40*/  IMAD.MOV R8, RZ, RZ, -R8 ;  /* 0x000000ffff087224 */ /* 0x000fe400078e0a08 */
[----:B------:R-:W-:Y:S01]  /*3b50*/  IMAD.MOV R5, RZ, RZ, -R5 ;  /* 0x000000ffff057224 */ /* 0x000fe200078e0a05 */
[----:B-1----:R-:W-:Y:S02]  /*3b60*/  IABS R6, R19 ;  /* 0x0000001300067213 */ /* 0x002fe40000000000 */
[----:B------:R-:W4:Y:S01]  /*3b70*/  LDL R19, [R1+0x1260] ;  /* 0x0012600001137983 */ /* 0x000f220000100800 */
[----:B------:R-:W-:Y:S02]  /*3b80*/  IMAD R7, R28, R8, R7 ;  /* 0x000000081c077224 */ /* 0x000fe400078e0207 */
[----:B------:R-:W-:-:S04]  /*3b90*/  IMAD.HI.U32 R10, R2, R9, RZ ;  /* 0x00000009020a7227 */ /* 0x000fc800078e00ff */
[----:B------:R-:W-:Y:S01]  /*3ba0*/  IMAD.HI.U32 R8, R2, R6, RZ ;  /* 0x0000000602087227 */ /* 0x000fe200078e00ff */
[----:B------:R-:W-:Y:S03]  /*3bb0*/  STL [R1+0x370], R7 ;  /* 0x0003700701007387 */ /* 0x000fe60000100800 */
[----:B0-----:R-:W-:Y:S01]  /*3bc0*/  IMAD R0, R28, R5, R4 ;  /* 0x000000051c007224 */ /* 0x001fe200078e0204 */
[----:B------:R-:W-:Y:S01]  /*3bd0*/  IABS R3, R16 ;  /* 0x0000001000037213 */ /* 0x000fe20000000000 */
[----:B------:R-:W-:Y:S01]  /*3be0*/  IMAD.MOV R10, RZ, RZ, -R10 ;  /* 0x000000ffff0a7224 */ /* 0x000fe200078e0a0a */
[----:B------:R-:W4:Y:S01]  /*3bf0*/  LDL R16, [R1+0x1258] ;  /* 0x0012580001107983 */ /* 0x000f220000100800 */
[----:B------:R-:W-:-:S03]  /*3c00*/  IMAD.MOV R8, RZ, RZ, -R8 ;  /* 0x000000ffff087224 */ /* 0x000fc600078e0a08 */
[----:B------:R0:W-:Y:S01]  /*3c10*/  STL [R1+0x374], R0 ;  /* 0x0003740001007387 */ /* 0x0001e20000100800 */
[C---:B------:R-:W-:Y:S02]  /*3c20*/  IMAD R6, R28.reuse, R8, R6 ;  /* 0x000000081c067224 */ /* 0x040fe400078e0206 */
[----:B0-----:R-:W-:Y:S02]  /*3c30*/  IMAD R0, R28, R10, R9 ;  /* 0x0000000a1c007224 */ /* 0x001fe400078e0209 */
[----:B------:R-:W-:-:S04]  /*3c40*/  IMAD.HI.U32 R5, R2, R3, RZ ;  /* 0x0000000302057227 */ /* 0x000fc800078e00ff */
[----:B------:R-:W-:Y:S01]  /*3c50*/  IMAD.MOV R5, RZ, RZ, -R5 ;  /* 0x000000ffff057224 */ /* 0x000fe200078e0a05 */
[----:B--2---:R-:W-:Y:S02]  /*3c60*/  IABS R7, R12 ;  /* 0x0000000c00077213 */ /* 0x004fe40000000000 */
[----:B------:R-:W2:Y:S04]  /*3c70*/  LDL R12, [R1+0x125c] ;  /* 0x00125c00010c7983 */ /* 0x000ea80000100800 */
[----:B------:R0:W-:Y:S01]  /*3c80*/  STL [R1+0x358], R0 ;  /* 0x0003580001007387 */ /* 0x0001e20000100800 */
[----:B---3--:R-:W-:-:S03]  /*3c90*/  IABS R4, R13 ;  /* 0x0000000d00047213 */ /* 0x008fc60000000000 */
[----:B------:R1:W-:Y:S04]  /*3ca0*/  STL [R1+0x364], R6 ;  /* 0x0003640601007387 */ /* 0x0003e80000100800 */
[----:B------:R-:W3:Y:S01]  /*3cb0*/  LDL R13, [R1+0x1254] ;  /* 0x00125400010d7983 */ /* 0x000ee20000100800 */
[----:B0-----:R-:W-:-:S05]  /*3cc0*/  IMAD R0, R28, R5, R3 ;  /* 0x000000051c007224 */ /* 0x001fca00078e0203 */
[----:B------:R0:W-:Y:S01]  /*3cd0*/  STL [R1+0x368], R0 ;  /* 0x0003680001007387 */ /* 0x0001e20000100800 */
[----:B----4-:R-:W-:-:S03]  /*3ce0*/  IABS R9, R17 ;  /* 0x0000001100097213 */ /* 0x010fc60000000000 */
[----:B------:R-:W4:Y:S01]  /*3cf0*/  LDL R17, [R1+0x1248] ;  /* 0x0012480001117983 */ /* 0x000f220000100800 */
[----:B-1----:R-:W-:-:S03]  /*3d00*/  IABS R6, R18 ;  /* 0x0000001200067213 */ /* 0x002fc60000000000 */
[----:B------:R-:W4:Y:S01]  /*3d10*/  LDL R18, [R1+0x124c] ;  /* 0x00124c0001127983 */ /* 0x000f220000100800 */
[----:B------:R-:W-:-:S04]  /*3d20*/  IMAD.HI.U32 R8, R2, R7, RZ ;  /* 0x0000000702087227 */ /* 0x000fc800078e00ff */
[----:B------:R-:W-:Y:S02]  /*3d30*/  IMAD.MOV R8, RZ, RZ, -R8 ;  /* 0x000000ffff087224 */ /* 0x000fe400078e0a08 */
[----:B------:R-:W-:-:S04]  /*3d40*/  IMAD.HI.U32 R5, R2, R4, RZ ;  /* 0x0000000402057227 */ /* 0x000fc800078e00ff */
[----:B------:R-:W-:Y:S02]  /*3d50*/  IMAD R7, R28, R8, R7 ;  /* 0x000000081c077224 */ /* 0x000fe400078e0207 */
[----:B------:R-:W-:Y:S02]  /*3d60*/  IMAD.MOV R5, RZ, RZ, -R5 ;  /* 0x000000ffff057224 */ /* 0x000fe400078e0a05 */
[----:B------:R-:W-:Y:S01]  /*3d70*/  IMAD.HI.U32 R10, R2, R9, RZ ;  /* 0x00000009020a7227 */ /* 0x000fe200078e00ff */
[----:B------:R-:W-:Y:S01]  /*3d80*/  IABS R3, R19 ;  /* 0x0000001300037213 */ /* 0x000fe20000000000 */
[----:B------:R1:W-:Y:S02]  /*3d90*/  STL [R1+0x35c], R7 ;  /* 0x00035c0701007387 */ /* 0x0003e40000100800 */
[----:B0-----:R-:W-:Y:S02]  /*3da0*/  IMAD R0, R28, R5, R4 ;  /* 0x000000051c007224 */ /* 0x001fe400078e0204 */
[----:B------:R-:W4:Y:S01]  /*3db0*/  LDL R19, [R1+0x1250] ;  /* 0x0012500001137983 */ /* 0x000f220000100800 */
[----:B------:R-:W-:-:S04]  /*3dc0*/  IMAD.HI.U32 R8, R2, R6, RZ ;  /* 0x0000000602087227 */ /* 0x000fc800078e00ff */
[----:B------:R-:W-:Y:S01]  /*3dd0*/  IMAD.MOV R10, RZ, RZ, -R10 ;  /* 0x000000ffff0a7224 */ /* 0x000fe200078e0a0a */
[----:B------:R0:W-:Y:S01]  /*3de0*/  STL [R1+0x360], R0 ;  /* 0x0003600001007387 */ /* 0x0001e20000100800 */
[----:B------:R-:W-:-:S04]  /*3df0*/  IMAD.HI.U32 R5, R2, R3, RZ ;  /* 0x0000000302057227 */ /* 0x000fc800078e00ff */
[----:B------:R-:W-:Y:S01]  /*3e00*/  IMAD.MOV R8, RZ, RZ, -R8 ;  /* 0x000000ffff087224 */ /* 0x000fe200078e0a08 */
[----:B-1----:R-:W-:Y:S01]  /*3e10*/  IABS R7, R16 ;  /* 0x0000001000077213 */ /* 0x002fe20000000000 */
[----:B------:R-:W-:Y:S01]  /*3e20*/  IMAD.MOV R5, RZ, RZ, -R5 ;  /* 0x000000ffff057224 */ /* 0x000fe200078e0a05 */
[----:B------:R-:W4:Y:S01]  /*3e30*/  LDL R16, [R1+0x1244] ;  /* 0x0012440001107983 */ /* 0x000f220000100800 */
[C---:B0-----:R-:W-:Y:S02]  /*3e40*/  IMAD R0, R28.reuse, R10, R9 ;  /* 0x0000000a1c007224 */ /* 0x041fe400078e0209 */
[----:B------:R-:W-:-:S03]  /*3e50*/  IMAD R6, R28, R8, R6 ;  /* 0x000000081c067224 */ /* 0x000fc600078e0206 */
[----:B------:R0:W-:Y:S04]  /*3e60*/  STL [R1+0x344], R0 ;  /* 0x0003440001007387 */ /* 0x0001e80000100800 */
[----:B------:R4:W-:Y:S01]  /*3e70*/  STL [R1+0x350], R6 ;  /* 0x0003500601007387 */ /* 0x0009e20000100800 */
[----:B0-----:R-:W-:Y:S02]  /*3e80*/  IMAD R0, R28, R5, R3 ;  /* 0x000000051c007224 */ /* 0x001fe400078e0203 */
[----:B------:R-:W-:-:S04]  /*3e90*/  IMAD.HI.U32 R8, R2, R7, RZ ;  /* 0x0000000702087227 */ /* 0x000fc800078e00ff */
[----:B------:R-:W-:-:S04]  /*3ea0*/  IMAD.MOV R8, RZ, RZ, -R8 ;  /* 0x000000ffff087224 */ /* 0x000fc800078e0a08 */
[----:B------:R-:W-:Y:S01]  /*3eb0*/  IMAD R7, R28, R8, R7 ;  /* 0x000000081c077224 */ /* 0x000fe200078e0207 */
[----:B--2---:R-:W-:Y:S02]  /*3ec0*/  IABS R4, R12 ;  /* 0x0000000c00047213 */ /* 0x004fe40000000000 */
[----:B------:R-:W2:Y:S04]  /*3ed0*/  LDL R12, [R1+0x123c] ;  /* 0x00123c00010c7983 */ /* 0x000ea80000100800 */
[----:B------:R0:W-:Y:S01]  /*3ee0*/  STL [R1+0x354], R0 ;  /* 0x0003540001007387 */ /* 0x0001e20000100800 */
[----:B---3--:R-:W-:-:S03]  /*3ef0*/  IABS R9, R13 ;  /* 0x0000000d00097213 */ /* 0x008fc60000000000 */
[----:B------:R-:W3:Y:S01]  /*3f00*/  LDL R13, [R1+0x1240] ;  /* 0x00124000010d7983 */ /* 0x000ee20000100800 */
[----:B----4-:R-:W-:-:S03]  /*3f10*/  IABS R6, R17 ;  /* 0x0000001100067213 */ /* 0x010fc60000000000 */
[----:B------:R-:W4:Y:S04]  /*3f20*/  LDL R17, [R1+0x1230] ;  /* 0x0012300001117983 */ /* 0x000f280000100800 */
[----:B------:R1:W-:Y:S01]  /*3f30*/  STL [R1+0x348], R7 ;  /* 0x0003480701007387 */ /* 0x0003e20000100800 */
[----:B------:R-:W-:-:S03]  /*3f40*/  IABS R3, R18 ;  /* 0x0000001200037213 */ /* 0x000fc60000000000 */
[----:B------:R-:W4:Y:S01]  /*3f50*/  LDL R18, [R1+0x1234] ;  /* 0x0012340001127983 */ /* 0x000f220000100800 */
[----:B------:R-:W-:-:S04]  /*3f60*/  IMAD.HI.U32 R5, R2, R4, RZ ;  /* 0x0000000402057227 */ /* 0x000fc800078e00ff */
[----:B------:R-:W-:Y:S02]  /*3f70*/  IMAD.MOV R5, RZ, RZ, -R5 ;  /* 0x000000ffff057224 */ /* 0x000fe400078e0a05 */
[----:B------:R-:W-:-:S04]  /*3f80*/  IMAD.HI.U32 R10, R2, R9, RZ ;  /* 0x00000009020a7227 */ /* 0x000fc800078e00ff */
[----:B0-----:R-:W-:Y:S02]  /*3f90*/  IMAD R0, R28, R5, R4 ;  /* 0x000000051c007224 */ /* 0x001fe400078e0204 */
[----:B------:R-:W-:-:S03]  /*3fa0*/  IMAD.HI.U32 R8, R2, R6, RZ ;  /* 0x0000000602087227 */ /* 0x000fc600078e00ff */
[----:B------:R0:W-:Y:S01]  /*3fb0*/  STL [R1+0x34c], R0 ;  /* 0x00034c0001007387 */ /* 0x0001e20000100800 */
[----:B------:R-:W-:Y:S01]  /*3fc0*/  IMAD.MOV R10, RZ, RZ, -R10 ;  /* 0x000000ffff0a7224 */ /* 0x000fe200078e0a0a */
[----:B-1----:R-:W-:Y:S01]  /*3fd0*/  IABS R7, R19 ;  /* 0x0000001300077213 */ /* 0x002fe20000000000 */
[----:B------:R-:W-:Y:S01]  /*3fe0*/  IMAD.MOV R8, RZ, RZ, -R8 ;  /* 0x000000ffff087224 */ /* 0x000fe200078e0a08 */
[----:B------:R-:W4:Y:S01]  /*3ff0*/  LDL R19, [R1+0x122c] ;  /* 0x00122c0001137983 */ /* 0x000f220000100800 */
[----:B------:R-:W-:-:S04]  /*4000*/  IMAD.HI.U32 R5, R2, R3, RZ ;  /* 0x0000000302057227 */ /* 0x000fc800078e00ff */
[C---:B0-----:R-:W-:Y:S02]  /*4010*/  IMAD R0, R28.reuse, R10, R9 ;  /* 0x0000000a1c007224 */ /* 0x041fe400078e0209 */
[----:B------:R-:W-:Y:S02]  /*4020*/  IMAD R6, R28, R8, R6 ;  /* 0x000000081c067224 */ /* 0x000fe400078e0206 */
[----:B------:R-:W-:Y:S01]  /*4030*/  IMAD.MOV R5, RZ, RZ, -R5 ;  /* 0x000000ffff057224 */ /* 0x000fe200078e0a05 */
[----:B------:R0:W-:Y:S01]  /*4040*/  STL [R1+0x330], R0 ;  /* 0x0003300001007387 */ /* 0x0001e20000100800 */
[----:B------:R-:W-:-:S03]  /*4050*/  IABS R4, R16 ;  /* 0x0000001000047213 */ /* 0x000fc60000000000 */
[----:B------:R-:W-:Y:S04]  /*4060*/  STL [R1+0x33c], R6 ;  /* 0x00033c0601007387 */ /* 0x000fe80000100800 */
[----:B------:R-:W4:Y:S01]  /*4070*/  LDL R16, [R1+0x1228] ;  /* 0x0012280001107983 */ /* 0x000f220000100800 */
[----:B0-----:R-:W-:-:S05]  /*4080*/  IMAD R0, R28, R5, R3 ;  /* 0x000000051c007224 */ /* 0x001fca00078e0203 */
[----:B------:R0:W-:Y:S01]  /*4090*/  STL [R1+0x340], R0 ;  /* 0x0003400001007387 */ /* 0x0001e20000100800 */
[----:B------:R-:W-:-:S04]  /*40a0*/  IMAD.HI.U32 R8, R2, R7, RZ ;  /* 0x0000000702087227 */ /* 0x000fc800078e00ff */
[----:B------:R-:W-:-:S04]  /*40b0*/  IMAD.HI.U32 R5, R2, R4, RZ ;  /* 0x0000000402057227 */ /* 0x000fc800078e00ff */
[----:B------:R-:W-:Y:S02]  /*40c0*/  IMAD.MOV R8, RZ, RZ, -R8 ;  /* 0x000000ffff087224 */ /* 0x000fe400078e0a08 */
[----:B------:R-:W-:Y:S02]  /*40d0*/  IMAD.MOV R5, RZ, RZ, -R5 ;  /* 0x000000ffff057224 */ /* 0x000fe400078e0a05 */
[C---:B------:R-:W-:Y:S02]  /*40e0*/  IMAD R7, R28.reuse, R8, R7 ;  /* 0x000000081c077224 */ /* 0x040fe400078e0207 */
[----:B0-----:R-:W-:Y:S01]  /*40f0*/  IMAD R0, R28, R5, R4 ;  /* 0x000000051c007224 */ /* 0x001fe200078e0204 */
[----:B--2---:R-:W-:Y:S02]  /*4100*/  IABS R9, R12 ;  /* 0x0000000c00097213 */ /* 0x004fe40000000000 */
[----:B------:R-:W2:Y:S01]  /*4110*/  LDL R12, [R1+0x1224] ;  /* 0x00122400010c7983 */ /* 0x000ea20000100800 */
[----:B---3--:R-:W-:-:S03]  /*4120*/  IABS R6, R13 ;  /* 0x0000000d00067213 */ /* 0x008fc60000000000 */
[----:B------:R-:W3:Y:S04]  /*4130*/  LDL R13, [R1+0x1220] ;  /* 0x00122000010d7983 */ /* 0x000ee80000100800 */
[----:B------:R0:W-:Y:S01]  /*4140*/  STL [R1+0x334], R7 ;  /* 0x0003340701007387 */ /* 0x0001e20000100800 */
[----:B----4-:R-:W-:-:S03]  /*4150*/  IABS R3, R17 ;  /* 0x0000001100037213 */ /* 0x010fc60000000000 */
        /* <DEDUP_REMOVED lines=17> */
[----:B0-----:R-:W-:Y:S02]  /*4270*/  IMAD R0, R28, R5, R3 ;  /* 0x000000051c007224 */ /* 0x001fe400078e0203 */
[----:B------:R-:W-:-:S03]  /*4280*/  IMAD.MOV R8, RZ, RZ, -R8 ;  /* 0x000000ffff087224 */ /* 0x000fc600078e0a08 */
[----:B------:R0:W-:Y:S01]  /*4290*/  STL [R1+0x32c], R0 ;  /* 0x00032c0001007387 */ /* 0x0001e20000100800 */
[----:B------:R-:W-:-:S03]  /*42a0*/  IABS R9, R16 ;  /* 0x0000001000097213 */ /* 0x000fc60000000000 */
[----:B------:R-:W4:Y:S01]  /*42b0*/  LDL R16, [R1+0x1210] ;  /* 0x0012100001107983 */ /* 0x000f220000100800 */
[----:B------:R-:W-:Y:S02]  /*42c0*/  IMAD R7, R28, R8, R7 ;  /* 0x000000081c077224 */ /* 0x000fe400078e0207 */
[----:B------:R-:W-:-:S04]  /*42d0*/  IMAD.HI.U32 R5, R2, R4, RZ ;  /* 0x0000000402057227 */ /* 0x000fc800078e00ff */
[----:B------:R-:W-:Y:S02]  /*42e0*/  IMAD.MOV R5, RZ, RZ, -R5 ;  /* 0x000000ffff057224 */ /* 0x000fe400078e0a05 */
[----:B------:R-:W-:-:S04]  /*42f0*/  IMAD.HI.U32 R10, R2, R9, RZ ;  /* 0x00000009020a7227 */ /* 0x000fc800078e00ff */
[----:B0-----:R-:W-:Y:S02]  /*4300*/  IMAD R0, R28, R5, R4 ;  /* 0x000000051c007224 */ /* 0x001fe400078e0204 */
[----:B------:R-:W-:Y:S01]  /*4310*/  IMAD.MOV R10, RZ, RZ, -R10 ;  /* 0x000000ffff0a7224 */ /* 0x000fe200078e0a0a */
[----:B--2---:R-:W-:Y:S02]  /*4320*/  IABS R6, R12 ;  /* 0x0000000c00067213 */ /* 0x004fe40000000000 */
[----:B------:R-:W2:Y:S04]  /*4330*/  LDL R12, [R1+0x120c] ;  /* 0x00120c00010c7983 */ /* 0x000ea80000100800 */
[----:B------:R-:W-:Y:S01]  /*4340*/  STL [R1+0x320], R7 ;  /* 0x0003200701007387 */ /* 0x000fe20000100800 */
[----:B------:R-:W-:Y:S01]  /*4350*/  IMAD.HI.U32 R8, R2, R6, RZ ;  /* 0x0000000602087227 */ /* 0x000fe200078e00ff */
[----:B---3--:R-:W-:-:S02]  /*4360*/  IABS R3, R13 ;  /* 0x0000000d00037213 */ /* 0x008fc40000000000 */
[----:B------:R-:W3:Y:S01]  /*4370*/  LDL R13, [R1+0x1204] ;  /* 0x00120400010d7983 */ /* 0x000ee20000100800 */
[----:B------:R-:W-:-:S03]  /*4380*/  IMAD.MOV R8, RZ, RZ, -R8 ;  /* 0x000000ffff087224 */ /* 0x000fc600078e0a08 */
[----:B------:R0:W-:Y:S01]  /*4390*/  STL [R1+0x324], R0 ;  /* 0x0003240001007387 */ /* 0x0001e20000100800 */
[C---:B------:R-:W-:Y:S02]  /*43a0*/  IMAD R6, R28.reuse, R8, R6 ;  /* 0x000000081c067224 */ /* 0x040fe400078e0206 */
[----:B0-----:R-:W-:Y:S01]  /*43b0*/  IMAD R0, R28, R10, R9 ;  /* 0x0000000a1c007224 */ /* 0x001fe200078e0209 */
[----:B----4-:R-:W-:Y:S02]  /*43c0*/  IABS R7, R17 ;  /* 0x0000001100077213 */ /* 0x010fe40000000000 */
[----:B------:R-:W4:Y:S04]  /*43d0*/  LDL R17, [R1+0x1208] ;  /* 0x0012080001117983 */ /* 0x000f280000100800 */
[----:B------:R0:W-:Y:S01]  /*43e0*/  STL [R1+0x308], R0 ;  /* 0x0003080001007387 */ /* 0x0001e20000100800 */
[----:B------:R-:W-:-:S03]  /*43f0*/  IABS R4, R18 ;  /* 0x0000001200047213 */ /* 0x000fc60000000000 */
[----:B------:R-:W-:Y:S04]  /*4400*/  STL [R1+0x314], R6 ;  /* 0x0003140601007387 */ /* 0x000fe80000100800 */
[----:B------:R-:W4:Y:S01]  /*4410*/  LDL R18, [R1+0x1200] ;  /* 0x0012000001127983 */ /* 0x000f220000100800 */
[----:B------:R-:W-:-:S04]  /*4420*/  IMAD.HI.U32 R5, R2, R3, RZ ;  /* 0x0000000302057227 */ /* 0x000fc800078e00ff */
[----:B------:R-:W-:-:S04]  /*4430*/  IMAD.MOV R5, RZ, RZ, -R5 ;  /* 0x000000ffff057224 */ /* 0x000fc800078e0a05 */
[----:B0-----:R-:W-:Y:S02]  /*4440*/  IMAD R0, R28, R5, R3 ;  /* 0x000000051c007224 */ /* 0x001fe400078e0203 */
[----:B------:R-:W-:-:S03]  /*4450*/  IMAD.HI.U32 R8, R2, R7, RZ ;  /* 0x0000000702087227 */ /* 0x000fc600078e00ff */
[----:B------:R0:W-:Y:S01]  /*4460*/  STL [R1+0x318], R0 ;  /* 0x0003180001007387 */ /* 0x0001e20000100800 */
[----:B------:R-:W-:Y:S01]  /*4470*/  IMAD.HI.U32 R5, R2, R4, RZ ;  /* 0x0000000402057227 */ /* 0x000fe200078e00ff */
[----:B------:R-:W-:Y:S02]  /*4480*/  IABS R9, R19 ;  /* 0x0000001300097213 */ /* 0x000fe40000000000 */
[----:B------:R-:W4:Y:S01]  /*4490*/  LDL R19, [R1+0x11f8] ;  /* 0x0011f80001137983 */ /* 0x000f220000100800 */
[----:B------:R-:W-:Y:S02]  /*44a0*/  IMAD.MOV R8, RZ, RZ, -R8 ;  /* 0x000000ffff087224 */ /* 0x000fe400078e0a08 */
[----:B------:R-:W-:Y:S02]  /*44b0*/  IMAD.MOV R5, RZ, RZ, -R5 ;  /* 0x000000ffff057224 */ /* 0x000fe400078e0a05 */
[C---:B------:R-:W-:Y:S02]  /*44c0*/  IMAD R7, R28.reuse, R8, R7 ;  /* 0x000000081c077224 */ /* 0x040fe400078e0207 */
[----:B0-----:R-:W-:Y:S01]  /*44d0*/  IMAD R0, R28, R5, R4 ;  /* 0x000000051c007224 */ /* 0x001fe200078e0204 */
[----:B------:R-:W-:-:S02]  /*44e0*/  IABS R6, R16 ;  /* 0x0000001000067213 */ /* 0x000fc40000000000 */
[----:B------:R-:W4:Y:S01]  /*44f0*/  LDL R16, [R1+0x11fc] ;  /* 0x0011fc0001107983 */ /* 0x000f220000100800 */
[----:B------:R-:W-:-:S03]  /*4500*/  IMAD.HI.U32 R10, R2, R9, RZ ;  /* 0x00000009020a7227 */ /* 0x000fc600078e00ff */
[----:B------:R3:W-:Y:S01]  /*4510*/  STL [R1+0x30c], R7 ;  /* 0x00030c0701007387 */ /* 0x0007e20000100800 */
[----:B------:R-:W-:-:S04]  /*4520*/  IMAD.HI.U32 R8, R2, R6, RZ ;  /* 0x0000000602087227 */ /* 0x000fc800078e00ff */
[----:B------:R-:W-:Y:S02]  /*4530*/  IMAD.MOV R10, RZ, RZ, -R10 ;  /* 0x000000ffff0a7224 */ /* 0x000fe400078e0a0a */
[----:B------:R-:W-:-:S04]  /*4540*/  IMAD.MOV R8, RZ, RZ, -R8 ;  /* 0x000000ffff087224 */ /* 0x000fc800078e0a08 */
[----:B------:R-:W-:Y:S01]  /*4550*/  IMAD R6, R28, R8, R6 ;  /* 0x000000081c067224 */ /* 0x000fe200078e0206 */
[----:B--2---:R-:W-:Y:S02]  /*4560*/  IABS R3, R12 ;  /* 0x0000000c00037213 */ /* 0x004fe40000000000 */
[----:B------:R-:W2:Y:S04]  /*4570*/  LDL R12, [R1+0x11f0] ;  /* 0x0011f000010c7983 */ /* 0x000ea80000100800 */
[----:B------:R0:W-:Y:S01]  /*4580*/  STL [R1+0x310], R0 ;  /* 0x0003100001007387 */ /* 0x0001e20000100800 */
[----:B------:R-:W-:Y:S01]  /*4590*/  IMAD.HI.U32 R5, R2, R3, RZ ;  /* 0x0000000302057227 */ /* 0x000fe200078e00ff */
[----:B---3--:R-:W-:Y:S02]  /*45a0*/  IABS R7, R13 ;  /* 0x0000000d00077213 */ /* 0x008fe40000000000 */
[----:B------:R-:W3:Y:S01]  /*45b0*/  LDL R13, [R1+0x11f4] ;  /* 0x0011f400010d7983 */ /* 0x000ee20000100800 */
[----:B0-----:R-:W-:-:S02]  /*45c0*/  IMAD R0, R28, R10, R9 ;  /* 0x0000000a1c007224 */ /* 0x001fc400078e0209 */
[----:B------:R-:W-:-:S03]  /*45d0*/  IMAD.MOV R5, RZ, RZ, -R5 ;  /* 0x000000ffff057224 */ /* 0x000fc600078e0a05 */
[----:B------:R0:W-:Y:S04]  /*45e0*/  STL [R1+0x2f4], R0 ;  /* 0x0002f40001007387 */ /* 0x0001e80000100800 */
[----:B------:R1:W-:Y:S01]  /*45f0*/  STL [R1+0x300], R6 ;  /* 0x0003000601007387 */ /* 0x0003e20000100800 */
[----:B----4-:R-:W-:Y:S01]  /*4600*/  IABS R4, R17 ;  /* 0x0000001100047213 */ /* 0x010fe20000000000 */
[----:B0-----:R-:W-:Y:S02]  /*4610*/  IMAD R0, R28, R5, R3 ;  /* 0x000000051c007224 */ /* 0x001fe400078e0203 */
[----:B------:R-:W4:Y:S04]  /*4620*/  LDL R17, [R1+0x11ec] ;  /* 0x0011ec0001117983 */ /* 0x000f280000100800 */
[----:B------:R0:W-:Y:S01]  /*4630*/  STL [R1+0x304], R0 ;  /* 0x0003040001007387 */ /* 0x0001e20000100800 */
[----:B------:R-:W-:-:S03]  /*4640*/  IABS R9, R18 ;  /* 0x0000001200097213 */ /* 0x000fc60000000000 */
[----:B------:R-:W4:Y:S01]  /*4650*/  LDL R18, [R1+0x11e8] ;  /* 0x0011e80001127983 */ /* 0x000f220000100800 */
[----:B------:R-:W-:-:S04]  /*4660*/  IMAD.HI.U32 R8, R2, R7, RZ ;  /* 0x0000000702087227 */ /* 0x000fc800078e00ff */
[----:B------:R-:W-:-:S04]  /*4670*/  IMAD.HI.U32 R5, R2, R4, RZ ;  /* 0x0000000402057227 */ /* 0x000fc800078e00ff */
[----:B------:R-:W-:Y:S02]  /*4680*/  IMAD.MOV R8, RZ, RZ, -R8 ;  /* 0x000000ffff087224 */ /* 0x000fe400078e0a08 */
[----:B------:R-:W-:Y:S02]  /*4690*/  IMAD.MOV R5, RZ, RZ, -R5 ;  /* 0x000000ffff057224 */ /* 0x000fe400078e0a05 */
[----:B------:R-:W-:Y:S02]  /*46a0*/  IMAD R7, R28, R8, R7 ;  /* 0x000000081c077224 */ /* 0x000fe400078e0207 */
[----:B------:R-:W-:Y:S01]  /*46b0*/  IMAD.HI.U32 R10, R2, R9, RZ ;  /* 0x00000009020a7227 */ /* 0x000fe200078e00ff */
[----:B-1----:R-:W-:Y:S02]  /*46c0*/  IABS R6, R19 ;  /* 0x0000001300067213 */ /* 0x002fe40000000000 */
[----:B------:R-:W4:Y:S01]  /*46d0*/  LDL R19, [R1+0x11e0] ;  /* 0x0011e00001137983 */ /* 0x000f220000100800 */
[----:B0-----:R-:W-:-:S02]  /*46e0*/  IMAD R0, R28, R5, R4 ;  /* 0x000000051c007224 */ /* 0x001fc400078e0204 */
[----:B------:R-:W-:Y:S01]  /*46f0*/  IMAD.HI.U32 R8, R2, R6, RZ ;  /* 0x0000000602087227 */ /* 0x000fe200078e00ff */
[----:B------:R-:W-:Y:S03]  /*4700*/  STL [R1+0x2f8], R7 ;  /* 0x0002f80701007387 */ /* 0x000fe60000100800 */
[----:B------:R-:W-:Y:S02]  /*4710*/  IMAD.MOV R10, RZ, RZ, -R10 ;  /* 0x000000ffff0a7224 */ /* 0x000fe400078e0a0a */
[----:B------:R-:W-:Y:S01]  /*4720*/  IMAD.MOV R8, RZ, RZ, -R8 ;  /* 0x000000ffff087224 */ /* 0x000fe200078e0a08 */
[----:B------:R-:W-:Y:S02]  /*4730*/  IABS R3, R16 ;  /* 0x0000001000037213 */ /* 0x000fe40000000000 */
[----:B------:R-:W4:Y:S01]  /*4740*/  LDL R16, [R1+0x11e4] ;  /* 0x0011e40001107983 */ /* 0x000f220000100800 */
[----:B------:R-:W-:-:S03]  /*4750*/  IMAD R6, R28, R8, R6 ;  /* 0x000000081c067224 */ /* 0x000fc600078e0206 */
[----:B------:R0:W-:Y:S01]  /*4760*/  STL [R1+0x2fc], R0 ;  /* 0x0002fc0001007387 */ /* 0x0001e20000100800 */
[----:B------:R-:W-:-:S04]  /*4770*/  IMAD.HI.U32 R5, R2, R3, RZ ;  /* 0x0000000302057227 */ /* 0x000fc800078e00ff */
[----:B0-----:R-:W-:Y:S02]  /*4780*/  IMAD R0, R28, R10, R9 ;  /* 0x0000000a1c007224 */ /* 0x001fe400078e0209 */
[----:B------:R-:W-:Y:S01]  /*4790*/  IMAD.MOV R5, RZ, RZ, -R5 ;  /* 0x000000ffff057224 */ /* 0x000fe200078e0a05 */
[----:B--2---:R-:W-:Y:S02]  /*47a0*/  IABS R7, R12 ;  /* 0x0000000c00077213 */ /* 0x004fe40000000000 */
[----:B------:R-:W2:Y:S04]  /*47b0*/  LDL R12, [R1+0x11dc] ;  /* 0x0011dc00010c7983 */ /* 0x000ea80000100800 */
[----:B------:R0:W-:Y:S04]  /*47c0*/  STL [R1+0x2e0], R0 ;  /* 0x0002e00001007387 */ /* 0x0001e80000100800 */
[----:B------:R1:W-:Y:S01]  /*47d0*/  STL [R1+0x2ec], R6 ;  /* 0x0002ec0601007387 */ /* 0x0003e20000100800 */
[----:B---3--:R-:W-:-:S03]  /*47e0*/  IABS R4, R13 ;  /* 0x0000000d00047213 */ /* 0x008fc60000000000 */
        /* <DEDUP_REMOVED lines=13> */
[----:B------:R1:W-:Y:S03]  /*48c0*/  STL [R1+0x2e4], R7 ;  /* 0x0002e40701007387 */ /* 0x0003e60000100800 */
[----:B0-----:R-:W-:Y:S01]  /*48d0*/  IMAD R0, R28, R5, R4 ;  /* 0x000000051c007224 */ /* 0x001fe200078e0204 */
[----:B------:R-:W-:Y:S01]  /*48e0*/  IABS R3, R19 ;  /* 0x0000001300037213 */ /* 0x000fe20000000000 */
[C---:B------:R-:W-:Y:S01]  /*48f0*/  IMAD.HI.U32 R8, R2.reuse, R6, RZ ;  /* 0x0000000602087227 */ /* 0x040fe200078e00ff */
[----:B------:R-:W4:Y:S03]  /*4900*/  LDL R19, [R1+0x11cc] ;  /* 0x0011cc0001137983 */ /* 0x000f260000100800 */
[----:B------:R-:W-:Y:S01]  /*4910*/  IMAD.MOV R10, RZ, RZ, -R10 ;  /* 0x000000ffff0a7224 */ /* 0x000fe200078e0a0a */
[----:B------:R0:W-:Y:S01]  /*4920*/  STL [R1+0x2e8], R0 ;  /* 0x0002e80001007387 */ /* 0x0001e20000100800 */
[----:B------:R-:W-:-:S04]  /*4930*/  IMAD.HI.U32 R5, R2, R3, RZ ;  /* 0x0000000302057227 */ /* 0x000fc800078e00ff */
[----:B------:R-:W-:Y:S02]  /*4940*/  IMAD.MOV R8, RZ, RZ, -R8 ;  /* 0x000000ffff087224 */ /* 0x000fe400078e0a08 */
[----:B------:R-:W-:Y:S01]  /*4950*/  IMAD.MOV R5, RZ, RZ, -R5 ;  /* 0x000000ffff057224 */ /* 0x000fe200078e0a05 */
[----:B-1----:R-:W-:Y:S01]  /*4960*/  IABS R7, R16 ;  /* 0x0000001000077213 */ /* 0x002fe20000000000 */
[C---:B0-----:R-:W-:Y:S01]  /*4970*/  IMAD R0, R28.reuse, R10, R9 ;  /* 0x0000000a1c007224 */ /* 0x041fe200078e0209 */
[----:B------:R-:W4:Y:S01]  /*4980*/  LDL R16, [R1+0x11c8] ;  /* 0x0011c80001107983 */ /* 0x000f220000100800 */
        /* <DEDUP_REMOVED lines=23> */
[----:B------:R-:W-:Y:S02]  /*4b00*/  IMAD.MOV R10, RZ, RZ, -R10 ;  /* 0x000000ffff0a7224 */ /* 0x000fe400078e0a0a */
[----:B------:R-:W-:Y:S01]  /*4b10*/  IMAD.MOV R8, RZ, RZ, -R8 ;  /* 0x000000ffff087224 */ /* 0x000fe200078e0a08 */
[----:B-1----:R-:W-:Y:S01]  /*4b20*/  IABS R7, R19 ;  /* 0x0000001300077213 */ /* 0x002fe20000000000 */
[----:B------:R-:W-:Y:S01]  /*4b30*/  IMAD.HI.U32 R5, R2, R3, RZ ;  /* 0x0000000302057227 */ /* 0x000fe200078e00ff */
[----:B------:R-:W4:Y:S03]  /*4b40*/  LDL R19, [R1+0x11b4] ;  /* 0x0011b40001137983 */ /* 0x000f260000100800 */
[C---:B0-----:R-:W-:Y:S02]  /*4b50*/  IMAD R0, R28.reuse, R10, R9 ;  /* 0x0000000a1c007224 */ /* 0x041fe400078e0209 */
[----:B------:R-:W-:-:S02]  /*4b60*/  IMAD R6, R28, R8, R6 ;  /* 0x000000081c067224 */ /* 0x000fc400078e0206 */
[----:B------:R-:W-:Y:S01]  /*4b70*/  IMAD.MOV R5, RZ, RZ, -R5 ;  /* 0x000000ffff057224 */ /* 0x000fe200078e0a05 */
[----:B------:R0:W-:Y:S04]  /*4b80*/  STL [R1+0x2b8], R0 ;  /* 0x0002b80001007387 */ /* 0x0001e80000100800 */
[----:B------:R-:W-:Y:S01]  /*4b90*/  STL [R1+0x2c4], R6 ;  /* 0x0002c40601007387 */ /* 0x000fe20000100800 */
[----:B------:R-:W-:-:S03]  /*4ba0*/  IABS R4, R16 ;  /* 0x0000001000047213 */ /* 0x000fc60000000000 */
        /* <DEDUP_REMOVED lines=31> */
[----:B0-----:R-:W-:Y:S02]  /*4da0*/  IMAD R0, R28, R5, R3 ;  /* 0x000000051c007224 */ /* 0x001fe400078e0203 */
[----:B------:R-:W-:-:S03]  /*4db0*/  IMAD.HI.U32 R8, R2, R7, RZ ;  /* 0x0000000702087227 */ /* 0x000fc600078e00ff */
[----:B------:R0:W-:Y:S01]  /*4dc0*/  STL [R1+0x2b4], R0 ;  /* 0x0002b40001007387 */ /* 0x0001e20000100800 */
[----:B------:R-:W-:Y:S01]  /*4dd0*/  IMAD.MOV R8, RZ, RZ, -R8 ;  /* 0x000000ffff087224 */ /* 0x000fe200078e0a08 */
[----:B------:R-:W-:Y:S02]  /*4de0*/  IABS R9, R16 ;  /* 0x0000001000097213 */ /* 0x000fe40000000000 */
        /* <DEDUP_REMOVED lines=19> */
[----:B------:R0:W-:Y:S04]  /*4f20*/  STL [R1+0x290], R0 ;  /* 0x0002900001007387 */ /* 0x0001e80000100800 */
[----:B------:R1:W-:Y:S01]  /*4f30*/  STL [R1+0x29c], R6 ;  /* 0x00029c0601007387 */ /* 0x0003e20000100800 */
[----:B------:R-:W-:-:S03]  /*4f40*/  IABS R4, R18 ;  /* 0x0000001200047213 */ /* 0x000fc60000000000 */
        /* <DEDUP_REMOVED lines=11> */
[----:B------:R-:W-:Y:S01]  /*5000*/  IMAD R7, R28, R8, R7 ;  /* 0x000000081c077224 */ /* 0x000fe200078e0207 */
[----:B-1----:R-:W-:-:S02]  /*5010*/  IABS R6, R16 ;  /* 0x0000001000067213 */ /* 0x002fc40000000000 */
        /* <DEDUP_REMOVED lines=18> */
[----:B0-----:R-:W-:Y:S01]  /*5140*/  IMAD R0, R28, R5, R3 ;  /* 0x000000051c007224 */ /* 0x001fe200078e0203 */
[----:B----4-:R-:W-:Y:S02]  /*5150*/  IABS R4, R17 ;  /* 0x0000001100047213 */ /* 0x010fe40000000000 */
        /* <DEDUP_REMOVED lines=43> */
[----:B0-----:R-:W-:Y:S02]  /*5410*/  IMAD R0, R28, R5, R4 ;  /* 0x000000051c007224 */ /* 0x001fe400078e0204 */
[----:B------:R-:W-:Y:S01]  /*5420*/  IMAD.HI.U32 R8, R2, R6, RZ ;  /* 0x0000000602087227 */ /* 0x000fe200078e00ff */
[----:B------:R-:W-:-:S02]  /*5430*/  IABS R3, R19 ;  /* 0x0000001300037213 */ /* 0x000fc40000000000 */
[----:B------:R-:W4:Y:S01]  /*5440*/  LDL R19, [R1+0x1158] ;  /* 0x0011580001137983 */ /* 0x000f220000100800 */
[----:B------:R-:W-:Y:S02]  /*5450*/  IMAD.MOV R10, RZ, RZ, -R10 ;  /* 0x000000ffff0a7224 */ /* 0x000fe400078e0a0a */
[----:B------:R-:W-:Y:S01]  /*5460*/  IMAD.HI.U32 R5, R2, R3, RZ ;  /* 0x0000000302057227 */ /* 0x000fe200078e00ff */
[----:B------:R0:W-:Y:S03]  /*5470*/  STL [R1+0x270], R0 ;  /* 0x0002700001007387 */ /* 0x0001e60000100800 */
[----:B------:R-:W-:Y:S02]  /*5480*/  IMAD.MOV R8, RZ, RZ, -R8 ;  /* 0x000000ffff087224 */ /* 0x000fe400078e0a08 */
[----:B------:R-:W-:Y:S01]  /*5490*/  IMAD.MOV R5, RZ, RZ, -R5 ;  /* 0x000000ffff057224 */ /* 0x000fe200078e0a05 */
[----:B-1----:R-:W-:Y:S01]  /*54a0*/  IABS R7, R16 ;  /* 0x0000001000077213 */ /* 0x002fe20000000000 */
[C---:B------:R-:W-:Y:S01]  /*54b0*/  IMAD R6, R28.reuse, R8, R6 ;  /* 0x000000081c067224 */ /* 0x040fe200078e0206 */
[----:B------:R-:W4:Y:S01]  /*54c0*/  LDL R16, [R1+0x1150] ;  /* 0x0011500001107983 */ /* 0x000f220000100800 */
[----:B0-----:R-:W-:-:S05]  /*54d0*/  IMAD R0, R28, R10, R9 ;  /* 0x0000000a1c007224 */ /* 0x001fca00078e0209 */
        /* <DEDUP_REMOVED lines=23> */
[----:B------:R-:W-:Y:S02]  /*5650*/  IMAD.MOV R8, RZ, RZ, -R8 ;  /* 0x000000ffff087224 */ /* 0x000fe400078e0a08 */
[----:B------:R-:W-:Y:S01]  /*5660*/  IMAD.HI.U32 R5, R2, R3, RZ ;  /* 0x0000000302057227 */ /* 0x000fe200078e00ff */
[----:B-1----:R-:W-:Y:S02]  /*5670*/  IABS R7, R19 ;  /* 0x0000001300077213 */ /* 0x002fe40000000000 */
[----:B------:R-:W4:Y:S01]  /*5680*/  LDL R19, [R1+0x113c] ;  /* 0x00113c0001137983 */ /* 0x000f220000100800 */
[C---:B0-----:R-:W-:Y:S02]  /*5690*/  IMAD R0, R28.reuse, R10, R9 ;  /* 0x0000000a1c007224 */ /* 0x041fe400078e0209 */
[----:B------:R-:W-:-:S02]  /*56a0*/  IMAD R6, R28, R8, R6 ;  /* 0x000000081c067224 */ /* 0x000fc400078e0206 */
        /* <DEDUP_REMOVED lines=30> */
[----:B------:R0:W-:Y:S03]  /*5890*/  STL [R1+0x22c], R0 ;  /* 0x00022c0001007387 */ /* 0x0001e60000100800 */
[----:B------:R-:W-:Y:S01]  /*58a0*/  IMAD.MOV R5, RZ, RZ, -R5 ;  /* 0x000000ffff057224 */ /* 0x000fe200078e0a05 */
[----:B------:R-:W-:Y:S01]  /*58b0*/  STL [R1+0x238], R6 ;  /* 0x0002380601007387 */ /* 0x000fe20000100800 */
[----:B------:R-:W-:-:S03]  /*58c0*/  IABS R4, R19 ;  /* 0x0000001300047213 */ /* 0x000fc60000000000 */
        /* <DEDUP_REMOVED lines=103> */
[----:B------:R-:W-:Y:S03]  /*5f40*/  STL [R1+0x1f4], R7 ;  /* 0x0001f40701007387 */ /* 0x000fe60000100800 */
        /* <DEDUP_REMOVED lines=8> */
[----:B------:R-:W-:Y:S02]  /*5fd0*/  IMAD.MOV R5, RZ, RZ, -R5 ;  /* 0x000000ffff057224 */ /* 0x000fe400078e0a05 */
[C---:B0-----:R-:W-:Y:S01]  /*5fe0*/  IMAD R0, R28.reuse, R10, R9 ;  /* 0x0000000a1c007224 */ /* 0x041fe200078e0209 */
[----:B------:R-:W-:Y:S01]  /*5ff0*/  IABS R7, R16 ;  /* 0x0000001000077213 */ /* 0x000fe20000000000 */
[C---:B------:R-:W-:Y:S01]  /*6000*/  IMAD R6, R28.reuse, R8, R6 ;  /* 0x000000081c067224 */ /* 0x040fe200078e0206 */
[----:B------:R-:W4:Y:S04]  /*6010*/  LDL R16, [R1+0x10d8] ;  /* 0x0010d80001107983 */ /* 0x000f280000100800 */
[----:B------:R0:W-:Y:S04]  /*6020*/  STL [R1+0x1dc], R0 ;  /* 0x0001dc0001007387 */ /* 0x0001e80000100800 */
[----:B------:R4:W-:Y:S01]  /*6030*/  STL [R1+0x1e8], R6 ;  /* 0x0001e80601007387 */ /* 0x0009e20000100800 */
[----:B0-----:R-:W-:-:S02]  /*6040*/  IMAD R0, R28, R5, R3 ;  /* 0x000000051c007224 */ /* 0x001fc400078e0203 */
        /* <DEDUP_REMOVED lines=86> */
[----:B------:R-:W-:Y:S01]  /*65b0*/  STL [R1+0x1a8], R6 ;  /* 0x0001a80601007387 */ /* 0x000fe20000100800 */
[----:B------:R-:W-:-:S03]  /*65c0*/  IABS R4, R18 ;  /* 0x0000001200047213 */ /* 0x000fc60000000000 */
[----:B------:R-:W4:Y:S01]  /*65d0*/  LDL R18, [R1+0x1090] ;  /* 0x0010900001127983 */ /* 0x000f220000100800 */
[----:B------:R-:W-:-:S04]  /*65e0*/  IMAD.HI.U32 R5, R2, R3, RZ ;  /* 0x0000000302057227 */ /* 0x000fc800078e00ff */
[----:B------:R-:W-:-:S04]  /*65f0*/  IMAD.MOV R5, RZ, RZ, -R5 ;  /* 0x000000ffff057224 */ /* 0x000fc800078e0a05 */
[----:B0-----:R-:W-:Y:S02]  /*6600*/  IMAD R0, R28, R5, R3 ;  /* 0x000000051c007224 */ /* 0x001fe400078e0203 */
[----:B------:R-:W-:-:S03]  /*6610*/  IMAD.HI.U32 R8, R2, R7, RZ ;  /* 0x0000000702087227 */ /* 0x000fc600078e00ff */
[----:B------:R0:W-:Y:S01]  /*6620*/  STL [R1+0x1ac], R0 ;  /* 0x0001ac0001007387 */ /* 0x0001e20000100800 */
[----:B------:R-:W-:-:S04]  /*6630*/  IMAD.HI.U32 R5, R2, R4, RZ ;  /* 0x0000000402057227 */ /* 0x000fc800078e00ff */
[----:B------:R-:W-:Y:S01]  /*6640*/  IMAD.MOV R8, RZ, RZ, -R8 ;  /* 0x000000ffff087224 */ /* 0x000fe200078e0a08 */
[----:B------:R-:W-:Y:S02]  /*6650*/  IABS R9, R19 ;  /* 0x0000001300097213 */ /* 0x000fe40000000000 */
[----:B------:R-:W4:Y:S01]  /*6660*/  LDL R19, [R1+0x1094] ;  /* 0x0010940001137983 */ /* 0x000f220000100800 */
[----:B------:R-:W-:Y:S02]  /*6670*/  IMAD.MOV R5, RZ, RZ, -R5 ;  /* 0x000000ffff057224 */ /* 0x000fe400078e0a05 */
[C---:B------:R-:W-:Y:S02]  /*6680*/  IMAD R7, R28.reuse, R8, R7 ;  /* 0x000000081c077224 */ /* 0x040fe400078e0207 */
[----:B0-----:R-:W-:Y:S01]  /*6690*/  IMAD R0, R28, R5, R4 ;  /* 0x000000051c007224 */ /* 0x001fe200078e0204 */
[----:B------:R-:W-:Y:S02]  /*66a0*/  IABS R6, R16 ;  /* 0x0000001000067213 */ /* 0x000fe40000000000 */
        /* <DEDUP_REMOVED lines=16> */
[----:B------:R-:W-:Y:S01]  /*67b0*/  STL [R1+0x190], R6 ;  /* 0x0001900601007387 */ /* 0x000fe20000100800 */
        /* <DEDUP_REMOVED lines=11> */
[----:B------:R-:W-:-:S04]  /*6870*/  IMAD.HI.U32 R10, R2, R9, RZ ;  /* 0x00000009020a7227 */ /* 0x000fc800078e00ff */
[----:B0-----:R-:W-:Y:S01]  /*6880*/  IMAD R0, R28, R5, R4 ;  /* 0x000000051c007224 */ /* 0x001fe200078e0204 */
[----:B------:R-:W-:Y:S02]  /*6890*/  IABS R6, R19 ;  /* 0x0000001300067213 */ /* 0x000fe40000000000 */
[----:B------:R-:W4:Y:S03]  /*68a0*/  LDL R19, [R1+0x107c] ;  /* 0x00107c0001137983 */ /* 0x000f260000100800 */
[----:B------:R-:W-:Y:S01]  /*68b0*/  IMAD.HI.U32 R8, R2, R6, RZ ;  /* 0x0000000602087227 */ /* 0x000fe200078e00ff */
[----:B------:R-:W-:Y:S03]  /*68c0*/  STL [R1+0x188], R7 ;  /* 0x0001880701007387 */ /* 0x000fe60000100800 */
[----:B------:R-:W-:-:S02]  /*68d0*/  IMAD.MOV R10, RZ, RZ, -R10 ;  /* 0x000000ffff0a7224 */ /* 0x000fc400078e0a0a */
        /* <DEDUP_REMOVED lines=104> */
[----:B0-----:R-:W-:-:S05]  /*6f60*/  IMAD R0, R28, R5, R3 ;  /* 0x000000051c007224 */ /* 0x001fca00078e0203 */
[----:B------:R0:W-:Y:S01]  /*6f70*/  STL [R1+0x12c], R0 ;  /* 0x00012c0001007387 */ /* 0x0001e20000100800 */
[C---:B------:R-:W-:Y:S01]  /*6f80*/  IMAD.HI.U32 R8, R2.reuse, R7, RZ ;  /* 0x0000000702087227 */ /* 0x040fe200078e00ff */
[----:B------:R-:W-:Y:S02]  /*6f90*/  IABS R9, R16 ;  /* 0x0000001000097213 */ /* 0x000fe40000000000 */
[----:B------:R-:W4:Y:S01]  /*6fa0*/  LDL R16, [R1+0x1030] ;  /* 0x0010300001107983 */ /* 0x000f220000100800 */
[----:B------:R-:W-:Y:S02]  /*6fb0*/  IMAD.MOV R8, RZ, RZ, -R8 ;  /* 0x000000ffff087224 */ /* 0x000fe400078e0a08 */
[----:B------:R-:W-:-:S04]  /*6fc0*/  IMAD.HI.U32 R10, R2, R9, RZ ;  /* 0x00000009020a7227 */ /* 0x000fc800078e00ff */
[----:B0-----:R-:W-:Y:S02]  /*6fd0*/  IMAD R0, R28, R8, R7 ;  /* 0x000000081c007224 */ /* 0x001fe400078e0207 */
[----:B------:R-:W-:Y:S02]  /*6fe0*/  IMAD.MOV R10, RZ, RZ, -R10 ;  /* 0x000000ffff0a7224 */ /* 0x000fe400078e0a0a */
[----:B------:R-:W-:-:S04]  /*6ff0*/  IMAD.HI.U32 R5, R2, R4, RZ ;  /* 0x0000000402057227 */ /* 0x000fc800078e00ff */
[----:B------:R-:W-:-:S04]  /*7000*/  IMAD.MOV R5, RZ, RZ, -R5 ;  /* 0x000000ffff057224 */ /* 0x000fc800078e0a05 */
[----:B------:R-:W-:Y:S01]  /*7010*/  IMAD R15, R28, R5, R4 ;  /* 0x000000051c0f7224 */ /* 0x000fe200078e0204 */
[----:B--2---:R-:W-:Y:S02]  /*7020*/  IABS R6, R12 ;  /* 0x0000000c00067213 */ /* 0x004fe40000000000 */
[----:B------:R-:W2:Y:S03]  /*7030*/  LDL R12, [R1+0x102c] ;  /* 0x00102c00010c7983 */ /* 0x000ea60000100800 */
[----:B------:R-:W-:Y:S01]  /*7040*/  IMAD.HI.U32 R8, R2, R6, RZ ;  /* 0x0000000602087227 */ /* 0x000fe200078e00ff */
[----:B---3--:R-:W-:Y:S02]  /*7050*/  IABS R3, R13 ;  /* 0x0000000d00037213 */ /* 0x008fe40000000000 */
        /* <DEDUP_REMOVED lines=94> */
[----:B------:R-:W-:Y:S02]  /*7640*/  IMAD.MOV R5, RZ, RZ, -R5 ;  /* 0x000000ffff057224 */ /* 0x000fe400078e0a05 */
[----:B------:R-:W-:-:S02]  /*7650*/  IMAD R6, R28, R8, R6 ;  /* 0x000000081c067224 */ /* 0x000fc400078e0206 */
[C---:B0-----:R-:W-:Y:S01]  /*7660*/  IMAD R0, R28.reuse, R10, R9 ;  /* 0x0000000a1c007224 */ /* 0x041fe200078e0209 */
[----:B------:R-:W-:Y:S02]  /*7670*/  IABS R7, R16 ;  /* 0x0000001000077213 */ /* 0x000fe40000000000 */
        /* <DEDUP_REMOVED lines=24> */
[----:B------:R-:W-:Y:S01]  /*7800*/  IMAD.HI.U32 R5, R2, R3, RZ ;  /* 0x0000000302057227 */ /* 0x000fe200078e00ff */
[----:B-1----:R-:W-:Y:S02]  /*7810*/  IABS R7, R19 ;  /* 0x0000001300077213 */ /* 0x002fe40000000000 */
[----:B------:R-:W4:Y:S01]  /*7820*/  LDL R19, [R1+0xfd4] ;  /* 0x000fd40001137983 */ /* 0x000f220000100800 */
[----:B------:R-:W-:Y:S02]  /*7830*/  IMAD.MOV R8, RZ, RZ, -R8 ;  /* 0x000000ffff087224 */ /* 0x000fe400078e0a08 */
[----:B0-----:R-:W-:Y:S02]  /*7840*/  IMAD R0, R28, R10, R9 ;  /* 0x0000000a1c007224 */ /* 0x001fe400078e0209 */
[----:B------:R-:W-:-:S02]  /*7850*/  IMAD.MOV R5, RZ, RZ, -R5 ;  /* 0x000000ffff057224 */ /* 0x000fc400078e0a05 */
[----:B------:R-:W-:Y:S01]  /*7860*/  IMAD R6, R28, R8, R6 ;  /* 0x000000081c067224 */ /* 0x000fe200078e0206 */
        /* <DEDUP_REMOVED lines=29> */
[----:B------:R0:W-:Y:S04]  /*7a40*/  STL [R1+0x7c], R0 ;  /* 0x00007c0001007387 */ /* 0x0001e80000100800 */
[----:B------:R-:W-:Y:S01]  /*7a50*/  STL [R1+0x88], R6 ;  /* 0x0000880601007387 */ /* 0x000fe20000100800 */
[----:B------:R-:W-:-:S03]  /*7a60*/  IABS R4, R19 ;  /* 0x0000001300047213 */ /* 0x000fc60000000000 */
[----:B------:R-:W4:Y:S01]  /*7a70*/  LDL R19, [R1+0xfbc] ;  /* 0x000fbc0001137983 */ /* 0x000f220000100800 */
[----:B------:R-:W-:-:S04]  /*7a80*/  IMAD.MOV R5, RZ, RZ, -R5 ;  /* 0x000000ffff057224 */ /* 0x000fc800078e0a05 */
[----:B0-----:R-:W-:Y:S02]  /*7a90*/  IMAD R0, R28, R5, R3 ;  /* 0x000000051c007224 */ /* 0x001fe400078e0203 */
[----:B------:R-:W-:-:S03]  /*7aa0*/  IMAD.HI.U32 R8, R2, R7, RZ ;  /* 0x0000000702087227 */ /* 0x000fc600078e00ff */
[----:B------:R0:W-:Y:S01]  /*7ab0*/  STL [R1+0x8c], R0 ;  /* 0x00008c0001007387 */ /* 0x0001e20000100800 */
[----:B------:R-:W-:-:S03]  /*7ac0*/  IABS R9, R16 ;  /* 0x0000001000097213 */ /* 0x000fc60000000000 */
[----:B------:R-:W4:Y:S01]  /*7ad0*/  LDL R16, [R1+0xfb8] ;  /* 0x000fb80001107983 */ /* 0x000f220000100800 */
[----:B------:R-:W-:Y:S02]  /*7ae0*/  IMAD.MOV R8, RZ, RZ, -R8 ;  /* 0x000000ffff087224 */ /* 0x000fe400078e0a08 */
[----:B------:R-:W-:-:S04]  /*7af0*/  IMAD.HI.U32 R10, R2, R9, RZ ;  /* 0x00000009020a7227 */ /* 0x000fc800078e00ff */
[----:B0-----:R-:W-:Y:S02]  /*7b00*/  IMAD R0, R28, R8, R7 ;  /* 0x000000081c007224 */ /* 0x001fe400078e0207 */
[----:B------:R-:W-:Y:S02]  /*7b10*/  IMAD.MOV R10, RZ, RZ, -R10 ;  /* 0x000000ffff0a7224 */ /* 0x000fe400078e0a0a */
[----:B------:R-:W-:-:S04]  /*7b20*/  IMAD.HI.U32 R5, R2, R4, RZ ;  /* 0x0000000402057227 */ /* 0x000fc800078e00ff */
[----:B------:R-:W-:Y:S02]  /*7b30*/  IMAD R9, R28, R10, R9 ;  /* 0x0000000a1c097224 */ /* 0x000fe400078e0209 */
[----:B------:R-:W-:Y:S01]  /*7b40*/  IMAD.MOV R5, RZ, RZ, -R5 ;  /* 0x000000ffff057224 */ /* 0x000fe200078e0a05 */
[----:B--2---:R-:W-:Y:S02]  /*7b50*/  IABS R6, R12 ;  /* 0x0000000c00067213 */ /* 0x004fe40000000000 */
[----:B------:R-:W2:Y:S03]  /*7b60*/  LDL R12, [R1+0xfb4] ;  /* 0x000fb400010c7983 */ /* 0x000ea60000100800 */
[----:B------:R-:W-:Y:S01]  /*7b70*/  IMAD.HI.U32 R8, R2, R6, RZ ;  /* 0x0000000602087227 */ /* 0x000fe200078e00ff */
[----:B---3--:R-:W-:Y:S02]  /*7b80*/  IABS R3, R13 ;  /* 0x0000000d00037213 */ /* 0x008fe40000000000 */
[----:B------:R-:W3:Y:S01]  /*7b90*/  LDL R13, [R1+0xfb0] ;  /* 0x000fb000010d7983 */ /* 0x000ee20000100800 */
[----:B------:R-:W-:-:S04]  /*7ba0*/  IMAD.MOV R8, RZ, RZ, -R8 ;  /* 0x000000ffff087224 */ /* 0x000fc800078e0a08 */
[C---:B------:R-:W-:Y:S01]  /*7bb0*/  IMAD R6, R28.reuse, R8, R6 ;  /* 0x000000081c067224 */ /* 0x040fe200078e0206 */
[----:B------:R0:W-:Y:S02]  /*7bc0*/  STL [R1+0x80], R0 ;  /* 0x0000800001007387 */ /* 0x0001e40000100800 */
        /* <DEDUP_REMOVED lines=9> */
[----:B------:R-:W-:Y:S02]  /*7c60*/  IMAD R3, R28, R5, R3 ;  /* 0x000000051c037224 */ /* 0x000fe400078e0203 */
[----:B------:R-:W-:-:S03]  /*7c70*/  IMAD.HI.U32 R8, R2, R7, RZ ;  /* 0x0000000702087227 */ /* 0x000fc600078e00ff */
[----:B------:R2:W-:Y:S01]  /*7c80*/  STL [R1+0x78], R3 ;  /* 0x0000780301007387 */ /* 0x0005e20000100800 */
[----:B------:R-:W-:-:S04]  /*7c90*/  IMAD.HI.U32 R5, R2, R4, RZ ;  /* 0x0000000402057227 */ /* 0x000fc800078e00ff */
[----:B------:R-:W-:Y:S01]  /*7ca0*/  IMAD.MOV R8, RZ, RZ, -R8 ;  /* 0x000000ffff087224 */ /* 0x000fe200078e0a08 */
[----:B0-----:R-:W-:Y:S02]  /*7cb0*/  IABS R9, R19 ;  /* 0x0000001300097213 */ /* 0x001fe40000000000 */
[----:B------:R-:W4:Y:S01]  /*7cc0*/  LDL R19, [R1+0xfa4] ;  /* 0x000fa40001137983 */ /* 0x000f220000100800 */
[----:B------:R-:W-:Y:S02]  /*7cd0*/  IMAD.MOV R5, RZ, RZ, -R5 ;  /* 0x000000ffff057224 */ /* 0x000fe400078e0a05 */
[C---:B------:R-:W-:Y:S02]  /*7ce0*/  IMAD R7, R28.reuse, R8, R7 ;  /* 0x000000081c077224 */ /* 0x040fe400078e0207 */
[----:B------:R-:W-:Y:S01]  /*7cf0*/  IMAD R4, R28, R5, R4 ;  /* 0x000000051c047224 */ /* 0x000fe200078e0204 */
[----:B-1----:R-:W-:Y:S02]  /*7d00*/  IABS R6, R16 ;  /* 0x0000001000067213 */ /* 0x002fe40000000000 */
[----:B------:R-:W4:Y:S04]  /*7d10*/  LDL R16, [R1+0xfa0] ;  /* 0x000fa00001107983 */ /* 0x000f280000100800 */
[----:B------:R3:W-:Y:S01]  /*7d20*/  STL [R1+0x6c], R7 ;  /* 0x00006c0701007387 */ /* 0x0007e20000100800 */
[----:B------:R-:W-:-:S04]  /*7d30*/  IMAD.HI.U32 R10, R2, R9, RZ ;  /* 0x00000009020a7227 */ /* 0x000fc800078e00ff */
[----:B------:R-:W-:-:S04]  /*7d40*/  IMAD.HI.U32 R8, R2, R6, RZ ;  /* 0x0000000602087227 */ /* 0x000fc800078e00ff */
[----:B------:R-:W-:Y:S02]  /*7d50*/  IMAD.MOV R10, RZ, RZ, -R10 ;  /* 0x000000ffff0a7224 */ /* 0x000fe400078e0a0a */
[----:B------:R-:W-:Y:S02]  /*7d60*/  IMAD.MOV R8, RZ, RZ, -R8 ;  /* 0x000000ffff087224 */ /* 0x000fe400078e0a08 */
[C---:B------:R-:W-:Y:S02]  /*7d70*/  IMAD R9, R28.reuse, R10, R9 ;  /* 0x0000000a1c097224 */ /* 0x040fe400078e0209 */
        /* <DEDUP_REMOVED lines=8> */
[----:B------:R0:W-:Y:S04]  /*7e00*/  STL [R1+0x5c], R9 ;  /* 0x00005c0901007387 */ /* 0x0001e80000100800 */
[----:B------:R1:W-:Y:S01]  /*7e10*/  STL [R1+0x64], R6 ;  /* 0x0000640601007387 */ /* 0x0003e20000100800 */
[----:B0-----:R-:W-:-:S03]  /*7e20*/  IABS R9, R18 ;  /* 0x0000001200097213 */ /* 0x001fc60000000000 */
        /* <DEDUP_REMOVED lines=9> */
[----:B------:R-:W-:-:S02]  /*7ec0*/  IMAD R7, R28, R8, R7 ;  /* 0x000000081c077224 */ /* 0x000fc400078e0207 */
[----:B------:R-:W-:-:S04]  /*7ed0*/  IMAD.HI.U32 R10, R2, R9, RZ ;  /* 0x00000009020a7227 */ /* 0x000fc800078e00ff */
[----:B------:R-:W-:-:S04]  /*7ee0*/  IMAD.HI.U32 R8, R2, R6, RZ ;  /* 0x0000000602087227 */ /* 0x000fc800078e00ff */
[----:B------:R-:W-:Y:S02]  /*7ef0*/  IMAD.MOV R5, RZ, RZ, -R5 ;  /* 0x000000ffff057224 */ /* 0x000fe400078e0a05 */
[----:B------:R-:W-:Y:S02]  /*7f00*/  IMAD.MOV R10, RZ, RZ, -R10 ;  /* 0x000000ffff0a7224 */ /* 0x000fe400078e0a0a */
[----:B------:R-:W-:Y:S02]  /*7f10*/  IMAD.MOV R8, RZ, RZ, -R8 ;  /* 0x000000ffff087224 */ /* 0x000fe400078e0a08 */
[C---:B------:R-:W-:Y:S01]  /*7f20*/  IMAD R4, R28.reuse, R5, R4 ;  /* 0x000000051c047224 */ /* 0x040fe200078e0204 */
[----:B------:R-:W-:Y:S01]  /*7f30*/  IABS R3, R16 ;  /* 0x0000001000037213 */ /* 0x000fe20000000000 */
[C---:B------:R-:W-:Y:S01]  /*7f40*/  IMAD R9, R28.reuse, R10, R9 ;  /* 0x0000000a1c097224 */ /* 0x040fe200078e0209 */
[----:B------:R2:W-:Y:S01]  /*7f50*/  STL [R1+0x60], R7 ;  /* 0x0000600701007387 */ /* 0x0005e20000100800 */
[----:B------:R-:W-:-:S03]  /*7f60*/  IMAD R6, R28, R8, R6 ;  /* 0x000000081c067224 */ /* 0x000fc600078e0206 */
[----:B------:R-:W4:Y:S04]  /*7f70*/  LDL R16, [R1+0xf88] ;  /* 0x000f880001107983 */ /* 0x000f280000100800 */
[----:B------:R3:W-:Y:S01]  /*7f80*/  STL [R1+0x194], R4 ;  /* 0x0001940401007387 */ /* 0x0007e20000100800 */
[----:B------:R-:W-:-:S04]  /*7f90*/  IMAD.HI.U32 R5, R2, R3, RZ ;  /* 0x0000000302057227 */ /* 0x000fc800078e00ff */
[----:B------:R-:W-:-:S04]  /*7fa0*/  IMAD.MOV R5, RZ, RZ, -R5 ;  /* 0x000000ffff057224 */ /* 0x000fc800078e0a05 */
[----:B------:R-:W-:Y:S01]  /*7fb0*/  IMAD R3, R28, R5, R3 ;  /* 0x000000051c037224 */ /* 0x000fe200078e0203 */
[----:B--2---:R-:W-:Y:S02]  /*7fc0*/  IABS R7, R12 ;  /* 0x0000000c00077213 */ /* 0x004fe40000000000 */
[----:B------:R-:W2:Y:S04]  /*7fd0*/  LDL R12, [R1+0xf84] ;  /* 0x000f8400010c7983 */ /* 0x000ea80000100800 */
[----:B------:R4:W-:Y:S04]  /*7fe0*/  STL [R1+0x58], R9 ;  /* 0x0000580901007387 */ /* 0x0009e80000100800 */
[----:B------:R0:W-:Y:S01]  /*7ff0*/  STL [R1+0x174], R6 ;  /* 0x0001740601007387 */ /* 0x0001e20000100800 */
[----:B---3--:R-:W-:-:S03]  /*8000*/  IABS R4, R13 ;  /* 0x0000000d00047213 */ /* 0x008fc60000000000 */
[----:B------:R-:W3:Y:S04]  /*8010*/  LDL R13, [R1+0xf80] ;  /* 0x000f8000010d7983 */ /* 0x000ee80000100800 */
[----:B------:R1:W-:Y:S01]  /*8020*/  STL [R1+0x17c], R3 ;  /* 0x00017c0301007387 */ /* 0x0003e20000100800 */
[----:B----4-:R-:W-:-:S03]  /*8030*/  IABS R9, R17 ;  /* 0x0000001100097213 */ /* 0x010fc60000000000 */
[----:B------:R-:W4:Y:S01]  /*8040*/  LDL R17, [R1+0xf7c] ;  /* 0x000f7c0001117983 */ /* 0x000f220000100800 */
[----:B0-----:R-:W-:-:S03]  /*8050*/  IABS R6, R18 ;  /* 0x0000001200067213 */ /* 0x001fc60000000000 */
[----:B------:R-:W4:Y:S01]  /*8060*/  LDL R18, [R1+0xf78] ;  /* 0x000f780001127983 */ /* 0x000f220000100800 */
[----:B------:R-:W-:-:S04]  /*8070*/  IMAD.HI.U32 R8, R2, R7, RZ ;  /* 0x0000000702087227 */ /* 0x000fc800078e00ff */
[----:B------:R-:W-:Y:S02]  /*8080*/  IMAD.MOV R8, RZ, RZ, -R8 ;  /* 0x000000ffff087224 */ /* 0x000fe400078e0a08 */
[----:B------:R-:W-:-:S04]  /*8090*/  IMAD.HI.U32 R5, R2, R4, RZ ;  /* 0x0000000402057227 */ /* 0x000fc800078e00ff */
[----:B------:R-:W-:Y:S02]  /*80a0*/  IMAD R7, R28, R8, R7 ;  /* 0x000000081c077224 */ /* 0x000fe400078e0207 */
[----:B------:R-:W-:Y:S02]  /*80b0*/  IMAD.MOV R5, RZ, RZ, -R5 ;  /* 0x000000ffff057224 */ /* 0x000fe400078e0a05 */
[C---:B------:R-:W-:Y:S01]  /*80c0*/  IMAD.HI.U32 R10, R2.reuse, R9, RZ ;  /* 0x00000009020a7227 */ /* 0x040fe200078e00ff */
[----:B------:R0:W-:Y:S03]  /*80d0*/  STL [R1+0x15c], R7 ;  /* 0x00015c0701007387 */ /* 0x0001e60000100800 */
[----:B------:R-:W-:Y:S01]  /*80e0*/  IMAD.HI.U32 R8, R2, R6, RZ ;  /* 0x0000000602087227 */ /* 0x000fe200078e00ff */
[----:B-1----:R-:W-:-:S03]  /*80f0*/  IABS R3, R19 ;  /* 0x0000001300037213 */ /* 0x002fc60000000000 */
[----:B------:R-:W-:Y:S01]  /*8100*/  IMAD R4, R28, R5, R4 ;  /* 0x000000051c047224 */ /* 0x000fe200078e0204 */
[----:B------:R-:W4:Y:S01]  /*8110*/  LDL R19, [R1+0xf74] ;  /* 0x000f740001137983 */ /* 0x000f220000100800 */
[----:B------:R-:W-:Y:S02]  /*8120*/  IMAD.MOV R10, RZ, RZ, -R10 ;  /* 0x000000ffff0a7224 */ /* 0x000fe400078e0a0a */
[----:B------:R-:W-:-:S04]  /*8130*/  IMAD.HI.U32 R5, R2, R3, RZ ;  /* 0x0000000302057227 */ /* 0x000fc800078e00ff */
[----:B------:R-:W-:Y:S02]  /*8140*/  IMAD.MOV R8, RZ, RZ, -R8 ;  /* 0x000000ffff087224 */ /* 0x000fe400078e0a08 */
[----:B------:R-:W-:Y:S02]  /*8150*/  IMAD.MOV R5, RZ, RZ, -R5 ;  /* 0x000000ffff057224 */ /* 0x000fe400078e0a05 */
[C---:B------:R-:W-:Y:S02]  /*8160*/  IMAD R9, R28.reuse, R10, R9 ;  /* 0x0000000a1c097224 */ /* 0x040fe400078e0209 */
[C---:B------:R-:W-:Y:S01]  /*8170*/  IMAD R6, R28.reuse, R8, R6 ;  /* 0x000000081c067224 */ /* 0x040fe200078e0206 */
[----:B------:R2:W-:Y:S01]  /*8180*/  STL [R1+0x164], R4 ;  /* 0x0001640401007387 */ /* 0x0005e20000100800 */
[----:B------:R-:W-:Y:S01]  /*8190*/  IMAD R3, R28, R5, R3 ;  /* 0x000000051c037224 */ /* 0x000fe200078e0203 */
[----:B0-----:R-:W-:Y:S02]  /*81a0*/  IABS R7, R16 ;  /* 0x0000001000077213 */ /* 0x001fe40000000000 */
[----:B------:R-:W4:Y:S04]  /*81b0*/  LDL R16, [R1+0xf70] ;  /* 0x000f700001107983 */ /* 0x000f280000100800 */
[----:B------:R3:W-:Y:S04]  /*81c0*/  STL [R1+0x118], R9 ;  /* 0x0001180901007387 */ /* 0x0007e80000100800 */
[----:B------:R4:W-:Y:S01]  /*81d0*/  STL [R1+0x140], R6 ;  /* 0x0001400601007387 */ /* 0x0009e20000100800 */
        /* <DEDUP_REMOVED lines=11> */
[----:B0-----:R-:W-:-:S03]  /*8290*/  IABS R3, R18 ;  /* 0x0000001200037213 */ /* 0x001fc60000000000 */
[----:B------:R-:W4:Y:S01]  /*82a0*/  LDL R18, [R1+0xf60] ;  /* 0x000f600001127983 */ /* 0x000f220000100800 */
[----:B------:R-:W-:-:S04]  /*82b0*/  IMAD.HI.U32 R5, R2, R4, RZ ;  /* 0x0000000402057227 */ /* 0x000fc800078e00ff */
[----:B------:R-:W-:Y:S02]  /*82c0*/  IMAD.MOV R5, RZ, RZ, -R5 ;  /* 0x000000ffff057224 */ /* 0x000fe400078e0a05 */
[----:B------:R-:W-:-:S04]  /*82d0*/  IMAD.HI.U32 R10, R2, R9, RZ ;  /* 0x00000009020a7227 */ /* 0x000fc800078e00ff */
[----:B------:R-:W-:Y:S02]  /*82e0*/  IMAD R4, R28, R5, R4 ;  /* 0x000000051c047224 */ /* 0x000fe400078e0204 */
[----:B------:R-:W-:-:S04]  /*82f0*/  IMAD.HI.U32 R8, R2, R6, RZ ;  /* 0x0000000602087227 */ /* 0x000fc800078e00ff */
[----:B------:R-:W-:Y:S01]  /*8300*/  IMAD.HI.U32 R5, R2, R3, RZ ;  /* 0x0000000302057227 */ /* 0x000fe200078e00ff */
[----:B------:R0:W-:Y:S03]  /*8310*/  STL [R1+0x128], R4 ;  /* 0x0001280401007387 */ /* 0x0001e60000100800 */
[----:B------:R-:W-:Y:S01]  /*8320*/  IMAD.MOV R10, RZ, RZ, -R10 ;  /* 0x000000ffff0a7224 */ /* 0x000fe200078e0a0a */
[----:B-1----:R-:W-:Y:S01]  /*8330*/  IABS R7, R19 ;  /* 0x0000001300077213 */ /* 0x002fe20000000000 */
[----:B------:R-:W-:Y:S01]  /*8340*/  IMAD.MOV R8, RZ, RZ, -R8 ;  /* 0x000000ffff087224 */ /* 0x000fe200078e0a08 */
[----:B------:R-:W4:Y:S01]  /*8350*/  LDL R19, [R1+0xf5c] ;  /* 0x000f5c0001137983 */ /* 0x000f220000100800 */
[----:B------:R-:W-:Y:S02]  /*8360*/  IMAD.MOV R5, RZ, RZ, -R5 ;  /* 0x000000ffff057224 */ /* 0x000fe400078e0a05 */
[----:B------:R-:W-:-:S02]  /*8370*/  IMAD R9, R28, R10, R9 ;  /* 0x0000000a1c097224 */ /* 0x000fc400078e0209 */
[C---:B------:R-:W-:Y:S02]  /*8380*/  IMAD R6, R28.reuse, R8, R6 ;  /* 0x000000081c067224 */ /* 0x040fe400078e0206 */
[----:B------:R-:W-:Y:S01]  /*8390*/  IMAD R3, R28, R5, R3 ;  /* 0x000000051c037224 */ /* 0x000fe200078e0203 */
[----:B------:R-:W-:Y:S01]  /*83a0*/  STL [R1+0xe0], R9 ;  /* 0x0000e00901007387 */ /* 0x000fe20000100800 */
[----:B------:R-:W-:-:S03]  /*83b0*/  IMAD.HI.U32 R8, R2, R7, RZ ;  /* 0x0000000702087227 */ /* 0x000fc600078e00ff */
[----:B------:R1:W-:Y:S01]  /*83c0*/  STL [R1+0x100], R6 ;  /* 0x0001000601007387 */ /* 0x0003e20000100800 */
[----:B------:R-:W-:-:S03]  /*83d0*/  IMAD.MOV R8, RZ, RZ, -R8 ;  /* 0x000000ffff087224 */ /* 0x000fc600078e0a08 */
[----:B------:R-:W-:Y:S04]  /*83e0*/  STL [R1+0x108], R3 ;  /* 0x0001080301007387 */ /* 0x000fe80000100800 */
[----:B------:R-:W4:Y:S01]  /*83f0*/  LDL R23, [R1+0xf50] ;  /* 0x000f500001177983 */ /* 0x000f220000100800 */
[----:B0-----:R-:W-:Y:S01]  /*8400*/  IABS R4, R16 ;  /* 0x0000001000047213 */ /* 0x001fe20000000000 */
[----:B------:R-:W-:-:S04]  /*8410*/  IMAD R7, R28, R8, R7 ;  /* 0x000000081c077224 */ /* 0x000fc800078e0207 */
[----:B-1----:R-:W-:-:S04]  /*8420*/  IMAD.HI.U32 R6, R2, R4, RZ ;  /* 0x0000000402067227 */ /* 0x002fc800078e00ff */
[----:B------:R-:W-:-:S04]  /*8430*/  IMAD.MOV R6, RZ, RZ, -R6 ;  /* 0x000000ffff067224 */ /* 0x000fc800078e0a06 */
[----:B------:R-:W-:Y:S01]  /*8440*/  IMAD R4, R28, R6, R4 ;  /* 0x000000061c047224 */ /* 0x000fe200078e0204 */
[----:B--2---:R-:W-:Y:S02]  /*8450*/  IABS R9, R12 ;  /* 0x0000000c00097213 */ /* 0x004fe40000000000 */
[----:B------:R-:W2:Y:S03]  /*8460*/  LDL R12, [R1+0xf54] ;  /* 0x000f5400010c7983 */ /* 0x000ea60000100800 */
[----:B------:R-:W-:Y:S01]  /*8470*/  IMAD.HI.U32 R10, R2, R9, RZ ;  /* 0x00000009020a7227 */ /* 0x000fe200078e00ff */
[----:B---3--:R-:W-:Y:S02]  /*8480*/  IABS R5, R13 ;  /* 0x0000000d00057213 */ /* 0x008fe40000000000 */
[----:B------:R-:W3:Y:S04]  /*8490*/  LDL R13, [R1+0xf58] ;  /* 0x000f5800010d7983 */ /* 0x000ee80000100800 */
[----:B------:R0:W-:Y:S01]  /*84a0*/  STL [R1+0xe8], R7 ;  /* 0x0000e80701007387 */ /* 0x0001e20000100800 */
[----:B------:R-:W-:-:S02]  /*84b0*/  IMAD.MOV R10, RZ, RZ, -R10 ;  /* 0x000000ffff0a7224 */ /* 0x000fc400078e0a0a */
[----:B0-----:R-:W-:-:S04]  /*84c0*/  IMAD.HI.U32 R7, R2, R5, RZ ;  /* 0x0000000502077227 */ /* 0x001fc800078e00ff */
[----:B------:R-:W-:Y:S02]  /*84d0*/  IMAD.MOV R7, RZ, RZ, -R7 ;  /* 0x000000ffff077224 */ /* 0x000fe400078e0a07 */
[C---:B------:R-:W-:Y:S02]  /*84e0*/  IMAD R10, R28.reuse, R10, R9 ;  /* 0x0000000a1c0a7224 */ /* 0x040fe400078e0209 */
[----:B------:R-:W-:Y:S01]  /*84f0*/  IMAD R5, R28, R7, R5 ;  /* 0x000000071c057224 */ /* 0x000fe200078e0205 */
[----:B------:R0:W-:Y:S04]  /*8500*/  STL [R1+0xf0], R4 ;  /* 0x0000f00401007387 */ /* 0x0001e80000100800 */
[----:B------:R-:W3:Y:S04]  /*8510*/  LDL R16, [R1+0xf48] ;  /* 0x000f480001107983 */ /* 0x000ee80000100800 */
[----:B------:R-:W-:Y:S01]  /*8520*/  STL [R1+0x14], R10 ;  /* 0x0000140a01007387 */ /* 0x000fe20000100800 */
[----:B----4-:R-:W-:-:S03]  /*8530*/  IABS R8, R18 ;  /* 0x0000001200087213 */ /* 0x010fc60000000000 */
[----:B------:R1:W-:Y:S01]  /*8540*/  STL [R1+0xc8], R5 ;  /* 0x0000c80501007387 */ /* 0x0003e20000100800 */
[----:B------:R-:W-:-:S03]  /*8550*/  IABS R3, R17 ;  /* 0x0000001100037213 */ /* 0x000fc60000000000 */
[----:B------:R-:W4:Y:S04]  /*8560*/  LDL R18, [R1+0xf40] ;  /* 0x000f400001127983 */ /* 0x000f280000100800 */
[----:B------:R-:W4:Y:S01]  /*8570*/  LDL R17, [R1+0xf44] ;  /* 0x000f440001117983 */ /* 0x000f220000100800 */
[----:B0-----:R-:W-:-:S04]  /*8580*/  IMAD.HI.U32 R4, R2, R3, RZ ;  /* 0x0000000302047227 */ /* 0x001fc800078e00ff */
[----:B------:R-:W-:Y:S02]  /*8590*/  IMAD.MOV R4, RZ, RZ, -R4 ;  /* 0x000000ffff047224 */ /* 0x000fe400078e0a04 */
[----:B------:R-:W-:Y:S01]  /*85a0*/  IMAD.HI.U32 R9, R2, R8, RZ ;  /* 0x0000000802097227 */ /* 0x000fe200078e00ff */
[----:B------:R-:W-:-:S03]  /*85b0*/  IABS R6, R19 ;  /* 0x0000001300067213 */ /* 0x000fc60000000000 */
[----:B------:R-:W-:Y:S02]  /*85c0*/  IMAD R3, R28, R4, R3 ;  /* 0x000000041c037224 */ /* 0x000fe400078e0203 */
[----:B------:R-:W-:-:S03]  /*85d0*/  IMAD.HI.U32 R7, R2, R6, RZ ;  /* 0x0000000602077227 */ /* 0x000fc600078e00ff */
[----:B------:R-:W-:Y:S01]  /*85e0*/  STL [R1+0xd0], R3 ;  /* 0x0000d00301007387 */ /* 0x000fe20000100800 */
[----:B------:R-:W-:-:S03]  /*85f0*/  IMAD.MOV R9, RZ, RZ, -R9 ;  /* 0x000000ffff097224 */ /* 0x000fc600078e0a09 */
[----:B------:R-:W4:Y:S01]  /*8600*/  LDL R19, [R1+0xf3c] ;  /* 0x000f3c0001137983 */ /* 0x000f220000100800 */
[----:B------:R-:W-:Y:S02]  /*8610*/  IMAD.MOV R7, RZ, RZ, -R7 ;  /* 0x000000ffff077224 */ /* 0x000fe400078e0a07 */
[C---:B------:R-:W-:Y:S02]  /*8620*/  IMAD R9, R28.reuse, R9, R8 ;  /* 0x000000091c097224 */ /* 0x040fe400078e0208 */
[----:B------:R-:W-:Y:S01]  /*8630*/  IMAD R8, R28, R7, R6 ;  /* 0x000000071c087224 */ /* 0x000fe200078e0206 */
[----:B-1----:R-:W-:Y:S02]  /*8640*/  IABS R5, R23 ;  /* 0x0000001700057213 */ /* 0x002fe40000000000 */
[----:B------:R0:W-:Y:S03]  /*8650*/  STL [R1+0x10], R9 ;  /* 0x0000100901007387 */ /* 0x0001e60000100800 */
[----:B------:R-:W-:Y:S01]  /*8660*/  IMAD.HI.U32 R7, R2, R5, RZ ;  /* 0x0000000502077227 */ /* 0x000fe200078e00ff */
[----:B------:R1:W-:Y:S03]  /*8670*/  STL [R1+0xc], R8 ;  /* 0x00000c0801007387 */ /* 0x0003e60000100800 */
[----:B0-----:R-:W-:-:S04]  /*8680*/  IMAD.MOV R9, RZ, RZ, -R7 ;  /* 0x000000ffff097224 */ /* 0x001fc800078e0a07 */
[----:B------:R-:W-:Y:S01]  /*8690*/  IMAD R5, R28, R9, R5 ;  /* 0x000000091c057224 */ /* 0x000fe200078e0205 */
[----:B--2---:R-:W-:Y:S02]  /*86a0*/  IABS R4, R12 ;  /* 0x0000000c00047213 */ /* 0x004fe40000000000 */
[----:B------:R-:W2:Y:S03]  /*86b0*/  LDL R12, [R1+0xf38] ;  /* 0x000f3800010c7983 */ /* 0x000ea60000100800 */
[C---:B------:R-:W-:Y:S01]  /*86c0*/  IMAD.HI.U32 R6, R2.reuse, R4, RZ ;  /* 0x0000000402067227 */ /* 0x040fe200078e00ff */
[----:B---3--:R-:W-:Y:S02]  /*86d0*/  IABS R3, R13 ;  /* 0x0000000d00037213 */ /* 0x008fe40000000000 */
[----:B------:R-:W3:Y:S03]  /*86e0*/  LDL R13, [R1+0xf34] ;  /* 0x000f3400010d7983 */ /* 0x000ee60000100800 */
[----:B-1----:R-:W-:-:S04]  /*86f0*/  IMAD.HI.U32 R8, R2, R3, RZ ;  /* 0x0000000302087227 */ /* 0x002fc800078e00ff */
[----:B------:R-:W-:Y:S02]  /*8700*/  IMAD.MOV R7, RZ, RZ, -R6 ;  /* 0x000000ffff077224 */ /* 0x000fe400078e0a06 */
[----:B------:R-:W-:Y:S01]  /*8710*/  IMAD.MOV R6, RZ, RZ, -R8 ;  /* 0x000000ffff067224 */ /* 0x000fe200078e0a08 */
[----:B------:R0:W-:Y:S01]  /*8720*/  STL [R1+0x8], R5 ;  /* 0x0000080501007387 */ /* 0x0001e20000100800 */
[----:B------:R-:W-:-:S05]  /*8730*/  IMAD R7, R28, R7, R4 ;  /* 0x000000071c077224 */ /* 0x000fca00078e0204 */
[----:B------:R4:W-:Y:S01]  /*8740*/  STL [R1+0x4], R7 ;  /* 0x0000040701007387 */ /* 0x0009e20000100800 */
[----:B0-----:R-:W-:-:S05]  /*8750*/  IMAD R5, R28, R6, R3 ;  /* 0x000000061c057224 */ /* 0x001fca00078e0203 */
[----:B------:R0:W-:Y:S01]  /*8760*/  STL [R1], R5 ;  /* 0x0000000501007387 */ /* 0x0001e20000100800 */
[----:B----4-:R-:W-:-:S03]  /*8770*/  IABS R7, R18 ;  /* 0x0000001200077213 */ /* 0x010fc60000000000 */
[----:B------:R-:W4:Y:S01]  /*8780*/  LDL R18, [R1+0xf24] ;  /* 0x000f240001127983 */ /* 0x000f220000100800 */
[----:B------:R-:W-:-:S03]  /*8790*/  IABS R8, R17 ;  /* 0x0000001100087213 */ /* 0x000fc60000000000 */
[----:B------:R-:W4:Y:S01]  /*87a0*/  LDL R17, [R1+0xf30] ;  /* 0x000f300001117983 */ /* 0x000f220000100800 */
[----:B------:R-:W-:Y:S01]  /*87b0*/  IABS R27, R16 ;  /* 0x00000010001b7213 */ /* 0x000fe20000000000 */
[----:B------:R-:W-:-:S04]  /*87c0*/  IMAD.HI.U32 R4, R2, R29, RZ ;  /* 0x0000001d02047227 */ /* 0x000fc800078e00ff */
[----:B------:R-:W-:-:S04]  /*87d0*/  IMAD.HI.U32 R3, R2, R27, RZ ;  /* 0x0000001b02037227 */ /* 0x000fc800078e00ff */
[----:B------:R-:W-:Y:S02]  /*87e0*/  IMAD.MOV R4, RZ, RZ, -R4 ;  /* 0x000000ffff047224 */ /* 0x000fe400078e0a04 */
[----:B------:R-:W-:Y:S02]  /*87f0*/  IMAD.MOV R3, RZ, RZ, -R3 ;  /* 0x000000ffff037224 */ /* 0x000fe400078e0a03 */
[C---:B------:R-:W-:Y:S02]  /*8800*/  IMAD R29, R28.reuse, R4, R29 ;  /* 0x000000041c1d7224 */ /* 0x040fe400078e021d */
[----:B------:R-:W-:Y:S01]  /*8810*/  IMAD R27, R28, R3, R27 ;  /* 0x000000031c1b7224 */ /* 0x000fe200078e021b */
[----:B------:R-:W-:Y:S02]  /*8820*/  IABS R26, R19 ;  /* 0x00000013001a7213 */ /* 0x000fe40000000000 */
[----:B------:R-:W4:Y:S01]  /*8830*/  LDL R19, [R1+0xf28] ;  /* 0x000f280001137983 */ /* 0x000f220000100800 */
[----:B------:R-:W-:-:S03]  /*8840*/  IMAD.HI.U32 R4, R2, R8, RZ ;  /* 0x0000000802047227 */ /* 0x000fc600078e00ff */
[----:B------:R-:W-:Y:S01]  /*8850*/  STL [R1+0x14d4], R29 ;  /* 0x0014d41d01007387 */ /* 0x000fe20000100800 */
[----:B------:R-:W-:-:S03]  /*8860*/  IMAD.HI.U32 R3, R2, R7, RZ ;  /* 0x0000000702037227 */ /* 0x000fc600078e00ff */
[----:B------:R-:W-:Y:S01]  /*8870*/  STL [R1+0x14d8], R27 ;  /* 0x0014d81b01007387 */ /* 0x000fe20000100800 */
[----:B0-----:R-:W-:-:S04]  /*8880*/  IMAD.HI.U32 R5, R2, R26, RZ ;  /* 0x0000001a02057227 */ /* 0x001fc800078e00ff */
[----:B------:R-:W-:Y:S02]  /*8890*/  IMAD.MOV R6, RZ, RZ, -R4 ;  /* 0x000000ffff067224 */ /* 0x000fe400078e0a04 */
[----:B------:R-:W-:Y:S02]  /*88a0*/  IMAD.MOV R4, RZ, RZ, -R3 ;  /* 0x000000ffff047224 */ /* 0x000fe400078e0a03 */
[----:B------:R-:W-:Y:S02]  /*88b0*/  IMAD.MOV R3, RZ, RZ, -R5 ;  /* 0x000000ffff037224 */ /* 0x000fe400078e0a05 */
[C---:B------:R-:W-:Y:S02]  /*88c0*/  IMAD R8, R28.reuse, R6, R8 ;  /* 0x000000061c087224 */ /* 0x040fe400078e0208 */
[C---:B------:R-:W-:Y:S02]  /*88d0*/  IMAD R7, R28.reuse, R4, R7 ;  /* 0x000000041c077224 */ /* 0x040fe400078e0207 */
[----:B------:R-:W-:Y:S01]  /*88e0*/  IMAD R26, R28, R3, R26 ;  /* 0x000000031c1a7224 */ /* 0x000fe200078e021a */
[----:B--2---:R-:W-:-:S02]  /*88f0*/  IABS R25, R12 ;  /* 0x0000000c00197213 */ /* 0x004fc40000000000 */
[----:B------:R-:W2:Y:S01]  /*8900*/  LDL R12, [R1+0xf1c] ;  /* 0x000f1c00010c7983 */ /* 0x000ea20000100800 */
[----:B---3--:R-:W-:-:S03]  /*8910*/  IABS R24, R13 ;  /* 0x0000000d00187213 */ /* 0x008fc60000000000 */
[----:B------:R-:W3:Y:S04]  /*8920*/  LDL R13, [R1+0xf20] ;  /* 0x000f2000010d7983 */ /* 0x000ee80000100800 */
[----:B------:R0:W-:Y:S04]  /*8930*/  STL [R1+0x14b8], R8 ;  /* 0x0014b80801007387 */ /* 0x0001e80000100800 */
[----:B------:R-:W-:Y:S04]  /*8940*/  STL [R1+0x14b4], R7 ;  /* 0x0014b40701007387 */ /* 0x000fe80000100800 */
[----:B------:R-:W-:Y:S04]  /*8950*/  STL [R1+0x14b0], R26 ;  /* 0x0014b01a01007387 */ /* 0x000fe80000100800 */
[----:B------:R-:W3:Y:S01]  /*8960*/  LDL R16, [R1+0xf10] ;  /* 0x000f100001107983 */ /* 0x000ee20000100800 */
[----:B----4-:R-:W-:-:S03]  /*8970*/  IABS R22, R18 ;  /* 0x0000001200167213 */ /* 0x010fc60000000000 */
[----:B------:R-:W4:Y:S01]  /*8980*/  LDL R18, [R1+0xf18] ;  /* 0x000f180001127983 */ /* 0x000f220000100800 */
[----:B------:R-:W-:-:S03]  /*8990*/  IABS R23, R17 ;  /* 0x0000001100177213 */ /* 0x000fc60000000000 */
[----:B------:R-:W4:Y:S01]  /*89a0*/  LDL R17, [R1+0xf14] ;  /* 0x000f140001117983 */ /* 0x000f220000100800 */
[----:B------:R-:W-:-:S04]  /*89b0*/  IMAD.HI.U32 R4, R2, R25, RZ ;  /* 0x0000001902047227 */ /* 0x000fc800078e00ff */
[----:B------:R-:W-:-:S04]  /*89c0*/  IMAD.HI.U32 R3, R2, R24, RZ ;  /* 0x0000001802037227 */ /* 0x000fc800078e00ff */
[----:B------:R-:W-:Y:S02]  /*89d0*/  IMAD.MOV R4, RZ, RZ, -R4 ;  /* 0x000000ffff047224 */ /* 0x000fe400078e0a04 */
[----:B------:R-:W-:Y:S02]  /*89e0*/  IMAD.MOV R3, RZ, RZ, -R3 ;  /* 0x000000ffff037224 */ /* 0x000fe400078e0a03 */
[C---:B------:R-:W-:Y:S02]  /*89f0*/  IMAD R25, R28.reuse, R4, R25 ;  /* 0x000000041c197224 */ /* 0x040fe400078e0219 */
[----:B------:R-:W-:Y:S02]  /*8a00*/  IMAD R24, R28, R3, R24 ;  /* 0x000000031c187224 */ /* 0x000fe400078e0218 */
[----:B------:R-:W-:Y:S01]  /*8a10*/  IMAD.HI.U32 R4, R2, R23, RZ ;  /* 0x0000001702047227 */ /* 0x000fe200078e00ff */
[----:B------:R-:W-:-:S03]  /*8a20*/  IABS R21, R19 ;  /* 0x0000001300157213 */ /* 0x000fc60000000000 */
[----:B------:R-:W-:-:S04]  /*8a30*/  IMAD.HI.U32 R3, R2, R22, RZ ;  /* 0x0000001602037227 */ /* 0x000fc800078e00ff */
[----:B------:R-:W-:-:S04]  /*8a40*/  IMAD.HI.U32 R5, R2, R21, RZ ;  /* 0x0000001502057227 */ /* 0x000fc800078e00ff */
[----:B------:R-:W-:Y:S02]  /*8a50*/  IMAD.MOV R6, RZ, RZ, -R4 ;  /* 0x000000ffff067224 */ /* 0x000fe400078e0a04 */
[----:B------:R-:W-:Y:S02]  /*8a60*/  IMAD.MOV R4, RZ, RZ, -R3 ;  /* 0x000000ffff047224 */ /* 0x000fe400078e0a03 */
[----:B------:R-:W-:Y:S02]  /*8a70*/  IMAD.MOV R3, RZ, RZ, -R5 ;  /* 0x000000ffff037224 */ /* 0x000fe400078e0a05 */
[C---:B------:R-:W-:Y:S02]  /*8a80*/  IMAD R22, R28.reuse, R4, R22 ;  /* 0x000000041c167224 */ /* 0x040fe400078e0216 */
[C---:B------:R-:W-:Y:S02]  /*8a90*/  IMAD R21, R28.reuse, R3, R21 ;  /* 0x000000031c157224 */ /* 0x040fe400078e0215 */
[----:B------:R-:W-:Y:S01]  /*8aa0*/  IMAD R23, R28, R6, R23 ;  /* 0x000000061c177224 */ /* 0x000fe200078e0217 */
[----:B------:R-:W-:Y:S04]  /*8ab0*/  STL [R1+0x14ac], R25 ;  /* 0x0014ac1901007387 */ /* 0x000fe80000100800 */
[----:B------:R-:W-:Y:S01]  /*8ac0*/  STL [R1+0x14a8], R24 ;  /* 0x0014a81801007387 */ /* 0x000fe20000100800 */
[----:B--2---:R-:W-:-:S03]  /*8ad0*/  IABS R19, R12 ;  /* 0x0000000c00137213 */ /* 0x004fc60000000000 */
[----:B------:R-:W2:Y:S02]  /*8ae0*/  LDL R12, [R1+0xf08] ;  /* 0x000f0800010c7983 */ /* 0x000ea40000100800 */
[----:B------:R-:W-:Y:S01]  /*8af0*/  IMAD.HI.U32 R3, R2, R19, RZ ;  /* 0x0000001302037227 */ /* 0x000fe200078e00ff */
[----:B---3--:R-:W-:-:S03]  /*8b00*/  IABS R20, R13 ;  /* 0x0000000d00147213 */ /* 0x008fc60000000000 */
[----:B------:R-:W-:Y:S01]  /*8b10*/  IMAD.MOV R3, RZ, RZ, -R3 ;  /* 0x000000ffff037224 */ /* 0x000fe200078e0a03 */
[----:B------:R-:W3:Y:S01]  /*8b20*/  LDL R13, [R1+0xf0c] ;  /* 0x000f0c00010d7983 */ /* 0x000ee20000100800 */
[----:B------:R-:W-:-:S04]  /*8b30*/  IMAD.HI.U32 R4, R2, R20, RZ ;  /* 0x0000001402047227 */ /* 0x000fc800078e00ff */
[----:B------:R-:W-:Y:S01]  /*8b40*/  IMAD.MOV R4, RZ, RZ, -R4 ;  /* 0x000000ffff047224 */ /* 0x000fe200078e0a04 */
[----:B------:R-:W-:Y:S01]  /*8b50*/  STL [R1+0x14bc], R23 ;  /* 0x0014bc1701007387 */ /* 0x000fe20000100800 */
[C---:B------:R-:W-:Y:S02]  /*8b60*/  IMAD R19, R28.reuse, R3, R19 ;  /* 0x000000031c137224 */ /* 0x040fe400078e0213 */
[----:B------:R-:W-:Y:S01]  /*8b70*/  IMAD R20, R28, R4, R20 ;  /* 0x000000041c147224 */ /* 0x000fe200078e0214 */
[----:B------:R-:W-:Y:S04]  /*8b80*/  STL [R1+0x14c0], R22 ;  /* 0x0014c01601007387 */ /* 0x000fe80000100800 */
[----:B------:R-:W-:Y:S01]  /*8b90*/  STL [R1+0x14c4], R21 ;  /* 0x0014c41501007387 */ /* 0x000fe20000100800 */
[----:B------:R-:W-:-:S03]  /*8ba0*/  IABS R16, R16 ;  /* 0x0000001000107213 */ /* 0x000fc60000000000 */
[----:B------:R-:W3:Y:S04]  /*8bb0*/  LDL R11, [R1+0xf04] ;  /* 0x000f0400010b7983 */ /* 0x000ee80000100800 */
[----:B------:R-:W-:Y:S04]  /*8bc0*/  STL [R1+0x14c8], R20 ;  /* 0x0014c81401007387 */ /* 0x000fe80000100800 */
[----:B------:R1:W-:Y:S04]  /*8bd0*/  STL [R1+0x14cc], R19 ;  /* 0x0014cc1301007387 */ /* 0x0003e80000100800 */
[----:B0-----:R-:W3:Y:S01]  /*8be0*/  LDL.LU R8, [R1+0x50] ;  /* 0x0000500001087983 */ /* 0x001ee20000300800 */
[----:B----4-:R-:W-:-:S03]  /*8bf0*/  IABS R18, R18 ;  /* 0x0000001200127213 */ /* 0x010fc60000000000 */
[----:B------:R-:W4:Y:S01]  /*8c00*/  LDL.LU R29, [R1+0x4c] ;  /* 0x00004c00011d7983 */ /* 0x000f220000300800 */
[----:B------:R-:W-:Y:S01]  /*8c10*/  IABS R17, R17 ;  /* 0x0000001100117213 */ /* 0x000fe20000000000 */
[C---:B------:R-:W-:Y:S02]  /*8c20*/  IMAD.HI.U32 R4, R2.reuse, R18, RZ ;  /* 0x0000001202047227 */ /* 0x040fe400078e00ff */
[----:B-1----:R-:W4:Y:S02]  /*8c30*/  LDL.LU R19, [R1+0x44] ;  /* 0x0000440001137983 */ /* 0x002f240000300800 */
[C---:B------:R-:W-:Y:S02]  /*8c40*/  IMAD.HI.U32 R3, R2.reuse, R17, RZ ;  /* 0x0000001102037227 */ /* 0x040fe400078e00ff */
[----:B------:R-:W4:Y:S02]  /*8c50*/  LDL.LU R20, [R1+0x40] ;  /* 0x0000400001147983 */ /* 0x000f240000300800 */
[----:B------:R-:W-:-:S02]  /*8c60*/  IMAD.HI.U32 R5, R2, R16, RZ ;  /* 0x0000001002057227 */ /* 0x000fc400078e00ff */
[----:B------:R-:W4:Y:S02]  /*8c70*/  LDL.LU R7, [R1+0x3c] ;  /* 0x00003c0001077983 */ /* 0x000f240000300800 */
[----:B------:R-:W-:Y:S02]  /*8c80*/  IMAD.MOV R6, RZ, RZ, -R4 ;  /* 0x000000ffff067224 */ /* 0x000fe400078e0a04 */
[----:B------:R-:W4:Y:S01]  /*8c90*/  LDL.LU R21, [R1+0x30] ;  /* 0x0000300001157983 */ /* 0x000f220000300800 */
[----:B------:R-:W-:-:S03]  /*8ca0*/  IMAD.MOV R4, RZ, RZ, -R3 ;  /* 0x000000ffff047224 */ /* 0x000fc600078e0a03 */
[----:B------:R-:W4:Y:S01]  /*8cb0*/  LDL.LU R22, [R1+0x2c] ;  /* 0x00002c0001167983 */ /* 0x000f220000300800 */
[----:B------:R-:W-:-:S03]  /*8cc0*/  IMAD.MOV R3, RZ, RZ, -R5 ;  /* 0x000000ffff037224 */ /* 0x000fc600078e0a05 */
[----:B------:R-:W4:Y:S01]  /*8cd0*/  LDL.LU R10, [R1+0x28] ;  /* 0x00002800010a7983 */ /* 0x000f220000300800 */
[----:B------:R-:W-:-:S03]  /*8ce0*/  IMAD R18, R28, R6, R18 ;  /* 0x000000061c127224 */ /* 0x000fc600078e0212 */
[----:B------:R-:W4:Y:S04]  /*8cf0*/  LDL.LU R23, [R1+0x24] ;  /* 0x0000240001177983 */ /* 0x000f280000300800 */
[----:B------:R-:W4:Y:S04]  /*8d00*/  LDL.LU R27, [R1+0x20] ;  /* 0x00002000011b7983 */ /* 0x000f280000300800 */
[----:B------:R-:W4:Y:S04]  /*8d10*/  LDL.LU R5, [R1+0x34] ;  /* 0x0000340001057983 */ /* 0x000f280000300800 */
[----:B------:R-:W4:Y:S04]  /*8d20*/  LDL.LU R6, [R1+0x48] ;  /* 0x0000480001067983 */ /* 0x000f280000300800 */
[----:B------:R0:W-:Y:S04]  /*8d30*/  STL [R1+0x14d0], R18 ;  /* 0x0014d01201007387 */ /* 0x0001e80000100800 */
[----:B0-----:R-:W4:Y:S01]  /*8d40*/  LDL.LU R18, [R1+0x38] ;  /* 0x0000380001127983 */ /* 0x001f220000300800 */
[----:B------:R-:W-:-:S02]  /*8d50*/  IMAD R17, R28, R4, R17 ;  /* 0x000000041c117224 */ /* 0x000fc400078e0211 */
[----:B------:R-:W-:-:S03]  /*8d60*/  IMAD R16, R28, R3, R16 ;  /* 0x000000031c107224 */ /* 0x000fc600078e0210 */
[----:B------:R-:W-:Y:S04]  /*8d70*/  STL [R1+0x14dc], R17 ;  /* 0x0014dc1101007387 */ /* 0x000fe80000100800 */
[----:B------:R-:W-:Y:S04]  /*8d80*/  STL [R1+0x14e0], R16 ;  /* 0x0014e01001007387 */ /* 0x000fe80000100800 */
[----:B------:R-:W4:Y:S04]  /*8d90*/  LDL.LU R9, [R1+0x1c] ;  /* 0x00001c0001097983 */ /* 0x000f280000300800 */
[----:B------:R-:W4:Y:S04]  /*8da0*/  LDL.LU R24, [R1+0x18] ;  /* 0x0000180001187983 */ /* 0x000f280000300800 */
[----:B------:R-:W4:Y:S01]  /*8db0*/  LDL.LU R25, [R1+0x394] ;  /* 0x0003940001197983 */ /* 0x000f220000300800 */
[----:B--2---:R-:W-:-:S05]  /*8dc0*/  IABS R12, R12 ;  /* 0x0000000c000c7213 */ /* 0x004fca0000000000 */
[----:B------:R-:W-:Y:S01]  /*8dd0*/  IMAD.HI.U32 R3, R2, R12, RZ ;  /* 0x0000000c02037227 */ /* 0x000fe200078e00ff */
[----:B---3--:R-:W-:Y:S02]  /*8de0*/  IABS R13, R13 ;  /* 0x0000000d000d7213 */ /* 0x008fe40000000000 */
[C---:B------:R-:W-:Y:S02]  /*8df0*/  ISETP.GT.U32.AND P2, PT, R28.reuse, R8, PT ;  /* 0x000000081c00720c */ /* 0x040fe40003f44070 */
[----:B----4-:R-:W-:-:S11]  /*8e00*/  ISETP.GT.U32.AND P4, PT, R28, R29, PT ;  /* 0x0000001d1c00720c */ /* 0x010fd60003f84070 */
[--C-:B------:R-:W-:Y:S01]  /*8e10*/  @!P2 IMAD.IADD R8, R8, 0x1, -R28.reuse ;  /* 0x000000010808a824 */ /* 0x100fe200078e0a1c */
[C---:B------:R-:W-:Y:S01]  /*8e20*/  ISETP.GT.U32.AND P3, PT, R28.reuse, R19, PT ;  /* 0x000000131c00720c */ /* 0x040fe20003f64070 */
[----:B------:R-:W-:Y:S01]  /*8e30*/  @!P4 IMAD.IADD R29, R29, 0x1, -R28 ;  /* 0x000000011d1dc824 */ /* 0x000fe200078e0a1c */
[----:B------:R-:W-:Y:S01]  /*8e40*/  ISETP.GT.U32.AND P4, PT, R28, R21, PT ;  /* 0x000000151c00720c */ /* 0x000fe20003f84070 */
[----:B------:R-:W-:Y:S01]  /*8e50*/  IMAD.HI.U32 R4, R2, R13, RZ ;  /* 0x0000000d02047227 */ /* 0x000fe200078e00ff */
[C---:B------:R-:W-:Y:S02]  /*8e60*/  ISETP.GT.U32.AND P5, PT, R28.reuse, R6, PT ;  /* 0x000000061c00720c */ /* 0x040fe40003fa4070 */
[C---:B------:R-:W-:Y:S02]  /*8e70*/  ISETP.GT.U32.AND P2, PT, R28.reuse, R5, PT ;  /* 0x000000051c00720c */ /* 0x040fe40003f44070 */
[----:B------:R-:W-:-:S09]  /*8e80*/  ISETP.GT.U32.AND P6, PT, R28, R18, PT ;  /* 0x000000121c00720c */ /* 0x000fd20003fc4070 */
[--C-:B------:R-:W-:Y:S01]  /*8e90*/  @!P5 IMAD.IADD R6, R6, 0x1, -R28.reuse ;  /* 0x000000010606d824 */ /* 0x100fe200078e0a1c */
[C---:B------:R-:W-:Y:S01]  /*8ea0*/  ISETP.GT.U32.AND P5, PT, R28.reuse, R22, PT ;  /* 0x000000161c00720c */ /* 0x040fe20003fa4070 */
[--C-:B------:R-:W-:Y:S01]  /*8eb0*/  @!P2 IMAD.IADD R5, R5, 0x1, -R28.reuse ;  /* 0x000000010505a824 */ /* 0x100fe200078e0a1c */
[C---:B------:R-:W-:Y:S01]  /*8ec0*/  ISETP.GT.U32.AND P2, PT, R28.reuse, R29, PT ;  /* 0x0000001d1c00720c */ /* 0x040fe20003f44070 */
[--C-:B------:R-:W-:Y:S01]  /*8ed0*/  @!P4 IMAD.IADD R21, R21, 0x1, -R28.reuse ;  /* 0x000000011515c824 */ /* 0x100fe200078e0a1c */
[----:B------:R-:W-:Y:S01]  /*8ee0*/  ISETP.GT.U32.AND P4, PT, R28, R6, PT ;  /* 0x000000061c00720c */ /* 0x000fe20003f84070 */
[--C-:B------:R-:W-:Y:S02]  /*8ef0*/  @!P3 IMAD.IADD R19, R19, 0x1, -R28.reuse ;  /* 0x000000011313b824 */ /* 0x100fe400078e0a1c */
[----:B------:R-:W-:Y:S01]  /*8f00*/  @!P6 IMAD.IADD R18, R18, 0x1, -R28 ;  /* 0x000000011212e824 */ /* 0x000fe200078e0a1c */
[----:B------:R-:W-:Y:S01]  /*8f10*/  ISETP.GT.U32.AND P6, PT, R28, R8, PT ;  /* 0x000000081c00720c */ /* 0x000fe20003fc4070 */
[----:B------:R-:W-:-:S02]  /*8f20*/  IMAD.MOV R4, RZ, RZ, -R4 ;  /* 0x000000ffff047224 */ /* 0x000fc400078e0a04 */
[----:B------:R-:W-:Y:S02]  /*8f30*/  IMAD.MOV R3, RZ, RZ, -R3 ;  /* 0x000000ffff037224 */ /* 0x000fe400078e0a03 */
[----:B------:R-:W-:Y:S01]  /*8f40*/  @!P5 IMAD.IADD R22, R22, 0x1, -R28 ;  /* 0x000000011616d824 */ /* 0x000fe200078e0a1c */
[C---:B------:R-:W-:Y:S01]  /*8f50*/  ISETP.GT.U32.AND P5, PT, R28.reuse, R19, PT ;  /* 0x000000131c00720c */ /* 0x040fe20003fa4070 */
[C---:B------:R-:W-:Y:S02]  /*8f60*/  IMAD R13, R28.reuse, R4, R13 ;  /* 0x000000041c0d7224 */ /* 0x040fe400078e020d */
[----:B------:R-:W-:Y:S02]  /*8f70*/  IMAD R12, R28, R3, R12 ;  /* 0x000000031c0c7224 */ /* 0x000fe400078e020c */
[--C-:B------:R-:W-:Y:S02]  /*8f80*/  @!P2 IMAD.IADD R29, R29, 0x1, -R28.reuse ;  /* 0x000000011d1da824 */ /* 0x100fe400078e0a1c */
[--C-:B------:R-:W-:Y:S01]  /*8f90*/  @!P6 IMAD.IADD R8, R8, 0x1, -R28.reuse ;  /* 0x000000010808e824 */ /* 0x100fe200078e0a1c */
[----:B------:R-:W-:Y:S01]  /*8fa0*/  STL [R1+0x14e4], R13 ;  /* 0x0014e40d01007387 */ /* 0x000fe20000100800 */
[----:B------:R-:W-:-:S03]  /*8fb0*/  @!P4 IMAD.IADD R6, R6, 0x1, -R28 ;  /* 0x000000010606c824 */ /* 0x000fc600078e0a1c */
[----:B------:R-:W-:Y:S04]  /*8fc0*/  STL [R1+0x14e8], R12 ;  /* 0x0014e80c01007387 */ /* 0x000fe80000100800 */
[----:B------:R-:W2:Y:S04]  /*8fd0*/  LDL.LU R26, [R1+0x3a0] ;  /* 0x0003a000011a7983 */ /* 0x000ea80000300800 */
[----:B------:R0:W-:Y:S01]  /*8fe0*/  STL [R1+0x50], R8 ;  /* 0x0000500801007387 */ /* 0x0001e20000100800 */
[----:B------:R-:W-:-:S03]  /*8ff0*/  @!P5 IMAD.IADD R19, R19, 0x1, -R28 ;  /* 0x000000011313d824 */ /* 0x000fc600078e0a1c */
[----:B0-----:R-:W3:Y:S04]  /*9000*/  LDL.LU R8, [R1+0x398] ;  /* 0x0003980001087983 */ /* 0x001ee80000300800 */
[----:B------:R0:W-:Y:S04]  /*9010*/  STL [R1+0x4c], R29 ;  /* 0x00004c1d01007387 */ /* 0x0001e80000100800 */
[----:B0-----:R-:W4:Y:S04]  /*9020*/  LDL.LU R29, [R1+0x39c] ;  /* 0x00039c00011d7983 */ /* 0x001f280000300800 */
[----:B------:R-:W3:Y:S04]  /*9030*/  LDL.LU R4, [R1+0x380] ;  /* 0x0003800001047983 */ /* 0x000ee80000300800 */
[----:B------:R0:W-:Y:S04]  /*9040*/  STL [R1+0x48], R6 ;  /* 0x0000480601007387 */ /* 0x0001e80000100800 */
[----:B------:R-:W4:Y:S04]  /*9050*/  LDL.LU R16, [R1+0x38c] ;  /* 0x00038c0001107983 */ /* 0x000f280000300800 */
[----:B------:R-:W4:Y:S04]  /*9060*/  LDL.LU R17, [R1+0x390] ;  /* 0x0003900001117983 */ /* 0x000f280000300800 */
[----:B------:R1:W-:Y:S04]  /*9070*/  STL [R1+0x44], R19 ;  /* 0x0000441301007387 */ /* 0x0003e80000100800 */
[----:B0-----:R-:W4:Y:S04]  /*9080*/  LDL.LU R6, [R1+0x384] ;  /* 0x0003840001067983 */ /* 0x001f280000300800 */
[----:B-1----:R-:W4:Y:S01]  /*9090*/  LDL.LU R19, [R1+0x388] ;  /* 0x0003880001137983 */ /* 0x002f220000300800 */
[----:B------:R-:W-:-:S02]  /*90a0*/  ISETP.GT.U32.AND P1, PT, R28, R7, PT ;  /* 0x000000071c00720c */ /* 0x000fc40003f24070 */
[C---:B------:R-:W-:Y:S02]  /*90b0*/  ISETP.GT.U32.AND P0, PT, R28.reuse, R20, PT ;  /* 0x000000141c00720c */ /* 0x040fe40003f04070 */
[----:B------:R-:W-:-:S09]  /*90c0*/  ISETP.GT.U32.AND P3, PT, R28, R10, PT ;  /* 0x0000000a1c00720c */ /* 0x000fd20003f64070 */
[--C-:B------:R-:W-:Y:S01]  /*90d0*/  @!P1 IMAD.IADD R7, R7, 0x1, -R28.reuse ;  /* 0x0000000107079824 */ /* 0x100fe200078e0a1c */
[----:B------:R-:W-:Y:S01]  /*90e0*/  ISETP.GT.U32.AND P1, PT, R28, R27, PT ;  /* 0x0000001b1c00720c */ /* 0x000fe20003f24070 */
[--C-:B------:R-:W-:Y:S01]  /*90f0*/  @!P0 IMAD.IADD R20, R20, 0x1, -R28.reuse ;  /* 0x0000000114148824 */ /* 0x100fe200078e0a1c */
[----:B------:R-:W-:Y:S01]  /*9100*/  ISETP.GT.U32.AND P0, PT, R28, R23, PT ;  /* 0x000000171c00720c */ /* 0x000fe20003f04070 */
[----:B------:R-:W-:Y:S01]  /*9110*/  @!P3 IMAD.IADD R10, R10, 0x1, -R28 ;  /* 0x000000010a0ab824 */ /* 0x000fe200078e0a1c */
[C---:B------:R-:W-:Y:S02]  /*9120*/  ISETP.GT.U32.AND P2, PT, R28.reuse, R5, PT ;  /* 0x000000051c00720c */ /* 0x040fe40003f44070 */
[----:B------:R-:W-:-:S07]  /*9130*/  ISETP.GT.U32.AND P3, PT, R28, R20, PT ;  /* 0x000000141c00720c */ /* 0x000fce0003f64070 */
[--C-:B------:R-:W-:Y:S01]  /*9140*/  @!P1 IMAD.IADD R27, R27, 0x1, -R28.reuse ;  /* 0x000000011b1b9824 */ /* 0x100fe200078e0a1c */
[C---:B------:R-:W-:Y:S01]  /*9150*/  ISETP.GT.U32.AND P1, PT, R28.reuse, R18, PT ;  /* 0x000000121c00720c */ /* 0x040fe20003f24070 */
[--C-:B------:R-:W-:Y:S01]  /*9160*/  @!P0 IMAD.IADD R23, R23, 0x1, -R28.reuse ;  /* 0x0000000117178824 */ /* 0x100fe200078e0a1c */
[C---:B------:R-:W-:Y:S02]  /*9170*/  ISETP.GT.U32.AND P0, PT, R28.reuse, R7, PT ;  /* 0x000000071c00720c */ /* 0x040fe40003f04070 */
[----:B------:R-:W-:Y:S01]  /*9180*/  ISETP.GT.U32.AND P4, PT, R28, R21, PT ;  /* 0x000000151c00720c */ /* 0x000fe20003f84070 */
[--C-:B------:R-:W-:Y:S01]  /*9190*/  @!P3 IMAD.IADD R20, R20, 0x1, -R28.reuse ;  /* 0x000000011414b824 */ /* 0x100fe200078e0a1c */
[C---:B------:R-:W-:Y:S01]  /*91a0*/  ISETP.GT.U32.AND P6, PT, R28.reuse, R27, PT ;  /* 0x0000001b1c00720c */ /* 0x040fe20003fc4070 */
[----:B------:R-:W-:Y:S01]  /*91b0*/  @!P2 IMAD.IADD R5, R5, 0x1, -R28 ;  /* 0x000000010505a824 */ /* 0x000fe200078e0a1c */
[C---:B------:R-:W-:Y:S02]  /*91c0*/  ISETP.GT.U32.AND P5, PT, R28.reuse, R22, PT ;  /* 0x000000161c00720c */ /* 0x040fe40003fa4070 */
[----:B------:R-:W-:-:S03]  /*91d0*/  ISETP.GT.U32.AND P2, PT, R28, R24, PT ;  /* 0x000000181c00720c */ /* 0x000fc60003f44070 */
[--C-:B------:R-:W-:Y:S01]  /*91e0*/  @!P1 IMAD.IADD R18, R18, 0x1, -R28.reuse ;  /* 0x0000000112129824 */ /* 0x100fe200078e0a1c */
[C---:B------:R-:W-:Y:S01]  /*91f0*/  ISETP.GT.U32.AND P1, PT, R28.reuse, R9, PT ;  /* 0x000000091c00720c */ /* 0x040fe20003f24070 */
[--C-:B------:R-:W-:Y:S01]  /*9200*/  @!P0 IMAD.IADD R7, R7, 0x1, -R28.reuse ;  /* 0x0000000107078824 */ /* 0x100fe200078e0a1c */
[----:B------:R0:W-:Y:S01]  /*9210*/  STL [R1+0x40], R20 ;  /* 0x0000401401007387 */ /* 0x0001e20000100800 */
[--C-:B------:R-:W-:Y:S01]  /*9220*/  @!P4 IMAD.IADD R21, R21, 0x1, -R28.reuse ;  /* 0x000000011515c824 */ /* 0x100fe200078e0a1c */
[C---:B------:R-:W-:Y:S01]  /*9230*/  ISETP.GT.U32.AND P4, PT, R28.reuse, R25, PT ;  /* 0x000000191c00720c */ /* 0x040fe20003f84070 */
[--C-:B------:R-:W-:Y:S01]  /*9240*/  @!P6 IMAD.IADD R27, R27, 0x1, -R28.reuse ;  /* 0x000000011b1be824 */ /* 0x100fe200078e0a1c */
[----:B------:R-:W-:Y:S01]  /*9250*/  IABS R11, R11 ;  /* 0x0000000b000b7213 */ /* 0x000fe20000000000 */
[----:B0-----:R-:W4:Y:S04]  /*9260*/  LDL.LU R20, [R1+0x36c] ;  /* 0x00036c0001147983 */ /* 0x001f280000300800 */
[----:B------:R0:W-:Y:S02]  /*9270*/  STL [R1+0x3c], R7 ;  /* 0x00003c0701007387 */ /* 0x0001e40000100800 */
[--C-:B------:R-:W-:Y:S01]  /*9280*/  @!P1 IMAD.IADD R9, R9, 0x1, -R28.reuse ;  /* 0x0000000109099824 */ /* 0x100fe200078e0a1c */
[----:B------:R-:W-:Y:S01]  /*9290*/  ISETP.GT.U32.AND P3, PT, R28, R10, PT ;  /* 0x0000000a1c00720c */ /* 0x000fe20003f64070 */
[----:B------:R-:W-:Y:S01]  /*92a0*/  @!P5 IMAD.IADD R22, R22, 0x1, -R28 ;  /* 0x000000011616d824 */ /* 0x000fe200078e0a1c */
[----:B0-----:R-:W4:Y:S01]  /*92b0*/  LDL.LU R7, [R1+0x378] ;  /* 0x0003780001077983 */ /* 0x001f220000300800 */
[----:B------:R-:W-:-:S04]  /*92c0*/  IMAD.HI.U32 R3, R2, R11, RZ ;  /* 0x0000000b02037227 */ /* 0x000fc800078e00ff */
[--C-:B------:R-:W-:Y:S01]  /*92d0*/  @!P2 IMAD.IADD R24, R24, 0x1, -R28.reuse ;  /* 0x000000011818a824 */ /* 0x100fe200078e0a1c */
[----:B------:R-:W-:Y:S01]  /*92e0*/  ISETP.GT.U32.AND P0, PT, R28, R23, PT ;  /* 0x000000171c00720c */ /* 0x000fe20003f04070 */
[----:B------:R-:W-:Y:S02]  /*92f0*/  @!P4 IMAD.IADD R25, R25, 0x1, -R28 ;  /* 0x000000011919c824 */ /* 0x000fe400078e0a1c */
[----:B------:R-:W-:-:S04]  /*9300*/  IMAD.MOV R3, RZ, RZ, -R3 ;  /* 0x000000ffff037224 */ /* 0x000fc800078e0a03 */
[----:B------:R-:W-:Y:S02]  /*9310*/  IMAD R11, R28, R3, R11 ;  /* 0x000000031c0b7224 */ /* 0x000fe400078e020b */
[----:B------:R-:W-:-:S03]  /*9320*/  @!P3 IMAD.IADD R10, R10, 0x1, -R28 ;  /* 0x000000010a0ab824 */ /* 0x000fc600078e0a1c */
[----:B------:R-:W-:Y:S01]  /*9330*/  STL [R1+0x14ec], R11 ;  /* 0x0014ec0b01007387 */ /* 0x000fe20000100800 */
[----:B------:R-:W-:-:S03]  /*9340*/  @!P0 IMAD.IADD R23, R23, 0x1, -R28 ;  /* 0x0000000117178824 */ /* 0x000fc600078e0a1c */
[----:B------:R-:W-:Y:S04]  /*9350*/  STL [R1+0x38], R18 ;  /* 0x0000381201007387 */ /* 0x000fe80000100800 */
[----:B------:R-:W-:Y:S04]  /*9360*/  STL [R1+0x34], R5 ;  /* 0x0000340501007387 */ /* 0x000fe80000100800 */
[----:B------:R-:W-:Y:S04]  /*9370*/  STL [R1+0x30], R21 ;  /* 0x0000301501007387 */ /* 0x000fe80000100800 */
[----:B------:R0:W-:Y:S04]  /*9380*/  STL [R1+0x28], R10 ;  /* 0x0000280a01007387 */ /* 0x0001e80000100800 */
[----:B------:R1:W-:Y:S04]  /*9390*/  STL [R1+0x2c], R22 ;  /* 0x00002c1601007387 */ /* 0x0003e80000100800 */
[----:B0-----:R-:W4:Y:S04]  /*93a0*/  LDL R10, [R1+0xf00] ;  /* 0x000f0000010a7983 */ /* 0x001f280000100800 */
[----:B------:R-:W4:Y:S04]  /*93b0*/  LDL.LU R21, [R1+0x37c] ;  /* 0x00037c0001157983 */ /* 0x000f280000300800 */
[----:B------:R0:W-:Y:S04]  /*93c0*/  STL [R1+0x24], R23 ;  /* 0x0000241701007387 */ /* 0x0001e80000100800 */
[----:B------:R-:W4:Y:S04]  /*93d0*/  LDL.LU R18, [R1+0x370] ;  /* 0x0003700001127983 */ /* 0x000f280000300800 */
[----:B------:R0:W-:Y:S04]  /*93e0*/  STL [R1+0x20], R27 ;  /* 0x0000201b01007387 */ /* 0x0001e80000100800 */
[----:B-1----:R-:W4:Y:S04]  /*93f0*/  LDL.LU R22, [R1+0x374] ;  /* 0x0003740001167983 */ /* 0x002f280000300800 */
[----:B0-----:R-:W4:Y:S04]  /*9400*/  LDL.LU R23, [R1+0x358] ;  /* 0x0003580001177983 */ /* 0x001f280000300800 */
[----:B------:R-:W4:Y:S01]  /*9410*/  LDL.LU R27, [R1+0x364] ;  /* 0x00036400011b7983 */ /* 0x000f220000300800 */
[----:B--2---:R-:W-:-:S13]  /*9420*/  ISETP.GT.U32.AND P5, PT, R28, R26, PT ;  /* 0x0000001a1c00720c */ /* 0x004fda0003fa4070 */
[----:B------:R-:W-:Y:S01]  /*9430*/  @!P5 IMAD.IADD R26, R26, 0x1, -R28 ;  /* 0x000000011a1ad824 */ /* 0x000fe200078e0a1c */
[C---:B---3--:R-:W-:Y:S02]  /*9440*/  ISETP.GT.U32.AND P6, PT, R28.reuse, R4, PT ;  /* 0x000000041c00720c */ /* 0x048fe40003fc4070 */
[C---:B----4-:R-:W-:Y:S02]  /*9450*/  ISETP.GT.U32.AND P1, PT, R28.reuse, R16, PT ;  /* 0x000000101c00720c */ /* 0x050fe40003f24070 */
[----:B------:R-:W-:-:S09]  /*9460*/  ISETP.GT.U32.AND P2, PT, R28, R17, PT ;  /* 0x000000111c00720c */ /* 0x000fd20003f44070 */
[--C-:B------:R-:W-:Y:S01]  /*9470*/  @!P6 IMAD.IADD R4, R4, 0x1, -R28.reuse ;  /* 0x000000010404e824 */ /* 0x100fe200078e0a1c */
[----:B------:R-:W-:Y:S01]  /*9480*/  ISETP.GT.U32.AND P4, PT, R28, R6, PT ;  /* 0x000000061c00720c */ /* 0x000fe20003f84070 */
[--C-:B------:R-:W-:Y:S01]  /*9490*/  @!P1 IMAD.IADD R16, R16, 0x1, -R28.reuse ;  /* 0x0000000110109824 */ /* 0x100fe200078e0a1c */
[C---:B------:R-:W-:Y:S02]  /*94a0*/  ISETP.GT.U32.AND P6, PT, R28.reuse, R9, PT ;  /* 0x000000091c00720c */ /* 0x040fe40003fc4070 */
[C---:B------:R-:W-:Y:S01]  /*94b0*/  ISETP.GT.U32.AND P1, PT, R28.reuse, R24, PT ;  /* 0x000000181c00720c */ /* 0x040fe20003f24070 */
[----:B------:R-:W-:Y:S01]  /*94c0*/  @!P2 IMAD.IADD R17, R17, 0x1, -R28 ;  /* 0x000000011111a824 */ /* 0x000fe200078e0a1c */
[C---:B------:R-:W-:Y:S02]  /*94d0*/  ISETP.GT.U32.AND P2, PT, R28.reuse, R25, PT ;  /* 0x000000191c00720c */ /* 0x040fe40003f44070 */
[----:B------:R-:W-:-:S05]  /*94e0*/  ISETP.GT.U32.AND P3, PT, R28, R8, PT ;  /* 0x000000081c00720c */ /* 0x000fca0003f64070 */
[--C-:B------:R-:W-:Y:S01]  /*94f0*/  @!P4 IMAD.IADD R6, R6, 0x1, -R28.reuse ;  /* 0x000000010606c824 */ /* 0x100fe200078e0a1c */
[C---:B------:R-:W-:Y:S01]  /*9500*/  ISETP.GT.U32.AND P4, PT, R28.reuse, R26, PT ;  /* 0x0000001a1c00720c */ /* 0x040fe20003f84070 */
[--C-:B------:R-:W-:Y:S01]  /*9510*/  @!P6 IMAD.IADD R9, R9, 0x1, -R28.reuse ;  /* 0x000000010909e824 */ /* 0x100fe200078e0a1c */
[----:B------:R-:W-:Y:S01]  /*9520*/  ISETP.GT.U32.AND P5, PT, R28, R19, PT ;  /* 0x000000131c00720c */ /* 0x000fe20003fa4070 */
[--C-:B------:R-:W-:Y:S02]  /*9530*/  @!P1 IMAD.IADD R24, R24, 0x1, -R28.reuse ;  /* 0x0000000118189824 */ /* 0x100fe400078e0a1c */
[--C-:B------:R-:W-:Y:S01]  /*9540*/  @!P2 IMAD.IADD R25, R25, 0x1, -R28.reuse ;  /* 0x000000011919a824 */ /* 0x100fe200078e0a1c */
[----:B------:R0:W-:Y:S01]  /*9550*/  STL [R1+0x1c], R9 ;  /* 0x00001c0901007387 */ /* 0x0001e20000100800 */
[----:B------:R-:W-:-:S06]  /*9560*/  @!P3 IMAD.IADD R8, R8, 0x1, -R28 ;  /* 0x000000010808b824 */ /* 0x000fcc00078e0a1c */
[--C-:B------:R-:W-:Y:S01]  /*9570*/  @!P4 IMAD.IADD R26, R26, 0x1, -R28.reuse ;  /* 0x000000011a1ac824 */ /* 0x100fe200078e0a1c */
[----:B0-----:R-:W2:Y:S04]  /*9580*/  LDL.LU R9, [R1+0x368] ;  /* 0x0003680001097983 */ /* 0x001ea80000300800 */
[----:B------:R0:W-:Y:S04]  /*9590*/  STL [R1+0x18], R24 ;  /* 0x0000181801007387 */ /* 0x0001e80000100800 */
[----:B------:R-:W3:Y:S04]  /*95a0*/  LDL.LU R13, [R1+0x35c] ;  /* 0x00035c00010d7983 */ /* 0x000ee80000300800 */
[----:B------:R1:W-:Y:S01]  /*95b0*/  STL [R1+0x394], R25 ;  /* 0x0003941901007387 */ /* 0x0003e20000100800 */
[----:B------:R-:W-:-:S03]  /*95c0*/  @!P5 IMAD.IADD R19, R19, 0x1, -R28 ;  /* 0x000000011313d824 */ /* 0x000fc600078e0a1c */
[----:B------:R-:W4:Y:S01]  /*95d0*/  LDL.LU R5, [R1+0x360] ;  /* 0x0003600001057983 */ /* 0x000f220000300800 */
[----:B------:R-:W-:-:S03]  /*95e0*/  ISETP.GT.U32.AND P5, PT, R28, R8, PT ;  /* 0x000000081c00720c */ /* 0x000fc60003fa4070 */
[----:B------:R1:W-:Y:S04]  /*95f0*/  STL [R1+0x3a0], R26 ;  /* 0x0003a01a01007387 */ /* 0x0003e80000100800 */
[----:B0-----:R-:W2:Y:S04]  /*9600*/  LDL.LU R24, [R1+0x344] ;  /* 0x0003440001187983 */ /* 0x001ea80000300800 */
[----:B-1----:R-:W2:Y:S02]  /*9610*/  LDL.LU R25, [R1+0x350] ;  /* 0x0003500001197983 */ /* 0x002ea40000300800 */
[----:B------:R-:W-:-:S05]  /*9620*/  @!P5 IMAD.IADD R8, R8, 0x1, -R28 ;  /* 0x000000010808d824 */ /* 0x000fca00078e0a1c */
[----:B------:R0:W-:Y:S04]  /*9630*/  STL [R1+0x398], R8 ;  /* 0x0003980801007387 */ /* 0x0001e80000100800 */
[----:B------:R-:W2:Y:S01]  /*9640*/  LDL.LU R26, [R1+0x354] ;  /* 0x00035400011a7983 */ /* 0x000ea20000300800 */
[C---:B------:R-:W-:Y:S02]  /*9650*/  ISETP.GT.U32.AND P0, PT, R28.reuse, R29, PT ;  /* 0x0000001d1c00720c */ /* 0x040fe40003f04070 */
[C---:B------:R-:W-:Y:S02]  /*9660*/  ISETP.GT.U32.AND P3, PT, R28.reuse, R20, PT ;  /* 0x000000141c00720c */ /* 0x040fe40003f64070 */
[C---:B------:R-:W-:Y:S01]  /*9670*/  ISETP.GT.U32.AND P1, PT, R28.reuse, R16, PT ;  /* 0x000000101c00720c */ /* 0x040fe20003f24070 */
[----:B0-----:R-:W2:Y:S08]  /*9680*/  LDL.LU R8, [R1+0x348] ;  /* 0x0003480001087983 */ /* 0x001eb00000300800 */
[--C-:B------:R-:W-:Y:S01]  /*9690*/  @!P0 IMAD.IADD R29, R29, 0x1, -R28.reuse ;  /* 0x000000011d1d8824 */ /* 0x100fe200078e0a1c */
[----:B------:R-:W-:Y:S01]  /*96a0*/  ISETP.GT.U32.AND P0, PT, R28, R7, PT ;  /* 0x000000071c00720c */ /* 0x000fe20003f04070 */
[----:B------:R-:W-:Y:S01]  /*96b0*/  @!P3 IMAD.IADD R20, R20, 0x1, -R28 ;  /* 0x000000011414b824 */ /* 0x000fe200078e0a1c */
[----:B------:R-:W-:-:S02]  /*96c0*/  ISETP.GT.U32.AND P2, PT, R28, R17, PT ;  /* 0x000000111c00720c */ /* 0x000fc40003f44070 */
[----:B------:R-:W-:-:S09]  /*96d0*/  ISETP.GT.U32.AND P3, PT, R28, R29, PT ;  /* 0x0000001d1c00720c */ /* 0x000fd20003f64070 */
[----:B------:R-:W-:Y:S01]  /*96e0*/  @!P0 IMAD.IADD R7, R7, 0x1, -R28 ;  /* 0x0000000107078824 */ /* 0x000fe200078e0a1c */
[----:B------:R-:W-:-:S04]  /*96f0*/  ISETP.GT.U32.AND P0, PT, R28, R4, PT ;  /* 0x000000041c00720c */ /* 0x000fc80003f04070 */
[C---:B------:R-:W-:Y:S01]  /*9700*/  ISETP.GT.U32.AND P6, PT, R28.reuse, R7, PT ;  /* 0x000000071c00720c */ /* 0x040fe20003fc4070 */
[--C-:B------:R-:W-:Y:S01]  /*9710*/  @!P3 IMAD.IADD R29, R29, 0x1, -R28.reuse ;  /* 0x000000011d1db824 */ /* 0x100fe200078e0a1c */
[----:B------:R-:W-:Y:S01]  /*9720*/  ISETP.GT.U32.AND P4, PT, R28, R6, PT ;  /* 0x000000061c00720c */ /* 0x000fe20003f84070 */
[----:B------:R-:W-:-:S06]  /*9730*/  @!P1 IMAD.IADD R16, R16, 0x1, -R28 ;  /* 0x0000000110109824 */ /* 0x000fcc00078e0a1c */
[--C-:B------:R-:W-:Y:S02]  /*9740*/  @!P0 IMAD.IADD R4, R4, 0x1, -R28.reuse ;  /* 0x0000000104048824 */ /* 0x100fe400078e0a1c */
[----:B------:R-:W-:Y:S01]  /*9750*/  @!P2 IMAD.IADD R17, R17, 0x1, -R28 ;  /* 0x000000011111a824 */ /* 0x000fe200078e0a1c */
[----:B------:R0:W-:Y:S01]  /*9760*/  STL [R1+0x39c], R29 ;  /* 0x00039c1d01007387 */ /* 0x0001e20000100800 */
[----:B------:R-:W-:-:S03]  /*9770*/  ISETP.GT.U32.AND P0, PT, R28, R21, PT ;  /* 0x000000151c00720c */ /* 0x000fc60003f04070 */
[----:B0-----:R-:W2:Y:S01]  /*9780*/  LDL.LU R29, [R1+0x34c] ;  /* 0x00034c00011d7983 */ /* 0x001ea20000300800 */
[C---:B------:R-:W-:Y:S01]  /*9790*/  ISETP.GT.U32.AND P1, PT, R28.reuse, R18, PT ;  /* 0x000000121c00720c */ /* 0x040fe20003f24070 */
[----:B------:R-:W-:Y:S01]  /*97a0*/  @!P6 IMAD.IADD R7, R7, 0x1, -R28 ;  /* 0x000000010707e824 */ /* 0x000fe200078e0a1c */
[----:B------:R-:W-:-:S07]  /*97b0*/  ISETP.GT.U32.AND P2, PT, R28, R22, PT ;  /* 0x000000161c00720c */ /* 0x000fce0003f44070 */
[--C-:B------:R-:W-:Y:S01]  /*97c0*/  @!P0 IMAD.IADD R21, R21, 0x1, -R28.reuse ;  /* 0x0000000115158824 */ /* 0x100fe200078e0a1c */
[----:B------:R-:W-:Y:S01]  /*97d0*/  ISETP.GT.U32.AND P5, PT, R28, R19, PT ;  /* 0x000000131c00720c */ /* 0x000fe20003fa4070 */
[--C-:B------:R-:W-:Y:S01]  /*97e0*/  @!P4 IMAD.IADD R6, R6, 0x1, -R28.reuse ;  /* 0x000000010606c824 */ /* 0x100fe200078e0a1c */
[----:B------:R-:W-:Y:S01]  /*97f0*/  ISETP.GT.U32.AND P4, PT, R28, R23, PT ;  /* 0x000000171c00720c */ /* 0x000fe20003f84070 */
[--C-:B------:R-:W-:Y:S01]  /*9800*/  @!P1 IMAD.IADD R18, R18, 0x1, -R28.reuse ;  /* 0x0000000112129824 */ /* 0x100fe200078e0a1c */
[----:B------:R-:W-:Y:S01]  /*9810*/  ISETP.GT.U32.AND P3, PT, R28, R20, PT ;  /* 0x000000141c00720c */ /* 0x000fe20003f64070 */
[--C-:B------:R-:W-:Y:S01]  /*9820*/  @!P2 IMAD.IADD R22, R22, 0x1, -R28.reuse ;  /* 0x000000011616a824 */ /* 0x100fe200078e0a1c */
[----:B------:R-:W-:Y:S07]  /*9830*/  STL [R1+0x380], R4 ;  /* 0x0003800401007387 */ /* 0x000fee0000100800 */
[----:B------:R-:W-:-:S02]  /*9840*/  @!P5 IMAD.IADD R19, R19, 0x1, -R28 ;  /* 0x000000011313d824 */ /* 0x000fc400078e0a1c */
[--C-:B------:R-:W-:Y:S01]  /*9850*/  @!P4 IMAD.IADD R23, R23, 0x1, -R28.reuse ;  /* 0x000000011717c824 */ /* 0x100fe200078e0a1c */
[----:B------:R-:W-:Y:S01]  /*9860*/  STL [R1+0x38c], R16 ;  /* 0x00038c1001007387 */ /* 0x000fe20000100800 */
[--C-:B------:R-:W-:Y:S01]  /*9870*/  @!P3 IMAD.IADD R20, R20, 0x1, -R28.reuse ;  /* 0x000000011414b824 */ /* 0x100fe200078e0a1c */
[----:B------:R-:W-:Y:S02]  /*9880*/  ISETP.GT.U32.AND P5, PT, R28, R27, PT ;  /* 0x0000001b1c00720c */ /* 0x000fe40003fa4070 */
[----:B------:R-:W-:Y:S04]  /*9890*/  STL [R1+0x390], R17 ;  /* 0x0003901101007387 */ /* 0x000fe80000100800 */
[----:B------:R-:W-:Y:S04]  /*98a0*/  STL [R1+0x384], R6 ;  /* 0x0003840601007387 */ /* 0x000fe80000100800 */
[----:B------:R-:W-:Y:S04]  /*98b0*/  STL [R1+0x388], R19 ;  /* 0x0003881301007387 */ /* 0x000fe80000100800 */
[----:B------:R0:W-:Y:S04]  /*98c0*/  STL [R1+0x378], R7 ;  /* 0x0003780701007387 */ /* 0x0001e80000100800 */
[----:B------:R1:W-:Y:S04]  /*98d0*/  STL [R1+0x36c], R20 ;  /* 0x00036c1401007387 */ /* 0x0003e80000100800 */
[----:B0-----:R-:W2:Y:S04]  /*98e0*/  LDL.LU R7, [R1+0x330] ;  /* 0x0003300001077983 */ /* 0x001ea80000300800 */
[----:B------:R-:W2:Y:S04]  /*98f0*/  LDL.LU R4, [R1+0x33c] ;  /* 0x00033c0001047983 */ /* 0x000ea80000300800 */
[----:B------:R-:W2:Y:S04]  /*9900*/  LDL.LU R6, [R1+0x340] ;  /* 0x0003400001067983 */ /* 0x000ea80000300800 */
[----:B------:R-:W2:Y:S01]  /*9910*/  LDL.LU R19, [R1+0x334] ;  /* 0x0003340001137983 */ /* 0x000ea20000300800 */
[----:B------:R-:W-:-:S03]  /*9920*/  @!P5 IMAD.IADD R27, R27, 0x1, -R28 ;  /* 0x000000011b1bd824 */ /* 0x000fc600078e0a1c */
[----:B-1----:R-:W2:Y:S01]  /*9930*/  LDL.LU R20, [R1+0x338] ;  /* 0x0003380001147983 */ /* 0x002ea20000300800 */
[C---:B---3--:R-:W-:Y:S02]  /*9940*/  ISETP.GT.U32.AND P6, PT, R28.reuse, R13, PT ;  /* 0x0000000d1c00720c */ /* 0x048fe40003fc4070 */
[C---:B----4-:R-:W-:Y:S02]  /*9950*/  ISETP.GT.U32.AND P0, PT, R28.reuse, R5, PT ;  /* 0x000000051c00720c */ /* 0x050fe40003f04070 */
[C---:B--2---:R-:W-:Y:S02]  /*9960*/  ISETP.GT.U32.AND P1, PT, R28.reuse, R24, PT ;  /* 0x000000181c00720c */ /* 0x044fe40003f24070 */
[----:B------:R-:W-:-:S07]  /*9970*/  ISETP.GT.U32.AND P2, PT, R28, R25, PT ;  /* 0x000000191c00720c */ /* 0x000fce0003f44070 */
[--C-:B------:R-:W-:Y:S01]  /*9980*/  @!P6 IMAD.IADD R13, R13, 0x1, -R28.reuse ;  /* 0x000000010d0de824 */ /* 0x100fe200078e0a1c */
[C---:B------:R-:W-:Y:S01]  /*9990*/  ISETP.GT.U32.AND P6, PT, R28.reuse, R21, PT ;  /* 0x000000151c00720c */ /* 0x040fe20003fc4070 */
[--C-:B------:R-:W-:Y:S01]  /*99a0*/  @!P0 IMAD.IADD R5, R5, 0x1, -R28.reuse ;  /* 0x0000000105058824 */ /* 0x100fe200078e0a1c */
[----:B------:R-:W-:Y:S01]  /*99b0*/  ISETP.GT.U32.AND P0, PT, R28, R18, PT ;  /* 0x000000121c00720c */ /* 0x000fe20003f04070 */
[--C-:B------:R-:W-:Y:S01]  /*99c0*/  @!P1 IMAD.IADD R24, R24, 0x1, -R28.reuse ;  /* 0x0000000118189824 */ /* 0x100fe200078e0a1c */
[C---:B------:R-:W-:Y:S01]  /*99d0*/  ISETP.GT.U32.AND P1, PT, R28.reuse, R22, PT ;  /* 0x000000161c00720c */ /* 0x040fe20003f24070 */
[----:B------:R-:W-:Y:S01]  /*99e0*/  @!P2 IMAD.IADD R25, R25, 0x1, -R28 ;  /* 0x000000011919a824 */ /* 0x000fe200078e0a1c */
[C---:B------:R-:W-:Y:S02]  /*99f0*/  ISETP.GT.U32.AND P2, PT, R28.reuse, R23, PT ;  /* 0x000000171c00720c */ /* 0x040fe40003f44070 */
[----:B------:R-:W-:-:S05]  /*9a00*/  ISETP.GT.U32.AND P4, PT, R28, R26, PT ;  /* 0x0000001a1c00720c */ /* 0x000fca0003f84070 */
[--C-:B------:R-:W-:Y:S02]  /*9a10*/  @!P6 IMAD.IADD R21, R21, 0x1, -R28.reuse ;  /* 0x000000011515e824 */ /* 0x100fe400078e0a1c */
[----:B------:R-:W-:-:S03]  /*9a20*/  @!P0 IMAD.IADD R18, R18, 0x1, -R28 ;  /* 0x0000000112128824 */ /* 0x000fc600078e0a1c */
[----:B------:R0:W-:Y:S01]  /*9a30*/  STL [R1+0x37c], R21 ;  /* 0x00037c1501007387 */ /* 0x0001e20000100800 */
[--C-:B------:R-:W-:Y:S02]  /*9a40*/  @!P1 IMAD.IADD R22, R22, 0x1, -R28.reuse ;  /* 0x0000000116169824 */ /* 0x100fe400078e0a1c */
[--C-:B------:R-:W-:Y:S01]  /*9a50*/  @!P2 IMAD.IADD R23, R23, 0x1, -R28.reuse ;  /* 0x000000011717a824 */ /* 0x100fe200078e0a1c */
[----:B0-----:R-:W2:Y:S04]  /*9a60*/  LDL.LU R21, [R1+0x31c] ;  /* 0x00031c0001157983 */ /* 0x001ea80000300800 */
[----:B------:R0:W-:Y:S01]  /*9a70*/  STL [R1+0x370], R18 ;  /* 0x0003701201007387 */ /* 0x0001e20000100800 */
[----:B------:R-:W-:-:S03]  /*9a80*/  @!P4 IMAD.IADD R26, R26, 0x1, -R28 ;  /* 0x000000011a1ac824 */ /* 0x000fc600078e0a1c */
[----:B------:R-:W3:Y:S01]  /*9a90*/  LDL.LU R16, [R1+0x328] ;  /* 0x0003280001107983 */ /* 0x000ee20000300800 */
[----:B------:R-:W-:-:S03]  /*9aa0*/  ISETP.GT.U32.AND P4, PT, R28, R27, PT ;  /* 0x0000001b1c00720c */ /* 0x000fc60003f84070 */
[----:B------:R1:W-:Y:S04]  /*9ab0*/  STL [R1+0x374], R22 ;  /* 0x0003741601007387 */ /* 0x0003e80000100800 */
[----:B------:R-:W4:Y:S04]  /*9ac0*/  LDL.LU R17, [R1+0x32c] ;  /* 0x00032c0001117983 */ /* 0x000f280000300800 */
[----:B------:R1:W-:Y:S04]  /*9ad0*/  STL [R1+0x358], R23 ;  /* 0x0003581701007387 */ /* 0x0003e80000100800 */
[----:B0-----:R-:W2:Y:S04]  /*9ae0*/  LDL.LU R18, [R1+0x320] ;  /* 0x0003200001127983 */ /* 0x001ea80000300800 */
[----:B-1----:R-:W2:Y:S01]  /*9af0*/  LDL.LU R22, [R1+0x324] ;  /* 0x0003240001167983 */ /* 0x002ea20000300800 */
[----:B------:R-:W-:-:S05]  /*9b00*/  @!P4 IMAD.IADD R27, R27, 0x1, -R28 ;  /* 0x000000011b1bc824 */ /* 0x000fca00078e0a1c */
[----:B------:R0:W-:Y:S04]  /*9b10*/  STL [R1+0x364], R27 ;  /* 0x0003641b01007387 */ /* 0x0001e80000100800 */
[----:B------:R-:W2:Y:S04]  /*9b20*/  LDL.LU R23, [R1+0x308] ;  /* 0x0003080001177983 */ /* 0x000ea80000300800 */
[----:B0-----:R-:W2:Y:S01]  /*9b30*/  LDL.LU R27, [R1+0x314] ;  /* 0x00031400011b7983 */ /* 0x001ea20000300800 */
[C---:B------:R-:W-:Y:S02]  /*9b40*/  ISETP.GT.U32.AND P3, PT, R28.reuse, R9, PT ;  /* 0x000000091c00720c */ /* 0x040fe40003f64070 */
[----:B------:R-:W-:-:S11]  /*9b50*/  ISETP.GT.U32.AND P5, PT, R28, R8, PT ;  /* 0x000000081c00720c */ /* 0x000fd60003fa4070 */
[--C-:B------:R-:W-:Y:S01]  /*9b60*/  @!P3 IMAD.IADD R9, R9, 0x1, -R28.reuse ;  /* 0x000000010909b824 */ /* 0x100fe200078e0a1c */
[----:B------:R-:W-:Y:S01]  /*9b70*/  ISETP.GT.U32.AND P3, PT, R28, R29, PT ;  /* 0x0000001d1c00720c */ /* 0x000fe20003f64070 */
[----:B------:R-:W-:Y:S01]  /*9b80*/  @!P5 IMAD.IADD R8, R8, 0x1, -R28 ;  /* 0x000000010808d824 */ /* 0x000fe200078e0a1c */
[C---:B------:R-:W-:Y:S02]  /*9b90*/  ISETP.GT.U32.AND P0, PT, R28.reuse, R5, PT ;  /* 0x000000051c00720c */ /* 0x040fe40003f04070 */
[C---:B------:R-:W-:Y:S02]  /*9ba0*/  ISETP.GT.U32.AND P5, PT, R28.reuse, R9, PT ;  /* 0x000000091c00720c */ /* 0x040fe40003fa4070 */
[----:B------:R-:W-:-:S07]  /*9bb0*/  ISETP.GT.U32.AND P1, PT, R28, R24, PT ;  /* 0x000000181c00720c */ /* 0x000fce0003f24070 */
[----:B------:R-:W-:Y:S01]  /*9bc0*/  @!P3 IMAD.IADD R29, R29, 0x1, -R28 ;  /* 0x000000011d1db824 */ /* 0x000fe200078e0a1c */
[----:B------:R-:W-:-:S04]  /*9bd0*/  ISETP.GT.U32.AND P3, PT, R28, R13, PT ;  /* 0x0000000d1c00720c */ /* 0x000fc80003f64070 */
[C---:B------:R-:W-:Y:S01]  /*9be0*/  ISETP.GT.U32.AND P6, PT, R28.reuse, R29, PT ;  /* 0x0000001d1c00720c */ /* 0x040fe20003fc4070 */
[--C-:B------:R-:W-:Y:S01]  /*9bf0*/  @!P0 IMAD.IADD R5, R5, 0x1, -R28.reuse ;  /* 0x0000000105058824 */ /* 0x100fe200078e0a1c */
[----:B------:R-:W-:Y:S01]  /*9c00*/  ISETP.GT.U32.AND P2, PT, R28, R25, PT ;  /* 0x000000191c00720c */ /* 0x000fe20003f44070 */
[--C-:B------:R-:W-:Y:S02]  /*9c10*/  @!P5 IMAD.IADD R9, R9, 0x1, -R28.reuse ;  /* 0x000000010909d824 */ /* 0x100fe400078e0a1c */
[----:B------:R-:W-:-:S04]  /*9c20*/  @!P1 IMAD.IADD R24, R24, 0x1, -R28 ;  /* 0x0000000118189824 */ /* 0x000fc800078e0a1c */
[--C-:B------:R-:W-:Y:S01]  /*9c30*/  @!P3 IMAD.IADD R13, R13, 0x1, -R28.reuse ;  /* 0x000000010d0db824 */ /* 0x100fe200078e0a1c */
[C---:B------:R-:W-:Y:S02]  /*9c40*/  ISETP.GT.U32.AND P3, PT, R28.reuse, R7, PT ;  /* 0x000000071c00720c */ /* 0x040fe40003f64070 */
[C---:B------:R-:W-:Y:S01]  /*9c50*/  ISETP.GT.U32.AND P0, PT, R28.reuse, R4, PT ;  /* 0x000000041c00720c */ /* 0x040fe20003f04070 */
[----:B------:R0:W-:Y:S01]  /*9c60*/  STL [R1+0x368], R9 ;  /* 0x0003680901007387 */ /* 0x0001e20000100800 */
[C---:B------:R-:W-:Y:S01]  /*9c70*/  ISETP.GT.U32.AND P1, PT, R28.reuse, R6, PT ;  /* 0x000000061c00720c */ /* 0x040fe20003f24070 */
[--C-:B------:R-:W-:Y:S02]  /*9c80*/  @!P6 IMAD.IADD R29, R29, 0x1, -R28.reuse ;  /* 0x000000011d1de824 */ /* 0x100fe400078e0a1c */
[----:B0-----:R-:W2:Y:S01]  /*9c90*/  LDL.LU R9, [R1+0x318] ;  /* 0x0003180001097983 */ /* 0x001ea20000300800 */
[----:B------:R-:W-:Y:S01]  /*9ca0*/  @!P2 IMAD.IADD R25, R25, 0x1, -R28 ;  /* 0x000000011919a824 */ /* 0x000fe200078e0a1c */
[----:B------:R-:W-:-:S04]  /*9cb0*/  ISETP.GT.U32.AND P4, PT, R28, R26, PT ;  /* 0x0000001a1c00720c */ /* 0x000fc80003f84070 */
[--C-:B------:R-:W-:Y:S01]  /*9cc0*/  @!P3 IMAD.IADD R7, R7, 0x1, -R28.reuse ;  /* 0x000000010707b824 */ /* 0x100fe200078e0a1c */
[----:B------:R-:W-:Y:S01]  /*9cd0*/  ISETP.GT.U32.AND P2, PT, R28, R19, PT ;  /* 0x000000131c00720c */ /* 0x000fe20003f44070 */
[--C-:B------:R-:W-:Y:S01]  /*9ce0*/  @!P0 IMAD.IADD R4, R4, 0x1, -R28.reuse ;  /* 0x0000000104048824 */ /* 0x100fe200078e0a1c */
[----:B------:R-:W-:Y:S01]  /*9cf0*/  ISETP.GT.U32.AND P5, PT, R28, R8, PT ;  /* 0x000000081c00720c */ /* 0x000fe20003fa4070 */
[--C-:B------:R-:W-:Y:S01]  /*9d00*/  @!P1 IMAD.IADD R6, R6, 0x1, -R28.reuse ;  /* 0x0000000106069824 */ /* 0x100fe200078e0a1c */
[----:B------:R-:W-:Y:S01]  /*9d10*/  IABS R10, R10 ;  /* 0x0000000a000a7213 */ /* 0x000fe20000000000 */
[----:B------:R-:W-:Y:S04]  /*9d20*/  STL [R1+0x35c], R13 ;  /* 0x00035c0d01007387 */ /* 0x000fe80000100800 */
[----:B------:R-:W-:Y:S01]  /*9d30*/  IMAD.HI.U32 R3, R2, R10, RZ ;  /* 0x0000000a02037227 */ /* 0x000fe200078e00ff */
[----:B------:R-:W-:Y:S03]  /*9d40*/  STL [R1+0x360], R5 ;  /* 0x0003600501007387 */ /* 0x000fe60000100800 */
[----:B------:R-:W-:-:S02]  /*9d50*/  @!P4 IMAD.IADD R26, R26, 0x1, -R28 ;  /* 0x000000011a1ac824 */ /* 0x000fc400078e0a1c */
[--C-:B------:R-:W-:Y:S01]  /*9d60*/  @!P2 IMAD.IADD R19, R19, 0x1, -R28.reuse ;  /* 0x000000011313a824 */ /* 0x100fe200078e0a1c */
[----:B------:R-:W-:Y:S01]  /*9d70*/  STL [R1+0x344], R24 ;  /* 0x0003441801007387 */ /* 0x000fe20000100800 */
[----:B------:R-:W-:Y:S01]  /*9d80*/  @!P5 IMAD.IADD R8, R8, 0x1, -R28 ;  /* 0x000000010808d824 */ /* 0x000fe200078e0a1c */
[----:B------:R-:W-:Y:S02]  /*9d90*/  ISETP.GT.U32.AND P4, PT, R28, R20, PT ;  /* 0x000000141c00720c */ /* 0x000fe40003f84070 */
[----:B------:R-:W-:Y:S01]  /*9da0*/  STL [R1+0x350], R25 ;  /* 0x0003501901007387 */ /* 0x000fe20000100800 */
[----:B------:R-:W-:-:S03]  /*9db0*/  IMAD.MOV R3, RZ, RZ, -R3 ;  /* 0x000000ffff037224 */ /* 0x000fc600078e0a03 */
[----:B------:R-:W-:Y:S04]  /*9dc0*/  STL [R1+0x354], R26 ;  /* 0x0003541a01007387 */ /* 0x000fe80000100800 */
[----:B------:R0:W-:Y:S01]  /*9dd0*/  STL [R1+0x34c], R29 ;  /* 0x00034c1d01007387 */ /* 0x0001e20000100800 */
[----:B------:R-:W-:-:S03]  /*9de0*/  IMAD R10, R28, R3, R10 ;  /* 0x000000031c0a7224 */ /* 0x000fc600078e020a */
[----:B------:R1:W-:Y:S04]  /*9df0*/  STL [R1+0x348], R8 ;  /* 0x0003480801007387 */ /* 0x0003e80000100800 */
[----:B0-----:R-:W2:Y:S04]  /*9e00*/  LDL R29, [R1+0xefc] ;  /* 0x000efc00011d7983 */ /* 0x001ea80000100800 */
[----:B-1----:R-:W2:Y:S04]  /*9e10*/  LDL.LU R8, [R1+0x30c] ;  /* 0x00030c0001087983 */ /* 0x002ea80000300800 */
[----:B------:R-:W2:Y:S01]  /*9e20*/  LDL.LU R5, [R1+0x310] ;  /* 0x0003100001057983 */ /* 0x000ea20000300800 */
[----:B------:R-:W-:-:S03]  /*9e30*/  @!P4 IMAD.IADD R20, R20, 0x1, -R28 ;  /* 0x000000011414c824 */ /* 0x000fc600078e0a1c */
[----:B------:R-:W2:Y:S04]  /*9e40*/  LDL.LU R24, [R1+0x2f4] ;  /* 0x0002f40001187983 */ /* 0x000ea80000300800 */
[----:B------:R-:W2:Y:S04]  /*9e50*/  LDL.LU R25, [R1+0x300] ;  /* 0x0003000001197983 */ /* 0x000ea80000300800 */
[----:B------:R-:W-:Y:S01]  /*9e60*/  STL [R1+0x14f0], R10 ;  /* 0x0014f00a01007387 */ /* 0x000fe20000100800 */
[C---:B---3--:R-:W-:Y:S02]  /*9e70*/  ISETP.GT.U32.AND P6, PT, R28.reuse, R16, PT ;  /* 0x000000101c00720c */ /* 0x048fe40003fc4070 */
[----:B----4-:R-:W-:-:S02]  /*9e80*/  ISETP.GT.U32.AND P3, PT, R28, R17, PT ;  /* 0x000000111c00720c */ /* 0x010fc40003f64070 */
[C---:B--2---:R-:W-:Y:S02]  /*9e90*/  ISETP.GT.U32.AND P0, PT, R28.reuse, R18, PT ;  /* 0x000000121c00720c */ /* 0x044fe40003f04070 */
[----:B------:R-:W-:-:S07]  /*9ea0*/  ISETP.GT.U32.AND P1, PT, R28, R22, PT ;  /* 0x000000161c00720c */ /* 0x000fce0003f24070 */
[--C-:B------:R-:W-:Y:S01]  /*9eb0*/  @!P6 IMAD.IADD R16, R16, 0x1, -R28.reuse ;  /* 0x000000011010e824 */ /* 0x100fe200078e0a1c */
[C---:B------:R-:W-:Y:S01]  /*9ec0*/  ISETP.GT.U32.AND P6, PT, R28.reuse, R7, PT ;  /* 0x000000071c00720c */ /* 0x040fe20003fc4070 */
[--C-:B------:R-:W-:Y:S01]  /*9ed0*/  @!P3 IMAD.IADD R17, R17, 0x1, -R28.reuse ;  /* 0x000000011111b824 */ /* 0x100fe200078e0a1c */
[----:B------:R-:W-:Y:S01]  /*9ee0*/  ISETP.GT.U32.AND P3, PT, R28, R4, PT ;  /* 0x000000041c00720c */ /* 0x000fe20003f64070 */
[--C-:B------:R-:W-:Y:S01]  /*9ef0*/  @!P0 IMAD.IADD R18, R18, 0x1, -R28.reuse ;  /* 0x0000000112128824 */ /* 0x100fe200078e0a1c */
[----:B------:R-:W-:Y:S01]  /*9f00*/  ISETP.GT.U32.AND P0, PT, R28, R6, PT ;  /* 0x000000061c00720c */ /* 0x000fe20003f04070 */
[----:B------:R-:W-:Y:S01]  /*9f10*/  @!P1 IMAD.IADD R22, R22, 0x1, -R28 ;  /* 0x0000000116169824 */ /* 0x000fe200078e0a1c */
[C---:B------:R-:W-:Y:S02]  /*9f20*/  ISETP.GT.U32.AND P1, PT, R28.reuse, R19, PT ;  /* 0x000000131c00720c */ /* 0x040fe40003f24070 */
[----:B------:R-:W-:-:S05]  /*9f30*/  ISETP.GT.U32.AND P2, PT, R28, R23, PT ;  /* 0x000000171c00720c */ /* 0x000fca0003f44070 */
[--C-:B------:R-:W-:Y:S01]  /*9f40*/  @!P6 IMAD.IADD R7, R7, 0x1, -R28.reuse ;  /* 0x000000010707e824 */ /* 0x100fe200078e0a1c */
[----:B------:R-:W-:Y:S01]  /*9f50*/  ISETP.GT.U32.AND P5, PT, R28, R21, PT ;  /* 0x000000151c00720c */ /* 0x000fe20003fa4070 */
[--C-:B------:R-:W-:Y:S01]  /*9f60*/  @!P3 IMAD.IADD R4, R4, 0x1, -R28.reuse ;  /* 0x000000010404b824 */ /* 0x100fe200078e0a1c */
[----:B------:R-:W-:Y:S02]  /*9f70*/  ISETP.GT.U32.AND P4, PT, R28, R27, PT ;  /* 0x0000001b1c00720c */ /* 0x000fe40003f84070 */
[----:B------:R0:W-:Y:S01]  /*9f80*/  STL [R1+0x330], R7 ;  /* 0x0003300701007387 */ /* 0x0001e20000100800 */
[--C-:B------:R-:W-:Y:S02]  /*9f90*/  @!P0 IMAD.IADD R6, R6, 0x1, -R28.reuse ;  /* 0x0000000106068824 */ /* 0x100fe400078e0a1c */
[--C-:B------:R-:W-:Y:S02]  /*9fa0*/  @!P1 IMAD.IADD R19, R19, 0x1, -R28.reuse ;  /* 0x0000000113139824 */ /* 0x100fe400078e0a1c */
[----:B------:R-:W-:Y:S01]  /*9fb0*/  @!P2 IMAD.IADD R23, R23, 0x1, -R28 ;  /* 0x000000011717a824 */ /* 0x000fe200078e0a1c */
[----:B0-----:R-:W2:Y:S01]  /*9fc0*/  LDL.LU R7, [R1+0x304] ;  /* 0x0003040001077983 */ /* 0x001ea20000300800 */
[----:B------:R-:W-:-:S03]  /*9fd0*/  ISETP.GT.U32.AND P2, PT, R28, R20, PT ;  /* 0x000000141c00720c */ /* 0x000fc60003f44070 */
[----:B------:R-:W3:Y:S04]  /*9fe0*/  LDL.LU R26, [R1+0x2f8] ;  /* 0x0002f800011a7983 */ /* 0x000ee80000300800 */
[----:B------:R0:W-:Y:S04]  /*9ff0*/  STL [R1+0x33c], R4 ;  /* 0x00033c0401007387 */ /* 0x0001e80000100800 */
[----:B------:R-:W4:Y:S04]  /*a000*/  LDL.LU R12, [R1+0x2fc] ;  /* 0x0002fc00010c7983 */ /* 0x000f280000300800 */
[----:B------:R-:W-:Y:S04]  /*a010*/  STL [R1+0x340], R6 ;  /* 0x0003400601007387 */ /* 0x000fe80000100800 */
[----:B------:R-:W2:Y:S04]  /*a020*/  LDL.LU R13, [R1+0x2e0] ;  /* 0x0002e000010d7983 */ /* 0x000ea80000300800 */
[----:B------:R1:W-:Y:S01]  /*a030*/  STL [R1+0x334], R19 ;  /* 0x0003341301007387 */ /* 0x0003e20000100800 */
[----:B------:R-:W-:-:S03]  /*a040*/  @!P5 IMAD.IADD R21, R21, 0x1, -R28 ;  /* 0x000000011515d824 */ /* 0x000fc600078e0a1c */
[----:B0-----:R-:W3:Y:S01]  /*a050*/  LDL.LU R4, [R1+0x2ec] ;  /* 0x0002ec0001047983 */ /* 0x001ee20000300800 */
[--C-:B------:R-:W-:Y:S01]  /*a060*/  @!P4 IMAD.IADD R27, R27, 0x1, -R28.reuse ;  /* 0x000000011b1bc824 */ /* 0x100fe200078e0a1c */
[----:B------:R-:W-:Y:S01]  /*a070*/  ISETP.GT.U32.AND P4, PT, R28, R21, PT ;  /* 0x000000151c00720c */ /* 0x000fe20003f84070 */
[--C-:B------:R-:W-:Y:S01]  /*a080*/  @!P2 IMAD.IADD R20, R20, 0x1, -R28.reuse ;  /* 0x000000011414a824 */ /* 0x100fe200078e0a1c */
[----:B-1----:R-:W3:Y:S04]  /*a090*/  LDL.LU R19, [R1+0x2f0] ;  /* 0x0002f00001137983 */ /* 0x002ee80000300800 */
[----:B------:R0:W-:Y:S07]  /*a0a0*/  STL [R1+0x338], R20 ;  /* 0x0003381401007387 */ /* 0x0001ee0000100800 */
[----:B------:R-:W-:Y:S01]  /*a0b0*/  @!P4 IMAD.IADD R21, R21, 0x1, -R28 ;  /* 0x000000011515c824 */ /* 0x000fe200078e0a1c */
[----:B0-----:R-:W3:Y:S04]  /*a0c0*/  LDL.LU R20, [R1+0x2e4] ;  /* 0x0002e40001147983 */ /* 0x001ee80000300800 */
[----:B------:R0:W-:Y:S04]  /*a0d0*/  STL [R1+0x31c], R21 ;  /* 0x00031c1501007387 */ /* 0x0001e80000100800 */
[----:B0-----:R-:W3:Y:S01]  /*a0e0*/  LDL.LU R21, [R1+0x2e8] ;  /* 0x0002e80001157983 */ /* 0x001ee20000300800 */
[----:B------:R-:W-:-:S02]  /*a0f0*/  ISETP.GT.U32.AND P5, PT, R28, R9, PT ;  /* 0x000000091c00720c */ /* 0x000fc40003fa4070 */
[C---:B------:R-:W-:Y:S02]  /*a100*/  ISETP.GT.U32.AND P3, PT, R28.reuse, R17, PT ;  /* 0x000000111c00720c */ /* 0x040fe40003f64070 */
[----:B------:R-:W-:-:S09]  /*a110*/  ISETP.GT.U32.AND P0, PT, R28, R18, PT ;  /* 0x000000121c00720c */ /* 0x000fd20003f04070 */
[--C-:B------:R-:W-:Y:S01]  /*a120*/  @!P5 IMAD.IADD R9, R9, 0x1, -R28.reuse ;  /* 0x000000010909d824 */ /* 0x100fe200078e0a1c */
[----:B------:R-:W-:Y:S01]  /*a130*/  ISETP.GT.U32.AND P5, PT, R28, R16, PT ;  /* 0x000000101c00720c */ /* 0x000fe20003fa4070 */
[----:B------:R-:W-:-:S03]  /*a140*/  @!P3 IMAD.IADD R17, R17, 0x1, -R28 ;  /* 0x000000011111b824 */ /* 0x000fc600078e0a1c */
[C---:B------:R-:W-:Y:S02]  /*a150*/  ISETP.GT.U32.AND P6, PT, R28.reuse, R9, PT ;  /* 0x000000091c00720c */ /* 0x040fe40003fc4070 */
[----:B------:R-:W-:-:S07]  /*a160*/  ISETP.GT.U32.AND P1, PT, R28, R22, PT ;  /* 0x000000161c00720c */ /* 0x000fce0003f24070 */
[--C-:B------:R-:W-:Y:S01]  /*a170*/  @!P5 IMAD.IADD R16, R16, 0x1, -R28.reuse ;  /* 0x000000011010d824 */ /* 0x100fe200078e0a1c */
[C---:B------:R-:W-:Y:S02]  /*a180*/  ISETP.GT.U32.AND P5, PT, R28.reuse, R8, PT ;  /* 0x000000081c00720c */ /* 0x040fe40003fa4070 */
[----:B------:R-:W-:Y:S02]  /*a190*/  ISETP.GT.U32.AND P3, PT, R28, R5, PT ;  /* 0x000000051c00720c */ /* 0x000fe40003f64070 */
[----:B------:R-:W-:Y:S01]  /*a1a0*/  IABS R6, R29 ;  /* 0x0000001d00067213 */ /* 0x000fe20000000000 */
[--C-:B------:R-:W-:Y:S01]  /*a1b0*/  @!P0 IMAD.IADD R18, R18, 0x1, -R28.reuse ;  /* 0x0000000112128824 */ /* 0x100fe200078e0a1c */
[----:B------:R-:W3:Y:S01]  /*a1c0*/  LDL.LU R29, [R1+0x2cc] ;  /* 0x0002cc00011d7983 */ /* 0x000ee20000300800 */
[C---:B------:R-:W-:Y:S01]  /*a1d0*/  ISETP.GT.U32.AND P0, PT, R28.reuse, R24, PT ;  /* 0x000000181c00720c */ /* 0x040fe20003f04070 */
[----:B------:R-:W-:Y:S01]  /*a1e0*/  @!P6 IMAD.IADD R9, R9, 0x1, -R28 ;  /* 0x000000010909e824 */ /* 0x000fe200078e0a1c */
[----:B------:R-:W-:-:S04]  /*a1f0*/  ISETP.GT.U32.AND P2, PT, R28, R23, PT ;  /* 0x000000171c00720c */ /* 0x000fc80003f44070 */
[--C-:B------:R-:W-:Y:S01]  /*a200*/  @!P5 IMAD.IADD R8, R8, 0x1, -R28.reuse ;  /* 0x000000010808d824 */ /* 0x100fe200078e0a1c */
[----:B------:R-:W-:Y:S01]  /*a210*/  ISETP.GT.U32.AND P4, PT, R28, R27, PT ;  /* 0x0000001b1c00720c */ /* 0x000fe20003f84070 */
[--C-:B------:R-:W-:Y:S02]  /*a220*/  @!P1 IMAD.IADD R22, R22, 0x1, -R28.reuse ;  /* 0x0000000116169824 */ /* 0x100fe400078e0a1c */
[--C-:B------:R-:W-:Y:S01]  /*a230*/  @!P3 IMAD.IADD R5, R5, 0x1, -R28.reuse ;  /* 0x000000010505b824 */ /* 0x100fe200078e0a1c */
[----:B------:R-:W-:Y:S02]  /*a240*/  ISETP.GT.U32.AND P1, PT, R28, R25, PT ;  /* 0x000000191c00720c */ /* 0x000fe40003f24070 */
[--C-:B------:R-:W-:Y:S02]  /*a250*/  @!P0 IMAD.IADD R24, R24, 0x1, -R28.reuse ;  /* 0x0000000118188824 */ /* 0x100fe400078e0a1c */
[--C-:B------:R-:W-:Y:S01]  /*a260*/  @!P2 IMAD.IADD R23, R23, 0x1, -R28.reuse ;  /* 0x000000011717a824 */ /* 0x100fe200078e0a1c */
[----:B------:R-:W-:Y:S04]  /*a270*/  STL [R1+0x328], R16 ;  /* 0x0003281001007387 */ /* 0x000fe80000100800 */
[--C-:B------:R-:W-:Y:S01]  /*a280*/  @!P4 IMAD.IADD R27, R27, 0x1, -R28.reuse ;  /* 0x000000011b1bc824 */ /* 0x100fe200078e0a1c */
[----:B------:R-:W-:Y:S03]  /*a290*/  STL [R1+0x32c], R17 ;  /* 0x00032c1101007387 */ /* 0x000fe60000100800 */
[----:B------:R-:W-:Y:S01]  /*a2a0*/  @!P1 IMAD.IADD R25, R25, 0x1, -R28 ;  /* 0x0000000119199824 */ /* 0x000fe200078e0a1c */
[----:B------:R-:W-:Y:S04]  /*a2b0*/  STL [R1+0x320], R18 ;  /* 0x0003201201007387 */ /* 0x000fe80000100800 */
[----:B------:R-:W-:Y:S04]  /*a2c0*/  STL [R1+0x324], R22 ;  /* 0x0003241601007387 */ /* 0x000fe80000100800 */
[----:B------:R-:W-:Y:S04]  /*a2d0*/  STL [R1+0x308], R23 ;  /* 0x0003081701007387 */ /* 0x000fe80000100800 */
[----:B------:R0:W-:Y:S04]  /*a2e0*/  STL [R1+0x314], R27 ;  /* 0x0003141b01007387 */ /* 0x0001e80000100800 */
[----:B0-----:R-:W3:Y:S04]  /*a2f0*/  LDL.LU R27, [R1+0x2d8] ;  /* 0x0002d800011b7983 */ /* 0x001ee80000300800 */
[----:B------:R0:W-:Y:S04]  /*a300*/  STL [R1+0x318], R9 ;  /* 0x0003180901007387 */ /* 0x0001e80000100800 */
[----:B0-----:R-:W3:Y:S04]  /*a310*/  LDL.LU R9, [R1+0x2dc] ;  /* 0x0002dc0001097983 */ /* 0x001ee80000300800 */
[----:B------:R-:W3:Y:S04]  /*a320*/  LDL.LU R16, [R1+0x2d0] ;  /* 0x0002d00001107983 */ /* 0x000ee80000300800 */
[----:B------:R-:W3:Y:S04]  /*a330*/  LDL.LU R22, [R1+0x2d4] ;  /* 0x0002d40001167983 */ /* 0x000ee80000300800 */
[----:B------:R-:W3:Y:S01]  /*a340*/  LDL.LU R23, [R1+0x2b8] ;  /* 0x0002b80001177983 */ /* 0x000ee20000300800 */
[----:B----4-:R-:W-:-:S02]  /*a350*/  ISETP.GT.U32.AND P6, PT, R28, R12, PT ;  /* 0x0000000c1c00720c */ /* 0x010fc40003fc4070 */
[C---:B--2---:R-:W-:Y:S02]  /*a360*/  ISETP.GT.U32.AND P5, PT, R28.reuse, R13, PT ;  /* 0x0000000d1c00720c */ /* 0x044fe40003fa4070 */
[----:B---3--:R-:W-:-:S09]  /*a370*/  ISETP.GT.U32.AND P3, PT, R28, R4, PT ;  /* 0x000000041c00720c */ /* 0x008fd20003f64070 */
[--C-:B------:R-:W-:Y:S01]  /*a380*/  @!P6 IMAD.IADD R12, R12, 0x1, -R28.reuse ;  /* 0x000000010c0ce824 */ /* 0x100fe200078e0a1c */
[C---:B------:R-:W-:Y:S02]  /*a390*/  ISETP.GT.U32.AND P6, PT, R28.reuse, R8, PT ;  /* 0x000000081c00720c */ /* 0x040fe40003fc4070 */
[C---:B------:R-:W-:Y:S01]  /*a3a0*/  ISETP.GT.U32.AND P0, PT, R28.reuse, R19, PT ;  /* 0x000000131c00720c */ /* 0x040fe20003f04070 */
[--C-:B------:R-:W-:Y:S01]  /*a3b0*/  @!P5 IMAD.IADD R13, R13, 0x1, -R28.reuse ;  /* 0x000000010d0dd824 */ /* 0x100fe200078e0a1c */
[C---:B------:R-:W-:Y:S02]  /*a3c0*/  ISETP.GT.U32.AND P2, PT, R28.reuse, R7, PT ;  /* 0x000000071c00720c */ /* 0x040fe40003f44070 */
[----:B------:R-:W-:Y:S01]  /*a3d0*/  ISETP.GT.U32.AND P5, PT, R28, R5, PT ;  /* 0x000000051c00720c */ /* 0x000fe20003fa4070 */
[----:B------:R-:W-:Y:S01]  /*a3e0*/  @!P3 IMAD.IADD R4, R4, 0x1, -R28 ;  /* 0x000000010404b824 */ /* 0x000fe200078e0a1c */
[C---:B------:R-:W-:Y:S02]  /*a3f0*/  ISETP.GT.U32.AND P3, PT, R28.reuse, R24, PT ;  /* 0x000000181c00720c */ /* 0x040fe40003f64070 */
[----:B------:R-:W-:-:S05]  /*a400*/  ISETP.GT.U32.AND P1, PT, R28, R20, PT ;  /* 0x000000141c00720c */ /* 0x000fca0003f24070 */
[--C-:B------:R-:W-:Y:S01]  /*a410*/  @!P0 IMAD.IADD R19, R19, 0x1, -R28.reuse ;  /* 0x0000000113138824 */ /* 0x100fe200078e0a1c */
[----:B------:R-:W-:Y:S01]  /*a420*/  ISETP.GT.U32.AND P0, PT, R28, R25, PT ;  /* 0x000000191c00720c */ /* 0x000fe20003f04070 */
[--C-:B------:R-:W-:Y:S01]  /*a430*/  @!P6 IMAD.IADD R8, R8, 0x1, -R28.reuse ;  /* 0x000000010808e824 */ /* 0x100fe200078e0a1c */
[----:B------:R-:W-:Y:S01]  /*a440*/  ISETP.GT.U32.AND P4, PT, R28, R26, PT ;  /* 0x0000001a1c00720c */ /* 0x000fe20003f84070 */
[--C-:B------:R-:W-:Y:S02]  /*a450*/  @!P2 IMAD.IADD R7, R7, 0x1, -R28.reuse ;  /* 0x000000010707a824 */ /* 0x100fe400078e0a1c */
[--C-:B------:R-:W-:Y:S01]  /*a460*/  @!P5 IMAD.IADD R5, R5, 0x1, -R28.reuse ;  /* 0x000000010505d824 */ /* 0x100fe200078e0a1c */
[----:B------:R0:W-:Y:S01]  /*a470*/  STL [R1+0x30c], R8 ;  /* 0x00030c0801007387 */ /* 0x0001e20000100800 */
[--C-:B------:R-:W-:Y:S01]  /*a480*/  @!P3 IMAD.IADD R24, R24, 0x1, -R28.reuse ;  /* 0x000000011818b824 */ /* 0x100fe200078e0a1c */
[----:B------:R-:W-:Y:S01]  /*a490*/  ISETP.GT.U32.AND P2, PT, R28, R21, PT ;  /* 0x000000151c00720c */ /* 0x000fe20003f44070 */
[--C-:B------:R-:W-:Y:S01]  /*a4a0*/  @!P1 IMAD.IADD R20, R20, 0x1, -R28.reuse ;  /* 0x0000000114149824 */ /* 0x100fe200078e0a1c */
[----:B------:R-:W-:Y:S01]  /*a4b0*/  ISETP.GT.U32.AND P1, PT, R28, R7, PT ;  /* 0x000000071c00720c */ /* 0x000fe20003f24070 */
[----:B0-----:R-:W2:Y:S04]  /*a4c0*/  LDL.LU R8, [R1+0x2c4] ;  /* 0x0002c40001087983 */ /* 0x001ea80000300800 */
[----:B------:R-:W3:Y:S01]  /*a4d0*/  LDL.LU R17, [R1+0x2c8] ;  /* 0x0002c80001117983 */ /* 0x000ee20000300800 */
[----:B------:R-:W-:-:S03]  /*a4e0*/  @!P0 IMAD.IADD R25, R25, 0x1, -R28 ;  /* 0x0000000119198824 */ /* 0x000fc600078e0a1c */
[----:B------:R0:W-:Y:S04]  /*a4f0*/  STL [R1+0x310], R5 ;  /* 0x0003100501007387 */ /* 0x0001e80000100800 */
[----:B------:R1:W-:Y:S01]  /*a500*/  STL [R1+0x2f4], R24 ;  /* 0x0002f41801007387 */ /* 0x0003e20000100800 */
[----:B------:R-:W-:-:S03]  /*a510*/  @!P4 IMAD.IADD R26, R26, 0x1, -R28 ;  /* 0x000000011a1ac824 */ /* 0x000fc600078e0a1c */
[----:B------:R-:W4:Y:S04]  /*a520*/  LDL.LU R18, [R1+0x2bc] ;  /* 0x0002bc0001127983 */ /* 0x000f280000300800 */
[----:B0-----:R-:W2:Y:S01]  /*a530*/  LDL.LU R5, [R1+0x2c0] ;  /* 0x0002c00001057983 */ /* 0x001ea20000300800 */
[--C-:B------:R-:W-:Y:S01]  /*a540*/  @!P2 IMAD.IADD R21, R21, 0x1, -R28.reuse ;  /* 0x000000011515a824 */ /* 0x100fe200078e0a1c */
[----:B------:R-:W-:Y:S02]  /*a550*/  ISETP.GT.U32.AND P2, PT, R28, R26, PT ;  /* 0x0000001a1c00720c */ /* 0x000fe40003f44070 */
[----:B------:R-:W-:Y:S01]  /*a560*/  STL [R1+0x300], R25 ;  /* 0x0003001901007387 */ /* 0x000fe20000100800 */
[----:B------:R-:W-:-:S03]  /*a570*/  @!P1 IMAD.IADD R7, R7, 0x1, -R28 ;  /* 0x0000000107079824 */ /* 0x000fc600078e0a1c */
[----:B-1----:R-:W2:Y:S04]  /*a580*/  LDL.LU R24, [R1+0x2a4] ;  /* 0x0002a40001187983 */ /* 0x002ea80000300800 */
[----:B------:R0:W-:Y:S03]  /*a590*/  STL [R1+0x304], R7 ;  /* 0x0003040701007387 */ /* 0x0001e60000100800 */
[----:B------:R-:W-:Y:S01]  /*a5a0*/  @!P2 IMAD.IADD R26, R26, 0x1, -R28 ;  /* 0x000000011a1aa824 */ /* 0x000fe200078e0a1c */
[----:B0-----:R-:W2:Y:S04]  /*a5b0*/  LDL.LU R7, [R1+0x2b0] ;  /* 0x0002b00001077983 */ /* 0x001ea80000300800 */
[----:B------:R-:W2:Y:S04]  /*a5c0*/  LDL.LU R25, [R1+0x2b4] ;  /* 0x0002b40001197983 */ /* 0x000ea80000300800 */
[----:B------:R0:W-:Y:S04]  /*a5d0*/  STL [R1+0x2f8], R26 ;  /* 0x0002f81a01007387 */ /* 0x0001e80000100800 */
[----:B0-----:R-:W2:Y:S01]  /*a5e0*/  LDL.LU R26, [R1+0x2a8] ;  /* 0x0002a800011a7983 */ /* 0x001ea20000300800 */
[----:B------:R-:W-:-:S02]  /*a5f0*/  ISETP.GT.U32.AND P4, PT, R28, R29, PT ;  /* 0x0000001d1c00720c */ /* 0x000fc40003f84070 */
[C---:B------:R-:W-:Y:S02]  /*a600*/  ISETP.GT.U32.AND P5, PT, R28.reuse, R13, PT ;  /* 0x0000000d1c00720c */ /* 0x040fe40003fa4070 */
[----:B------:R-:W-:-:S09]  /*a610*/  ISETP.GT.U32.AND P3, PT, R28, R4, PT ;  /* 0x000000041c00720c */ /* 0x000fd20003f64070 */
[----:B------:R-:W-:Y:S01]  /*a620*/  @!P4 IMAD.IADD R29, R29, 0x1, -R28 ;  /* 0x000000011d1dc824 */ /* 0x000fe200078e0a1c */
[----:B------:R-:W-:-:S04]  /*a630*/  ISETP.GT.U32.AND P4, PT, R28, R12, PT ;  /* 0x0000000c1c00720c */ /* 0x000fc80003f84070 */
[C---:B------:R-:W-:Y:S01]  /*a640*/  ISETP.GT.U32.AND P6, PT, R28.reuse, R29, PT ;  /* 0x0000001d1c00720c */ /* 0x040fe20003fc4070 */
[----:B------:R-:W-:Y:S01]  /*a650*/  @!P5 IMAD.IADD R13, R13, 0x1, -R28 ;  /* 0x000000010d0dd824 */ /* 0x000fe200078e0a1c */
[----:B------:R-:W-:-:S07]  /*a660*/  ISETP.GT.U32.AND P0, PT, R28, R19, PT ;  /* 0x000000131c00720c */ /* 0x000fce0003f04070 */
[--C-:B------:R-:W-:Y:S01]  /*a670*/  @!P4 IMAD.IADD R12, R12, 0x1, -R28.reuse ;  /* 0x000000010c0cc824 */ /* 0x100fe200078e0a1c */
[----:B------:R-:W-:Y:S01]  /*a680*/  ISETP.GT.U32.AND P4, PT, R28, R27, PT ;  /* 0x0000001b1c00720c */ /* 0x000fe20003f84070 */
[--C-:B------:R-:W-:Y:S01]  /*a690*/  @!P3 IMAD.IADD R4, R4, 0x1, -R28.reuse ;  /* 0x000000010404b824 */ /* 0x100fe200078e0a1c */
[C---:B------:R-:W-:Y:S02]  /*a6a0*/  ISETP.GT.U32.AND P5, PT, R28.reuse, R9, PT ;  /* 0x000000091c00720c */ /* 0x040fe40003fa4070 */
[C---:B------:R-:W-:Y:S01]  /*a6b0*/  ISETP.GT.U32.AND P3, PT, R28.reuse, R16, PT ;  /* 0x000000101c00720c */ /* 0x040fe20003f64070 */
[----:B------:R-:W-:Y:S01]  /*a6c0*/  @!P6 IMAD.IADD R29, R29, 0x1, -R28 ;  /* 0x000000011d1de824 */ /* 0x000fe200078e0a1c */
[----:B------:R-:W-:-:S07]  /*a6d0*/  ISETP.GT.U32.AND P1, PT, R28, R20, PT ;  /* 0x000000141c00720c */ /* 0x000fce0003f24070 */
[--C-:B------:R-:W-:Y:S01]  /*a6e0*/  @!P4 IMAD.IADD R27, R27, 0x1, -R28.reuse ;  /* 0x000000011b1bc824 */ /* 0x100fe200078e0a1c */
[C---:B------:R-:W-:Y:S01]  /*a6f0*/  ISETP.GT.U32.AND P2, PT, R28.reuse, R21, PT ;  /* 0x000000151c00720c */ /* 0x040fe20003f44070 */
[--C-:B------:R-:W-:Y:S01]  /*a700*/  @!P0 IMAD.IADD R19, R19, 0x1, -R28.reuse ;  /* 0x0000000113138824 */ /* 0x100fe200078e0a1c */
[----:B------:R-:W-:Y:S01]  /*a710*/  ISETP.GT.U32.AND P0, PT, R28, R22, PT ;  /* 0x000000161c00720c */ /* 0x000fe20003f04070 */
[--C-:B------:R-:W-:Y:S02]  /*a720*/  @!P5 IMAD.IADD R9, R9, 0x1, -R28.reuse ;  /* 0x000000010909d824 */ /* 0x100fe400078e0a1c */
[--C-:B------:R-:W-:Y:S02]  /*a730*/  @!P3 IMAD.IADD R16, R16, 0x1, -R28.reuse ;  /* 0x000000011010b824 */ /* 0x100fe400078e0a1c */
[----:B------:R-:W-:Y:S01]  /*a740*/  @!P1 IMAD.IADD R20, R20, 0x1, -R28 ;  /* 0x0000000114149824 */ /* 0x000fe200078e0a1c */
[----:B------:R-:W-:-:S05]  /*a750*/  ISETP.GT.U32.AND P1, PT, R28, R23, PT ;  /* 0x000000171c00720c */ /* 0x000fca0003f24070 */
[--C-:B------:R-:W-:Y:S01]  /*a760*/  @!P2 IMAD.IADD R21, R21, 0x1, -R28.reuse ;  /* 0x000000011515a824 */ /* 0x100fe200078e0a1c */
[----:B------:R-:W-:Y:S01]  /*a770*/  STL [R1+0x2fc], R12 ;  /* 0x0002fc0c01007387 */ /* 0x000fe20000100800 */
[----:B------:R-:W-:-:S03]  /*a780*/  @!P0 IMAD.IADD R22, R22, 0x1, -R28 ;  /* 0x0000000116168824 */ /* 0x000fc600078e0a1c */
[----:B------:R-:W-:Y:S04]  /*a790*/  STL [R1+0x2e0], R13 ;  /* 0x0002e00d01007387 */ /* 0x000fe80000100800 */
[----:B------:R-:W-:Y:S04]  /*a7a0*/  STL [R1+0x2ec], R4 ;  /* 0x0002ec0401007387 */ /* 0x000fe80000100800 */
[----:B------:R-:W-:Y:S04]  /*a7b0*/  STL [R1+0x2f0], R19 ;  /* 0x0002f01301007387 */ /* 0x000fe80000100800 */
[----:B------:R-:W-:Y:S01]  /*a7c0*/  STL [R1+0x2e4], R20 ;  /* 0x0002e41401007387 */ /* 0x000fe20000100800 */
[----:B------:R-:W-:-:S03]  /*a7d0*/  @!P1 IMAD.IADD R23, R23, 0x1, -R28 ;  /* 0x0000000117179824 */ /* 0x000fc600078e0a1c */
[----:B------:R0:W-:Y:S04]  /*a7e0*/  STL [R1+0x2cc], R29 ;  /* 0x0002cc1d01007387 */ /* 0x0001e80000100800 */
[----:B------:R1:W-:Y:S04]  /*a7f0*/  STL [R1+0x2e8], R21 ;  /* 0x0002e81501007387 */ /* 0x0003e80000100800 */
[----:B0-----:R-:W2:Y:S04]  /*a800*/  LDL.LU R29, [R1+0x2ac] ;  /* 0x0002ac00011d7983 */ /* 0x001ea80000300800 */
[----:B------:R-:W2:Y:S04]  /*a810*/  LDL.LU R19, [R1+0x290] ;  /* 0x0002900001137983 */ /* 0x000ea80000300800 */
[----:B------:R-:W2:Y:S04]  /*a820*/  LDL.LU R20, [R1+0x29c] ;  /* 0x00029c0001147983 */ /* 0x000ea80000300800 */
[----:B-1----:R-:W2:Y:S01]  /*a830*/  LDL.LU R21, [R1+0x2a0] ;  /* 0x0002a00001157983 */ /* 0x002ea20000300800 */
[----:B------:R-:W-:-:S04]  /*a840*/  IMAD.HI.U32 R3, R2, R6, RZ ;  /* 0x0000000602037227 */ /* 0x000fc800078e00ff */
[----:B------:R-:W-:-:S04]  /*a850*/  IMAD.MOV R3, RZ, RZ, -R3 ;  /* 0x000000ffff037224 */ /* 0x000fc800078e0a03 */
[C---:B------:R-:W-:Y:S01]  /*a860*/  IMAD R6, R28.reuse, R3, R6 ;  /* 0x000000031c067224 */ /* 0x040fe200078e0206 */
[C---:B---3--:R-:W-:Y:S02]  /*a870*/  ISETP.GT.U32.AND P6, PT, R28.reuse, R17, PT ;  /* 0x000000111c00720c */ /* 0x048fe40003fc4070 */
[C---:B----4-:R-:W-:Y:S02]  /*a880*/  ISETP.GT.U32.AND P4, PT, R28.reuse, R18, PT ;  /* 0x000000121c00720c */ /* 0x050fe40003f84070 */
[----:B--2---:R-:W-:-:S09]  /*a890*/  ISETP.GT.U32.AND P5, PT, R28, R5, PT ;  /* 0x000000051c00720c */ /* 0x004fd20003fa4070 */
[--C-:B------:R-:W-:Y:S01]  /*a8a0*/  @!P6 IMAD.IADD R17, R17, 0x1, -R28.reuse ;  /* 0x000000011111e824 */ /* 0x100fe200078e0a1c */
[C---:B------:R-:W-:Y:S02]  /*a8b0*/  ISETP.GT.U32.AND P6, PT, R28.reuse, R27, PT ;  /* 0x0000001b1c00720c */ /* 0x040fe40003fc4070 */
        /* <DEDUP_REMOVED lines=14> */
[--C-:B------:R-:W-:Y:S02]  /*a9a0*/  @!P5 IMAD.IADD R16, R16, 0x1, -R28.reuse ;  /* 0x000000011010d824 */ /* 0x100fe400078e0a1c */
[----:B------:R-:W-:Y:S01]  /*a9b0*/  @!P0 IMAD.IADD R7, R7, 0x1, -R28 ;  /* 0x0000000107078824 */ /* 0x000fe200078e0a1c */
[----:B------:R-:W-:-:S02]  /*a9c0*/  ISETP.GT.U32.AND P0, PT, R28, R23, PT ;  /* 0x000000171c00720c */ /* 0x000fc40003f04070 */
[----:B------:R-:W-:Y:S01]  /*a9d0*/  ISETP.GT.U32.AND P2, PT, R28, R26, PT ;  /* 0x0000001a1c00720c */ /* 0x000fe20003f44070 */
[----:B0-----:R-:W2:Y:S01]  /*a9e0*/  LDL.LU R27, [R1+0x294] ;  /* 0x00029400011b7983 */ /* 0x001ea20000300800 */
[----:B------:R-:W-:-:S03]  /*a9f0*/  @!P3 IMAD.IADD R22, R22, 0x1, -R28 ;  /* 0x000000011616b824 */ /* 0x000fc600078e0a1c */
[----:B------:R0:W-:Y:S01]  /*aa00*/  STL [R1+0x2dc], R9 ;  /* 0x0002dc0901007387 */ /* 0x0001e20000100800 */
[--C-:B------:R-:W-:Y:S01]  /*aa10*/  @!P1 IMAD.IADD R25, R25, 0x1, -R28.reuse ;  /* 0x0000000119199824 */ /* 0x100fe200078e0a1c */
[----:B------:R-:W-:Y:S02]  /*aa20*/  ISETP.GT.U32.AND P1, PT, R28, R8, PT ;  /* 0x000000081c00720c */ /* 0x000fe40003f24070 */
[----:B0-----:R-:W3:Y:S04]  /*aa30*/  LDL.LU R9, [R1+0x298] ;  /* 0x0002980001097983 */ /* 0x001ee80000300800 */
[----:B------:R-:W4:Y:S04]  /*aa40*/  LDL.LU R11, [R1+0x27c] ;  /* 0x00027c00010b7983 */ /* 0x000f280000300800 */
[----:B------:R0:W-:Y:S04]  /*aa50*/  STL [R1+0x2d0], R16 ;  /* 0x0002d01001007387 */ /* 0x0001e80000100800 */
[----:B------:R-:W2:Y:S01]  /*aa60*/  LDL.LU R12, [R1+0x288] ;  /* 0x00028800010c7983 */ /* 0x000ea20000300800 */
[----:B------:R-:W-:-:S03]  /*aa70*/  @!P2 IMAD.IADD R26, R26, 0x1, -R28 ;  /* 0x000000011a1aa824 */ /* 0x000fc600078e0a1c */
[----:B------:R-:W3:Y:S01]  /*aa80*/  LDL.LU R4, [R1+0x28c] ;  /* 0x00028c0001047983 */ /* 0x000ee20000300800 */
[----:B------:R-:W-:-:S03]  /*aa90*/  ISETP.GT.U32.AND P2, PT, R28, R17, PT ;  /* 0x000000111c00720c */ /* 0x000fc60003f44070 */
[----:B------:R1:W-:Y:S01]  /*aaa0*/  STL [R1+0x2d4], R22 ;  /* 0x0002d41601007387 */ /* 0x0003e20000100800 */
[----:B------:R-:W-:-:S03]  /*aab0*/  ISETP.GT.U32.AND P4, PT, R28, R18, PT ;  /* 0x000000121c00720c */ /* 0x000fc60003f84070 */
[----:B0-----:R-:W3:Y:S01]  /*aac0*/  LDL.LU R16, [R1+0x280] ;  /* 0x0002800001107983 */ /* 0x001ee20000300800 */
[C---:B------:R-:W-:Y:S01]  /*aad0*/  ISETP.GT.U32.AND P5, PT, R28.reuse, R5, PT ;  /* 0x000000051c00720c */ /* 0x040fe20003fa4070 */
[--C-:B------:R-:W-:Y:S01]  /*aae0*/  @!P0 IMAD.IADD R23, R23, 0x1, -R28.reuse ;  /* 0x0000000117178824 */ /* 0x100fe200078e0a1c */
[C---:B------:R-:W-:Y:S02]  /*aaf0*/  ISETP.GT.U32.AND P0, PT, R28.reuse, R7, PT ;  /* 0x000000071c00720c */ /* 0x040fe40003f04070 */
[----:B------:R-:W-:Y:S01]  /*ab00*/  ISETP.GT.U32.AND P3, PT, R28, R24, PT ;  /* 0x000000181c00720c */ /* 0x000fe20003f64070 */
[--C-:B------:R-:W-:Y:S01]  /*ab10*/  @!P1 IMAD.IADD R8, R8, 0x1, -R28.reuse ;  /* 0x0000000108089824 */ /* 0x100fe200078e0a1c */
[----:B-1----:R-:W3:Y:S01]  /*ab20*/  LDL.LU R22, [R1+0x284] ;  /* 0x0002840001167983 */ /* 0x002ee20000300800 */
[--C-:B------:R-:W-:Y:S02]  /*ab30*/  @!P2 IMAD.IADD R17, R17, 0x1, -R28.reuse ;  /* 0x000000011111a824 */ /* 0x100fe400078e0a1c */
[--C-:B------:R-:W-:Y:S01]  /*ab40*/  @!P4 IMAD.IADD R18, R18, 0x1, -R28.reuse ;  /* 0x000000011212c824 */ /* 0x100fe200078e0a1c */
[----:B------:R0:W-:Y:S03]  /*ab50*/  STL [R1+0x2b8], R23 ;  /* 0x0002b81701007387 */ /* 0x0001e60000100800 */
[----:B------:R-:W-:-:S02]  /*ab60*/  @!P5 IMAD.IADD R5, R5, 0x1, -R28 ;  /* 0x000000010505d824 */ /* 0x000fc400078e0a1c */
[--C-:B------:R-:W-:Y:S02]  /*ab70*/  @!P0 IMAD.IADD R7, R7, 0x1, -R28.reuse ;  /* 0x0000000107078824 */ /* 0x100fe400078e0a1c */
[----:B------:R-:W-:Y:S01]  /*ab80*/  @!P3 IMAD.IADD R24, R24, 0x1, -R28 ;  /* 0x000000011818b824 */ /* 0x000fe200078e0a1c */
[----:B0-----:R-:W3:Y:S04]  /*ab90*/  LDL.LU R23, [R1+0x268] ;  /* 0x0002680001177983 */ /* 0x001ee80000300800 */
[----:B------:R0:W-:Y:S04]  /*aba0*/  STL [R1+0x2c4], R8 ;  /* 0x0002c40801007387 */ /* 0x0001e80000100800 */
[----:B0-----:R-:W3:Y:S04]  /*abb0*/  LDL.LU R8, [R1+0x274] ;  /* 0x0002740001087983 */ /* 0x001ee80000300800 */
[----:B------:R-:W-:Y:S04]  /*abc0*/  STL [R1+0x14f4], R6 ;  /* 0x0014f40601007387 */ /* 0x000fe80000100800 */
[----:B------:R-:W-:Y:S04]  /*abd0*/  STL [R1+0x2c8], R17 ;  /* 0x0002c81101007387 */ /* 0x000fe80000100800 */
[----:B------:R-:W-:Y:S04]  /*abe0*/  STL [R1+0x2bc], R18 ;  /* 0x0002bc1201007387 */ /* 0x000fe80000100800 */
[----:B------:R-:W-:Y:S04]  /*abf0*/  STL [R1+0x2c0], R5 ;  /* 0x0002c00501007387 */ /* 0x000fe80000100800 */
[----:B------:R0:W-:Y:S04]  /*ac00*/  STL [R1+0x2b0], R7 ;  /* 0x0002b00701007387 */ /* 0x0001e80000100800 */
[----:B------:R-:W-:Y:S04]  /*ac10*/  STL [R1+0x2a4], R24 ;  /* 0x0002a41801007387 */ /* 0x000fe80000100800 */
[----:B0-----:R-:W3:Y:S01]  /*ac20*/  LDL R7, [R1+0xef8] ;  /* 0x000ef80001077983 */ /* 0x001ee20000100800 */
[----:B------:R-:W-:-:S02]  /*ac30*/  ISETP.GT.U32.AND P6, PT, R28, R26, PT ;  /* 0x0000001a1c00720c */ /* 0x000fc40003fc4070 */
[C---:B------:R-:W-:Y:S02]  /*ac40*/  ISETP.GT.U32.AND P2, PT, R28.reuse, R29, PT ;  /* 0x0000001d1c00720c */ /* 0x040fe40003f44070 */
[C---:B------:R-:W-:Y:S02]  /*ac50*/  ISETP.GT.U32.AND P4, PT, R28.reuse, R19, PT ;  /* 0x000000131c00720c */ /* 0x040fe40003f84070 */
[C---:B------:R-:W-:Y:S02]  /*ac60*/  ISETP.GT.U32.AND P5, PT, R28.reuse, R20, PT ;  /* 0x000000141c00720c */ /* 0x040fe40003fa4070 */
[----:B------:R-:W-:-:S05]  /*ac70*/  ISETP.GT.U32.AND P3, PT, R28, R21, PT ;  /* 0x000000151c00720c */ /* 0x000fca0003f64070 */
[--C-:B------:R-:W-:Y:S02]  /*ac80*/  @!P6 IMAD.IADD R26, R26, 0x1, -R28.reuse ;  /* 0x000000011a1ae824 */ /* 0x100fe400078e0a1c */
[--C-:B------:R-:W-:Y:S01]  /*ac90*/  @!P2 IMAD.IADD R29, R29, 0x1, -R28.reuse ;  /* 0x000000011d1da824 */ /* 0x100fe200078e0a1c */
[----:B------:R-:W-:Y:S01]  /*aca0*/  ISETP.GT.U32.AND P1, PT, R28, R25, PT ;  /* 0x000000191c00720c */ /* 0x000fe20003f24070 */
[--C-:B------:R-:W-:Y:S02]  /*acb0*/  @!P4 IMAD.IADD R19, R19, 0x1, -R28.reuse ;  /* 0x000000011313c824 */ /* 0x100fe400078e0a1c */
[--C-:B------:R-:W-:Y:S02]  /*acc0*/  @!P5 IMAD.IADD R20, R20, 0x1, -R28.reuse ;  /* 0x000000011414d824 */ /* 0x100fe400078e0a1c */
[----:B------:R-:W-:-:S08]  /*acd0*/  @!P3 IMAD.IADD R21, R21, 0x1, -R28 ;  /* 0x000000011515b824 */ /* 0x000fd000078e0a1c */
[----:B------:R-:W-:-:S05]  /*ace0*/  @!P1 IMAD.IADD R25, R25, 0x1, -R28 ;  /* 0x0000000119199824 */ /* 0x000fca00078e0a1c */
[----:B------:R0:W-:Y:S04]  /*acf0*/  STL [R1+0x2b4], R25 ;  /* 0x0002b41901007387 */ /* 0x0001e80000100800 */
[----:B0-----:R-:W3:Y:S04]  /*ad00*/  LDL.LU R25, [R1+0x278] ;  /* 0x0002780001197983 */ /* 0x001ee80000300800 */
[----:B------:R-:W3:Y:S04]  /*ad10*/  LDL.LU R18, [R1+0x26c] ;  /* 0x00026c0001127983 */ /* 0x000ee80000300800 */
[----:B------:R0:W-:Y:S04]  /*ad20*/  STL [R1+0x2a8], R26 ;  /* 0x0002a81a01007387 */ /* 0x0001e80000100800 */
[----:B------:R-:W3:Y:S04]  /*ad30*/  LDL.LU R24, [R1+0x270] ;  /* 0x0002700001187983 */ /* 0x000ee80000300800 */
[----:B0-----:R-:W3:Y:S01]  /*ad40*/  LDL.LU R26, [R1+0x254] ;  /* 0x00025400011a7983 */ /* 0x001ee20000300800 */
[----:B----4-:R-:W-:-:S02]  /*ad50*/  ISETP.GT.U32.AND P6, PT, R28, R11, PT ;  /* 0x0000000b1c00720c */ /* 0x010fc40003fc4070 */
[C---:B--2---:R-:W-:Y:S02]  /*ad60*/  ISETP.GT.U32.AND P2, PT, R28.reuse, R12, PT ;  /* 0x0000000c1c00720c */ /* 0x044fe40003f44070 */
[----:B---3--:R-:W-:-:S09]  /*ad70*/  ISETP.GT.U32.AND P4, PT, R28, R4, PT ;  /* 0x000000041c00720c */ /* 0x008fd20003f84070 */
[--C-:B------:R-:W-:Y:S01]  /*ad80*/  @!P6 IMAD.IADD R11, R11, 0x1, -R28.reuse ;  /* 0x000000010b0be824 */ /* 0x100fe200078e0a1c */
[----:B------:R-:W-:Y:S01]  /*ad90*/  ISETP.GT.U32.AND P5, PT, R28, R16, PT ;  /* 0x000000101c00720c */ /* 0x000fe20003fa4070 */
[--C-:B------:R-:W-:Y:S01]  /*ada0*/  @!P2 IMAD.IADD R12, R12, 0x1, -R28.reuse ;  /* 0x000000010c0ca824 */ /* 0x100fe200078e0a1c */
[C---:B------:R-:W-:Y:S02]  /*adb0*/  ISETP.GT.U32.AND P6, PT, R28.reuse, R29, PT ;  /* 0x0000001d1c00720c */ /* 0x040fe40003fc4070 */
[----:B------:R-:W-:Y:S01]  /*adc0*/  ISETP.GT.U32.AND P2, PT, R28, R19, PT ;  /* 0x000000131c00720c */ /* 0x000fe20003f44070 */
[----:B------:R-:W-:Y:S01]  /*add0*/  @!P4 IMAD.IADD R4, R4, 0x1, -R28 ;  /* 0x000000010404c824 */ /* 0x000fe200078e0a1c */
[C---:B------:R-:W-:Y:S02]  /*ade0*/  ISETP.GT.U32.AND P4, PT, R28.reuse, R20, PT ;  /* 0x000000141c00720c */ /* 0x040fe40003f84070 */
[----:B------:R-:W-:-:S05]  /*adf0*/  ISETP.GT.U32.AND P0, PT, R28, R27, PT ;  /* 0x0000001b1c00720c */ /* 0x000fca0003f04070 */
[--C-:B------:R-:W-:Y:S01]  /*ae00*/  @!P5 IMAD.IADD R16, R16, 0x1, -R28.reuse ;  /* 0x000000011010d824 */ /* 0x100fe200078e0a1c */
[C---:B------:R-:W-:Y:S02]  /*ae10*/  ISETP.GT.U32.AND P5, PT, R28.reuse, R21, PT ;  /* 0x000000151c00720c */ /* 0x040fe40003fa4070 */
[----:B------:R-:W-:Y:S01]  /*ae20*/  ISETP.GT.U32.AND P3, PT, R28, R22, PT ;  /* 0x000000161c00720c */ /* 0x000fe20003f64070 */
[--C-:B------:R-:W-:Y:S02]  /*ae30*/  @!P6 IMAD.IADD R29, R29, 0x1, -R28.reuse ;  /* 0x000000011d1de824 */ /* 0x100fe400078e0a1c */
[--C-:B------:R-:W-:Y:S02]  /*ae40*/  @!P2 IMAD.IADD R19, R19, 0x1, -R28.reuse ;  /* 0x000000011313a824 */ /* 0x100fe400078e0a1c */
[--C-:B------:R-:W-:Y:S02]  /*ae50*/  @!P4 IMAD.IADD R20, R20, 0x1, -R28.reuse ;  /* 0x000000011414c824 */ /* 0x100fe400078e0a1c */
[----:B------:R-:W-:-:S04]  /*ae60*/  @!P0 IMAD.IADD R27, R27, 0x1, -R28 ;  /* 0x000000011b1b8824 */ /* 0x000fc800078e0a1c */
[--C-:B------:R-:W-:Y:S02]  /*ae70*/  @!P5 IMAD.IADD R21, R21, 0x1, -R28.reuse ;  /* 0x000000011515d824 */ /* 0x100fe400078e0a1c */
[----:B------:R-:W-:Y:S01]  /*ae80*/  @!P3 IMAD.IADD R22, R22, 0x1, -R28 ;  /* 0x000000011616b824 */ /* 0x000fe200078e0a1c */
[----:B------:R-:W-:-:S13]  /*ae90*/  ISETP.GT.U32.AND P3, PT, R28, R27, PT ;  /* 0x0000001b1c00720c */ /* 0x000fda0003f64070 */
[----:B------:R-:W-:Y:S01]  /*aea0*/  @!P3 IMAD.IADD R27, R27, 0x1, -R28 ;  /* 0x000000011b1bb824 */ /* 0x000fe200078e0a1c */
[----:B------:R-:W-:Y:S02]  /*aeb0*/  IABS R5, R7 ;  /* 0x0000000700057213 */ /* 0x000fe40000000000 */
[----:B------:R-:W2:Y:S04]  /*aec0*/  LDL.LU R7, [R1+0x260] ;  /* 0x0002600001077983 */ /* 0x000ea80000300800 */
[----:B------:R0:W-:Y:S04]  /*aed0*/  STL [R1+0x2ac], R29 ;  /* 0x0002ac1d01007387 */ /* 0x0001e80000100800 */
[----:B0-----:R-:W3:Y:S04]  /*aee0*/  LDL.LU R29, [R1+0x264] ;  /* 0x00026400011d7983 */ /* 0x001ee80000300800 */
[----:B------:R0:W-:Y:S04]  /*aef0*/  STL [R1+0x290], R19 ;  /* 0x0002901301007387 */ /* 0x0001e80000100800 */
[----:B------:R-:W4:Y:S04]  /*af00*/  LDL.LU R13, [R1+0x258] ;  /* 0x00025800010d7983 */ /* 0x000f280000300800 */
[----:B------:R1:W-:Y:S04]  /*af10*/  STL [R1+0x29c], R20 ;  /* 0x00029c1401007387 */ /* 0x0003e80000100800 */
[----:B------:R-:W3:Y:S04]  /*af20*/  LDL.LU R17, [R1+0x25c] ;  /* 0x00025c0001117983 */ /* 0x000ee80000300800 */
[----:B------:R1:W-:Y:S04]  /*af30*/  STL [R1+0x2a0], R21 ;  /* 0x0002a01501007387 */ /* 0x0003e80000100800 */
[----:B0-----:R-:W3:Y:S04]  /*af40*/  LDL.LU R19, [R1+0x240] ;  /* 0x0002400001137983 */ /* 0x001ee80000300800 */
[----:B-1----:R-:W3:Y:S04]  /*af50*/  LDL.LU R20, [R1+0x24c] ;  /* 0x00024c0001147983 */ /* 0x002ee80000300800 */
[----:B------:R0:W-:Y:S04]  /*af60*/  STL [R1+0x294], R27 ;  /* 0x0002941b01007387 */ /* 0x0001e80000100800 */
[----:B------:R-:W3:Y:S01]  /*af70*/  LDL.LU R21, [R1+0x250] ;  /* 0x0002500001157983 */ /* 0x000ee20000300800 */
[----:B------:R-:W-:-:S02]  /*af80*/  ISETP.GT.U32.AND P1, PT, R28, R9, PT ;  /* 0x000000091c00720c */ /* 0x000fc40003f24070 */
[C---:B------:R-:W-:Y:S02]  /*af90*/  ISETP.GT.U32.AND P0, PT, R28.reuse, R23, PT ;  /* 0x000000171c00720c */ /* 0x040fe40003f04070 */
[C---:B------:R-:W-:Y:S01]  /*afa0*/  ISETP.GT.U32.AND P2, PT, R28.reuse, R12, PT ;  /* 0x0000000c1c00720c */ /* 0x040fe20003f44070 */
[----:B0-----:R-:W3:Y:S08]  /*afb0*/  LDL.LU R27, [R1+0x244] ;  /* 0x00024400011b7983 */ /* 0x001ef00000300800 */
[--C-:B------:R-:W-:Y:S01]  /*afc0*/  @!P1 IMAD.IADD R9, R9, 0x1, -R28.reuse ;  /* 0x0000000109099824 */ /* 0x100fe200078e0a1c */
[C---:B------:R-:W-:Y:S01]  /*afd0*/  ISETP.GT.U32.AND P1, PT, R28.reuse, R8, PT ;  /* 0x000000081c00720c */ /* 0x040fe20003f24070 */
[----:B------:R-:W-:Y:S01]  /*afe0*/  @!P0 IMAD.IADD R23, R23, 0x1, -R28 ;  /* 0x0000000117178824 */ /* 0x000fe200078e0a1c */
[----:B------:R-:W-:-:S02]  /*aff0*/  ISETP.GT.U32.AND P4, PT, R28, R4, PT ;  /* 0x000000041c00720c */ /* 0x000fc40003f84070 */
[----:B------:R-:W-:-:S09]  /*b000*/  ISETP.GT.U32.AND P0, PT, R28, R9, PT ;  /* 0x000000091c00720c */ /* 0x000fd20003f04070 */
[--C-:B------:R-:W-:Y:S01]  /*b010*/  @!P1 IMAD.IADD R8, R8, 0x1, -R28.reuse ;  /* 0x0000000108089824 */ /* 0x100fe200078e0a1c */
[----:B------:R-:W-:Y:S01]  /*b020*/  ISETP.GT.U32.AND P1, PT, R28, R11, PT ;  /* 0x0000000b1c00720c */ /* 0x000fe20003f24070 */
[--C-:B------:R-:W-:Y:S01]  /*b030*/  @!P2 IMAD.IADD R12, R12, 0x1, -R28.reuse ;  /* 0x000000010c0ca824 */ /* 0x100fe200078e0a1c */
[C---:B------:R-:W-:Y:S02]  /*b040*/  ISETP.GT.U32.AND P5, PT, R28.reuse, R16, PT ;  /* 0x000000101c00720c */ /* 0x040fe40003fa4070 */
[C---:B------:R-:W-:Y:S01]  /*b050*/  ISETP.GT.U32.AND P6, PT, R28.reuse, R8, PT ;  /* 0x000000081c00720c */ /* 0x040fe20003fc4070 */
[--C-:B------:R-:W-:Y:S01]  /*b060*/  @!P0 IMAD.IADD R9, R9, 0x1, -R28.reuse ;  /* 0x0000000109098824 */ /* 0x100fe200078e0a1c */
[----:B------:R-:W-:Y:S01]  /*b070*/  ISETP.GT.U32.AND P2, PT, R28, R18, PT ;  /* 0x000000121c00720c */ /* 0x000fe20003f44070 */
[----:B------:R-:W-:Y:S01]  /*b080*/  @!P4 IMAD.IADD R4, R4, 0x1, -R28 ;  /* 0x000000010404c824 */ /* 0x000fe200078e0a1c */
[----:B------:R-:W-:-:S05]  /*b090*/  ISETP.GT.U32.AND P4, PT, R28, R24, PT ;  /* 0x000000181c00720c */ /* 0x000fca0003f84070 */
[--C-:B------:R-:W-:Y:S01]  /*b0a0*/  @!P1 IMAD.IADD R11, R11, 0x1, -R28.reuse ;  /* 0x000000010b0b9824 */ /* 0x100fe200078e0a1c */
[----:B------:R-:W-:Y:S01]  /*b0b0*/  ISETP.GT.U32.AND P1, PT, R28, R25, PT ;  /* 0x000000191c00720c */ /* 0x000fe20003f24070 */
[----:B------:R0:W-:Y:S02]  /*b0c0*/  STL [R1+0x298], R9 ;  /* 0x0002980901007387 */ /* 0x0001e40000100800 */
[--C-:B------:R-:W-:Y:S01]  /*b0d0*/  @!P6 IMAD.IADD R8, R8, 0x1, -R28.reuse ;  /* 0x000000010808e824 */ /* 0x100fe200078e0a1c */
[----:B------:R-:W-:Y:S01]  /*b0e0*/  ISETP.GT.U32.AND P3, PT, R28, R22, PT ;  /* 0x000000161c00720c */ /* 0x000fe20003f64070 */
[----:B------:R-:W-:Y:S01]  /*b0f0*/  @!P5 IMAD.IADD R16, R16, 0x1, -R28 ;  /* 0x000000011010d824 */ /* 0x000fe200078e0a1c */
[----:B0-----:R-:W3:Y:S01]  /*b100*/  LDL.LU R9, [R1+0x248] ;  /* 0x0002480001097983 */ /* 0x001ee20000300800 */
[----:B------:R-:W-:-:S06]  /*b110*/  ISETP.GT.U32.AND P5, PT, R28, R26, PT ;  /* 0x0000001a1c00720c */ /* 0x000fcc0003fa4070 */
[--C-:B------:R-:W-:Y:S01]  /*b120*/  @!P1 IMAD.IADD R25, R25, 0x1, -R28.reuse ;  /* 0x0000000119199824 */ /* 0x100fe200078e0a1c */
[----:B------:R-:W-:Y:S01]  /*b130*/  ISETP.GT.U32.AND P0, PT, R28, R23, PT ;  /* 0x000000171c00720c */ /* 0x000fe20003f04070 */
[--C-:B------:R-:W-:Y:S02]  /*b140*/  @!P2 IMAD.IADD R18, R18, 0x1, -R28.reuse ;  /* 0x000000011212a824 */ /* 0x100fe400078e0a1c */
[--C-:B------:R-:W-:Y:S01]  /*b150*/  @!P4 IMAD.IADD R24, R24, 0x1, -R28.reuse ;  /* 0x000000011818c824 */ /* 0x100fe200078e0a1c */
[----:B------:R-:W-:Y:S01]  /*b160*/  STL [R1+0x27c], R11 ;  /* 0x00027c0b01007387 */ /* 0x000fe20000100800 */
[----:B------:R-:W-:-:S03]  /*b170*/  @!P3 IMAD.IADD R22, R22, 0x1, -R28 ;  /* 0x000000011616b824 */ /* 0x000fc600078e0a1c */
[----:B------:R-:W-:Y:S01]  /*b180*/  STL [R1+0x288], R12 ;  /* 0x0002880c01007387 */ /* 0x000fe20000100800 */
[----:B------:R-:W-:-:S03]  /*b190*/  @!P5 IMAD.IADD R26, R26, 0x1, -R28 ;  /* 0x000000011a1ad824 */ /* 0x000fc600078e0a1c */
[----:B------:R-:W-:Y:S01]  /*b1a0*/  STL [R1+0x28c], R4 ;  /* 0x00028c0401007387 */ /* 0x000fe20000100800 */
[----:B------:R-:W-:-:S03]  /*b1b0*/  @!P0 IMAD.IADD R23, R23, 0x1, -R28 ;  /* 0x0000000117178824 */ /* 0x000fc600078e0a1c */
[----:B------:R-:W-:Y:S04]  /*b1c0*/  STL [R1+0x280], R16 ;  /* 0x0002801001007387 */ /* 0x000fe80000100800 */
[----:B------:R-:W-:Y:S04]  /*b1d0*/  STL [R1+0x284], R22 ;  /* 0x0002841601007387 */ /* 0x000fe80000100800 */
[----:B------:R0:W-:Y:S04]  /*b1e0*/  STL [R1+0x274], R8 ;  /* 0x0002740801007387 */ /* 0x0001e80000100800 */
[----:B------:R1:W-:Y:S04]  /*b1f0*/  STL [R1+0x268], R23 ;  /* 0x0002681701007387 */ /* 0x0003e80000100800 */
[----:B0-----:R-:W3:Y:S04]  /*b200*/  LDL.LU R8, [R1+0x22c] ;  /* 0x00022c0001087983 */ /* 0x001ee80000300800 */
[----:B------:R-:W3:Y:S04]  /*b210*/  LDL.LU R4, [R1+0x238] ;  /* 0x0002380001047983 */ /* 0x000ee80000300800 */
[----:B------:R-:W3:Y:S04]  /*b220*/  LDL.LU R16, [R1+0x23c] ;  /* 0x00023c0001107983 */ /* 0x000ee80000300800 */
[----:B------:R-:W3:Y:S04]  /*b230*/  LDL.LU R22, [R1+0x230] ;  /* 0x0002300001167983 */ /* 0x000ee80000300800 */
[----:B-1----:R-:W3:Y:S01]  /*b240*/  LDL.LU R23, [R1+0x234] ;  /* 0x0002340001177983 */ /* 0x002ee20000300800 */
[----:B--2---:R-:W-:-:S02]  /*b250*/  ISETP.GT.U32.AND P3, PT, R28, R7, PT ;  /* 0x000000071c00720c */ /* 0x004fc40003f64070 */
[C---:B----4-:R-:W-:Y:S02]  /*b260*/  ISETP.GT.U32.AND P6, PT, R28.reuse, R13, PT ;  /* 0x0000000d1c00720c */ /* 0x050fe40003fc4070 */
[C---:B---3--:R-:W-:Y:S02]  /*b270*/  ISETP.GT.U32.AND P1, PT, R28.reuse, R17, PT ;  /* 0x000000111c00720c */ /* 0x048fe40003f24070 */
[C---:B------:R-:W-:Y:S02]  /*b280*/  ISETP.GT.U32.AND P2, PT, R28.reuse, R19, PT ;  /* 0x000000131c00720c */ /* 0x040fe40003f44070 */
[----:B------:R-:W-:-:S07]  /*b290*/  ISETP.GT.U32.AND P4, PT, R28, R20, PT ;  /* 0x000000141c00720c */ /* 0x000fce0003f84070 */
[--C-:B------:R-:W-:Y:S01]  /*b2a0*/  @!P6 IMAD.IADD R13, R13, 0x1, -R28.reuse ;  /* 0x000000010d0de824 */ /* 0x100fe200078e0a1c */
[C---:B------:R-:W-:Y:S01]  /*b2b0*/  ISETP.GT.U32.AND P6, PT, R28.reuse, R25, PT ;  /* 0x000000191c00720c */ /* 0x040fe20003fc4070 */
[--C-:B------:R-:W-:Y:S01]  /*b2c0*/  @!P1 IMAD.IADD R17, R17, 0x1, -R28.reuse ;  /* 0x0000000111119824 */ /* 0x100fe200078e0a1c */
[C---:B------:R-:W-:Y:S01]  /*b2d0*/  ISETP.GT.U32.AND P1, PT, R28.reuse, R18, PT ;  /* 0x000000121c00720c */ /* 0x040fe20003f24070 */
[--C-:B------:R-:W-:Y:S01]  /*b2e0*/  @!P2 IMAD.IADD R19, R19, 0x1, -R28.reuse ;  /* 0x000000011313a824 */ /* 0x100fe200078e0a1c */
[----:B------:R-:W-:Y:S01]  /*b2f0*/  ISETP.GT.U32.AND P2, PT, R28, R24, PT ;  /* 0x000000181c00720c */ /* 0x000fe20003f44070 */
[----:B------:R-:W-:Y:S01]  /*b300*/  @!P4 IMAD.IADD R20, R20, 0x1, -R28 ;  /* 0x000000011414c824 */ /* 0x000fe200078e0a1c */
[C---:B------:R-:W-:Y:S02]  /*b310*/  ISETP.GT.U32.AND P4, PT, R28.reuse, R26, PT ;  /* 0x0000001a1c00720c */ /* 0x040fe40003f84070 */
[----:B------:R-:W-:-:S05]  /*b320*/  ISETP.GT.U32.AND P5, PT, R28, R21, PT ;  /* 0x000000151c00720c */ /* 0x000fca0003fa4070 */
[--C-:B------:R-:W-:Y:S02]  /*b330*/  @!P6 IMAD.IADD R25, R25, 0x1, -R28.reuse ;  /* 0x000000011919e824 */ /* 0x100fe400078e0a1c */
[--C-:B------:R-:W-:Y:S02]  /*b340*/  @!P1 IMAD.IADD R18, R18, 0x1, -R28.reuse ;  /* 0x0000000112129824 */ /* 0x100fe400078e0a1c */
[--C-:B------:R-:W-:Y:S01]  /*b350*/  @!P3 IMAD.IADD R7, R7, 0x1, -R28.reuse ;  /* 0x000000010707b824 */ /* 0x100fe200078e0a1c */
[----:B------:R0:W-:Y:S01]  /*b360*/  STL [R1+0x278], R25 ;  /* 0x0002781901007387 */ /* 0x0001e20000100800 */
[--C-:B------:R-:W-:Y:S02]  /*b370*/  @!P2 IMAD.IADD R24, R24, 0x1, -R28.reuse ;  /* 0x000000011818a824 */ /* 0x100fe400078e0a1c */
[--C-:B------:R-:W-:Y:S02]  /*b380*/  @!P4 IMAD.IADD R26, R26, 0x1, -R28.reuse ;  /* 0x000000011a1ac824 */ /* 0x100fe400078e0a1c */
[--C-:B------:R-:W-:Y:S01]  /*b390*/  @!P5 IMAD.IADD R21, R21, 0x1, -R28.reuse ;  /* 0x000000011515d824 */ /* 0x100fe200078e0a1c */
[----:B------:R-:W-:Y:S01]  /*b3a0*/  ISETP.GT.U32.AND P5, PT, R28, R7, PT ;  /* 0x000000071c00720c */ /* 0x000fe20003fa4070 */
[----:B0-----:R-:W2:Y:S04]  /*b3b0*/  LDL.LU R25, [R1+0x218] ;  /* 0x0002180001197983 */ /* 0x001ea80000300800 */
[----:B------:R0:W-:Y:S04]  /*b3c0*/  STL [R1+0x26c], R18 ;  /* 0x00026c1201007387 */ /* 0x0001e80000100800 */
[----:B------:R-:W3:Y:S04]  /*b3d0*/  LDL.LU R10, [R1+0x224] ;  /* 0x00022400010a7983 */ /* 0x000ee80000300800 */
        /* <DEDUP_REMOVED lines=12> */
[C---:B------:R-:W-:Y:S01]  /*b4a0*/  ISETP.GT.U32.AND P0, PT, R28.reuse, R9, PT ;  /* 0x000000091c00720c */ /* 0x040fe20003f04070 */
[----:B------:R-:W-:Y:S01]  /*b4b0*/  @!P3 IMAD.IADD R27, R27, 0x1, -R28 ;  /* 0x000000011b1bb824 */ /* 0x000fe200078e0a1c */
[C---:B------:R-:W-:Y:S02]  /*b4c0*/  ISETP.GT.U32.AND P1, PT, R28.reuse, R17, PT ;  /* 0x000000111c00720c */ /* 0x040fe40003f24070 */
[C---:B------:R-:W-:Y:S02]  /*b4d0*/  ISETP.GT.U32.AND P3, PT, R28.reuse, R29, PT ;  /* 0x0000001d1c00720c */ /* 0x040fe40003f64070 */
[----:B------:R-:W-:-:S07]  /*b4e0*/  ISETP.GT.U32.AND P2, PT, R28, R19, PT ;  /* 0x000000131c00720c */ /* 0x000fce0003f44070 */
[--C-:B------:R-:W-:Y:S01]  /*b4f0*/  @!P0 IMAD.IADD R9, R9, 0x1, -R28.reuse ;  /* 0x0000000109098824 */ /* 0x100fe200078e0a1c */
[C---:B------:R-:W-:Y:S01]  /*b500*/  ISETP.GT.U32.AND P0, PT, R28.reuse, R13, PT ;  /* 0x0000000d1c00720c */ /* 0x040fe20003f04070 */
[--C-:B------:R-:W-:Y:S01]  /*b510*/  @!P1 IMAD.IADD R17, R17, 0x1, -R28.reuse ;  /* 0x0000000111119824 */ /* 0x100fe200078e0a1c */
[C---:B------:R-:W-:Y:S02]  /*b520*/  ISETP.GT.U32.AND P4, PT, R28.reuse, R20, PT ;  /* 0x000000141c00720c */ /* 0x040fe40003f84070 */
[C---:B------:R-:W-:Y:S01]  /*b530*/  ISETP.GT.U32.AND P6, PT, R28.reuse, R9, PT ;  /* 0x000000091c00720c */ /* 0x040fe20003fc4070 */
[--C-:B------:R-:W-:Y:S01]  /*b540*/  @!P3 IMAD.IADD R29, R29, 0x1, -R28.reuse ;  /* 0x000000011d1db824 */ /* 0x100fe200078e0a1c */
[C---:B------:R-:W-:Y:S01]  /*b550*/  ISETP.GT.U32.AND P1, PT, R28.reuse, R4, PT ;  /* 0x000000041c00720c */ /* 0x040fe20003f24070 */
[----:B------:R-:W-:Y:S01]  /*b560*/  @!P2 IMAD.IADD R19, R19, 0x1, -R28 ;  /* 0x000000011313a824 */ /* 0x000fe200078e0a1c */
[----:B------:R-:W-:-:S05]  /*b570*/  ISETP.GT.U32.AND P2, PT, R28, R16, PT ;  /* 0x000000101c00720c */ /* 0x000fca0003f44070 */
[--C-:B------:R-:W-:Y:S01]  /*b580*/  @!P0 IMAD.IADD R13, R13, 0x1, -R28.reuse ;  /* 0x000000010d0d8824 */ /* 0x100fe200078e0a1c */
[C---:B------:R-:W-:Y:S01]  /*b590*/  ISETP.GT.U32.AND P0, PT, R28.reuse, R8, PT ;  /* 0x000000081c00720c */ /* 0x040fe20003f04070 */
[----:B------:R0:W-:Y:S02]  /*b5a0*/  STL [R1+0x264], R29 ;  /* 0x0002641d01007387 */ /* 0x0001e40000100800 */
[--C-:B------:R-:W-:Y:S01]  /*b5b0*/  @!P6 IMAD.IADD R9, R9, 0x1, -R28.reuse ;  /* 0x000000010909e824 */ /* 0x100fe200078e0a1c */
[----:B------:R-:W-:Y:S01]  /*b5c0*/  ISETP.GT.U32.AND P5, PT, R28, R21, PT ;  /* 0x000000151c00720c */ /* 0x000fe20003fa4070 */
[----:B------:R-:W-:Y:S01]  /*b5d0*/  @!P4 IMAD.IADD R20, R20, 0x1, -R28 ;  /* 0x000000011414c824 */ /* 0x000fe200078e0a1c */
[----:B0-----:R-:W2:Y:S01]  /*b5e0*/  LDL.LU R29, [R1+0x214] ;  /* 0x00021400011d7983 */ /* 0x001ea20000300800 */
[----:B------:R-:W-:-:S06]  /*b5f0*/  ISETP.GT.U32.AND P3, PT, R28, R27, PT ;  /* 0x0000001b1c00720c */ /* 0x000fcc0003f64070 */
[--C-:B------:R-:W-:Y:S01]  /*b600*/  @!P0 IMAD.IADD R8, R8, 0x1, -R28.reuse ;  /* 0x0000000108088824 */ /* 0x100fe200078e0a1c */
[----:B------:R-:W-:Y:S01]  /*b610*/  ISETP.GT.U32.AND P4, PT, R28, R22, PT ;  /* 0x000000161c00720c */ /* 0x000fe20003f84070 */
[--C-:B------:R-:W-:Y:S02]  /*b620*/  @!P1 IMAD.IADD R4, R4, 0x1, -R28.reuse ;  /* 0x0000000104049824 */ /* 0x100fe400078e0a1c */
[--C-:B------:R-:W-:Y:S01]  /*b630*/  @!P2 IMAD.IADD R16, R16, 0x1, -R28.reuse ;  /* 0x000000011010a824 */ /* 0x100fe200078e0a1c */
[----:B------:R-:W-:Y:S01]  /*b640*/  STL [R1+0x258], R13 ;  /* 0x0002580d01007387 */ /* 0x000fe20000100800 */
[--C-:B------:R-:W-:Y:S01]  /*b650*/  @!P5 IMAD.IADD R21, R21, 0x1, -R28.reuse ;  /* 0x000000011515d824 */ /* 0x100fe200078e0a1c */
[----:B------:R-:W-:Y:S01]  /*b660*/  ISETP.GT.U32.AND P5, PT, R28, R23, PT ;  /* 0x000000171c00720c */ /* 0x000fe20003fa4070 */
[----:B------:R-:W-:Y:S01]  /*b670*/  IMAD.HI.U32 R3, R2, R5, RZ ;  /* 0x0000000502037227 */ /* 0x000fe200078e00ff */
[----:B------:R-:W-:Y:S03]  /*b680*/  STL [R1+0x25c], R17 ;  /* 0x00025c1101007387 */ /* 0x000fe60000100800 */
[----:B------:R-:W-:-:S02]  /*b690*/  @!P3 IMAD.IADD R27, R27, 0x1, -R28 ;  /* 0x000000011b1bb824 */ /* 0x000fc400078e0a1c */
[----:B------:R-:W-:Y:S01]  /*b6a0*/  @!P4 IMAD.IADD R22, R22, 0x1, -R28 ;  /* 0x000000011616c824 */ /* 0x000fe200078e0a1c */
[----:B------:R-:W-:Y:S01]  /*b6b0*/  STL [R1+0x240], R19 ;  /* 0x0002401301007387 */ /* 0x000fe20000100800 */
[----:B------:R-:W-:-:S03]  /*b6c0*/  IMAD.MOV R3, RZ, RZ, -R3 ;  /* 0x000000ffff037224 */ /* 0x000fc600078e0a03 */
[----:B------:R-:W-:Y:S04]  /*b6d0*/  STL [R1+0x24c], R20 ;  /* 0x00024c1401007387 */ /* 0x000fe80000100800 */
[----:B------:R-:W-:Y:S04]  /*b6e0*/  STL [R1+0x250], R21 ;  /* 0x0002501501007387 */ /* 0x000fe80000100800 */
[----:B------:R0:W-:Y:S01]  /*b6f0*/  STL [R1+0x244], R27 ;  /* 0x0002441b01007387 */ /* 0x0001e20000100800 */
[C---:B------:R-:W-:Y:S02]  /*b700*/  IMAD R5, R28.reuse, R3, R5 ;  /* 0x000000031c057224 */ /* 0x040fe400078e0205 */
[----:B------:R-:W-:Y:S01]  /*b710*/  @!P5 IMAD.IADD R23, R23, 0x1, -R28 ;  /* 0x000000011717d824 */ /* 0x000fe200078e0a1c */
[----:B0-----:R-:W2:Y:S04]  /*b720*/  LDL R27, [R1+0xef4] ;  /* 0x000ef400011b7983 */ /* 0x001ea80000100800 */
[----:B------:R0:W-:Y:S04]  /*b730*/  STL [R1+0x248], R9 ;  /* 0x0002480901007387 */ /* 0x0001e80000100800 */
[----:B0-----:R-:W2:Y:S04]  /*b740*/  LDL.LU R9, [R1+0x208] ;  /* 0x0002080001097983 */ /* 0x001ea80000300800 */
[----:B------:R-:W2:Y:S04]  /*b750*/  LDL.LU R17, [R1+0x20c] ;  /* 0x00020c0001117983 */ /* 0x000ea80000300800 */
[----:B------:R-:W2:Y:S04]  /*b760*/  LDL.LU R19, [R1+0x1f0] ;  /* 0x0001f00001137983 */ /* 0x000ea80000300800 */
[----:B------:R-:W2:Y:S04]  /*b770*/  LDL.LU R20, [R1+0x1fc] ;  /* 0x0001fc0001147983 */ /* 0x000ea80000300800 */
[----:B------:R-:W-:Y:S04]  /*b780*/  STL [R1+0x14f8], R5 ;  /* 0x0014f80501007387 */ /* 0x000fe80000100800 */
[----:B------:R-:W2:Y:S01]  /*b790*/  LDL.LU R21, [R1+0x200] ;  /* 0x0002000001157983 */ /* 0x000ea20000300800 */
[----:B---3--:R-:W-:-:S02]  /*b7a0*/  ISETP.GT.U32.AND P6, PT, R28, R10, PT ;  /* 0x0000000a1c00720c */ /* 0x008fc40003fc4070 */
        /* <DEDUP_REMOVED lines=8> */
[C---:B------:R-:W-:Y:S02]  /*b830*/  ISETP.GT.U32.AND P1, PT, R28.reuse, R16, PT ;  /* 0x000000101c00720c */ /* 0x040fe40003f24070 */
[----:B------:R-:W-:Y:S01]  /*b840*/  ISETP.GT.U32.AND P4, PT, R28, R26, PT ;  /* 0x0000001a1c00720c */ /* 0x000fe20003f84070 */
[----:B------:R-:W-:Y:S01]  /*b850*/  @!P2 IMAD.IADD R24, R24, 0x1, -R28 ;  /* 0x000000011818a824 */ /* 0x000fe200078e0a1c */
[----:B------:R-:W-:-:S05]  /*b860*/  ISETP.GT.U32.AND P2, PT, R28, R22, PT ;  /* 0x000000161c00720c */ /* 0x000fca0003f44070 */
[--C-:B------:R-:W-:Y:S01]  /*b870*/  @!P6 IMAD.IADD R8, R8, 0x1, -R28.reuse ;  /* 0x000000010808e824 */ /* 0x100fe200078e0a1c */
[----:B------:R-:W-:Y:S01]  /*b880*/  ISETP.GT.U32.AND P3, PT, R28, R25, PT ;  /* 0x000000191c00720c */ /* 0x000fe20003f64070 */
[--C-:B------:R-:W-:Y:S01]  /*b890*/  @!P0 IMAD.IADD R4, R4, 0x1, -R28.reuse ;  /* 0x0000000104048824 */ /* 0x100fe200078e0a1c */
[----:B------:R-:W-:Y:S02]  /*b8a0*/  ISETP.GT.U32.AND P5, PT, R28, R7, PT ;  /* 0x000000071c00720c */ /* 0x000fe40003fa4070 */
[----:B------:R0:W-:Y:S01]  /*b8b0*/  STL [R1+0x22c], R8 ;  /* 0x00022c0801007387 */ /* 0x0001e20000100800 */
[--C-:B------:R-:W-:Y:S02]  /*b8c0*/  @!P1 IMAD.IADD R16, R16, 0x1, -R28.reuse ;  /* 0x0000000110109824 */ /* 0x100fe400078e0a1c */
[--C-:B------:R-:W-:Y:S01]  /*b8d0*/  @!P4 IMAD.IADD R26, R26, 0x1, -R28.reuse ;  /* 0x000000011a1ac824 */ /* 0x100fe200078e0a1c */
[----:B------:R-:W-:Y:S01]  /*b8e0*/  ISETP.GT.U32.AND P4, PT, R28, R23, PT ;  /* 0x000000171c00720c */ /* 0x000fe20003f84070 */
[--C-:B------:R-:W-:Y:S01]  /*b8f0*/  @!P2 IMAD.IADD R22, R22, 0x1, -R28.reuse ;  /* 0x000000011616a824 */ /* 0x100fe200078e0a1c */
[----:B0-----:R-:W2:Y:S04]  /*b900*/  LDL.LU R8, [R1+0x1f4] ;  /* 0x0001f40001087983 */ /* 0x001ea80000300800 */
[----:B------:R-:W-:Y:S04]  /*b910*/  STL [R1+0x238], R4 ;  /* 0x0002380401007387 */ /* 0x000fe80000100800 */
[----:B------:R-:W3:Y:S01]  /*b920*/  LDL.LU R12, [R1+0x1f8] ;  /* 0x0001f800010c7983 */ /* 0x000ee20000300800 */
[----:B------:R-:W-:-:S03]  /*b930*/  @!P3 IMAD.IADD R25, R25, 0x1, -R28 ;  /* 0x000000011919b824 */ /* 0x000fc600078e0a1c */
[----:B------:R0:W-:Y:S04]  /*b940*/  STL [R1+0x23c], R16 ;  /* 0x00023c1001007387 */ /* 0x0001e80000100800 */
[----:B------:R-:W4:Y:S04]  /*b950*/  LDL.LU R13, [R1+0x1dc] ;  /* 0x0001dc00010d7983 */ /* 0x000f280000300800 */
[----:B------:R1:W-:Y:S04]  /*b960*/  STL [R1+0x230], R22 ;  /* 0x0002301601007387 */ /* 0x0003e80000100800 */
[----:B0-----:R-:W2:Y:S01]  /*b970*/  LDL.LU R16, [R1+0x1e8] ;  /* 0x0001e80001107983 */ /* 0x001ea20000300800 */
[----:B------:R-:W-:Y:S01]  /*b980*/  @!P5 IMAD.IADD R7, R7, 0x1, -R28 ;  /* 0x000000010707d824 */ /* 0x000fe200078e0a1c */
[----:B------:R-:W-:-:S02]  /*b990*/  ISETP.GT.U32.AND P5, PT, R28, R25, PT ;  /* 0x000000191c00720c */ /* 0x000fc40003fa4070 */
[----:B-1----:R-:W2:Y:S01]  /*b9a0*/  LDL.LU R22, [R1+0x1ec] ;  /* 0x0001ec0001167983 */ /* 0x002ea20000300800 */
[----:B------:R-:W-:-:S05]  /*b9b0*/  @!P4 IMAD.IADD R23, R23, 0x1, -R28 ;  /* 0x000000011717c824 */ /* 0x000fca00078e0a1c */
[----:B------:R0:W-:Y:S05]  /*b9c0*/  STL [R1+0x234], R23 ;  /* 0x0002341701007387 */ /* 0x0001ea0000100800 */
[----:B------:R-:W-:Y:S01]  /*b9d0*/  @!P5 IMAD.IADD R25, R25, 0x1, -R28 ;  /* 0x000000011919d824 */ /* 0x000fe200078e0a1c */
[----:B0-----:R-:W2:Y:S04]  /*b9e0*/  LDL.LU R23, [R1+0x1e0] ;  /* 0x0001e00001177983 */ /* 0x001ea80000300800 */
[----:B------:R0:W-:Y:S04]  /*b9f0*/  STL [R1+0x218], R25 ;  /* 0x0002181901007387 */ /* 0x0001e80000100800 */
[----:B0-----:R-:W2:Y:S01]  /*ba00*/  LDL.LU R25, [R1+0x1e4] ;  /* 0x0001e40001197983 */ /* 0x001ea20000300800 */
[----:B------:R-:W-:-:S02]  /*ba10*/  ISETP.GT.U32.AND P3, PT, R28, R29, PT ;  /* 0x0000001d1c00720c */ /* 0x000fc40003f64070 */
[C---:B------:R-:W-:Y:S02]  /*ba20*/  ISETP.GT.U32.AND P0, PT, R28.reuse, R11, PT ;  /* 0x0000000b1c00720c */ /* 0x040fe40003f04070 */
[----:B------:R-:W-:-:S09]  /*ba30*/  ISETP.GT.U32.AND P1, PT, R28, R18, PT ;  /* 0x000000121c00720c */ /* 0x000fd20003f24070 */
[--C-:B------:R-:W-:Y:S01]  /*ba40*/  @!P3 IMAD.IADD R29, R29, 0x1, -R28.reuse ;  /* 0x000000011d1db824 */ /* 0x100fe200078e0a1c */
[C---:B------:R-:W-:Y:S01]  /*ba50*/  ISETP.GT.U32.AND P3, PT, R28.reuse, R10, PT ;  /* 0x0000000a1c00720c */ /* 0x040fe20003f64070 */
[--C-:B------:R-:W-:Y:S01]  /*ba60*/  @!P0 IMAD.IADD R11, R11, 0x1, -R28.reuse ;  /* 0x000000010b0b8824 */ /* 0x100fe200078e0a1c */
[C---:B------:R-:W-:Y:S02]  /*ba70*/  ISETP.GT.U32.AND P2, PT, R28.reuse, R24, PT ;  /* 0x000000181c00720c */ /* 0x040fe40003f44070 */
[----:B------:R-:W-:Y:S01]  /*ba80*/  ISETP.GT.U32.AND P6, PT, R28, R29, PT ;  /* 0x0000001d1c00720c */ /* 0x000fe20003fc4070 */
[----:B------:R-:W-:-:S08]  /*ba90*/  @!P1 IMAD.IADD R18, R18, 0x1, -R28 ;  /* 0x0000000112129824 */ /* 0x000fd000078e0a1c */
[--C-:B------:R-:W-:Y:S01]  /*baa0*/  @!P3 IMAD.IADD R10, R10, 0x1, -R28.reuse ;  /* 0x000000010a0ab824 */ /* 0x100fe200078e0a1c */
[C---:B------:R-:W-:Y:S02]  /*bab0*/  ISETP.GT.U32.AND P3, PT, R28.reuse, R9, PT ;  /* 0x000000091c00720c */ /* 0x040fe40003f64070 */
[C---:B------:R-:W-:Y:S02]  /*bac0*/  ISETP.GT.U32.AND P0, PT, R28.reuse, R17, PT ;  /* 0x000000111c00720c */ /* 0x040fe40003f04070 */
[C---:B------:R-:W-:Y:S02]  /*bad0*/  ISETP.GT.U32.AND P1, PT, R28.reuse, R19, PT ;  /* 0x000000131c00720c */ /* 0x040fe40003f24070 */
[----:B------:R-:W-:Y:S02]  /*bae0*/  IABS R4, R27 ;  /* 0x0000001b00047213 */ /* 0x000fe40000000000 */
[----:B------:R-:W2:Y:S01]  /*baf0*/  LDL.LU R27, [R1+0x1c8] ;  /* 0x0001c800011b7983 */ /* 0x000ea20000300800 */
[----:B------:R-:W-:Y:S01]  /*bb00*/  ISETP.GT.U32.AND P4, PT, R28, R26, PT ;  /* 0x0000001a1c00720c */ /* 0x000fe20003f84070 */
[----:B------:R-:W-:-:S02]  /*bb10*/  @!P6 IMAD.IADD R29, R29, 0x1, -R28 ;  /* 0x000000011d1de824 */ /* 0x000fc400078e0a1c */
[--C-:B------:R-:W-:Y:S01]  /*bb20*/  @!P2 IMAD.IADD R24, R24, 0x1, -R28.reuse ;  /* 0x000000011818a824 */ /* 0x100fe200078e0a1c */
[C---:B------:R-:W-:Y:S01]  /*bb30*/  ISETP.GT.U32.AND P2, PT, R28.reuse, R20, PT ;  /* 0x000000141c00720c */ /* 0x040fe20003f44070 */
[--C-:B------:R-:W-:Y:S02]  /*bb40*/  @!P3 IMAD.IADD R9, R9, 0x1, -R28.reuse ;  /* 0x000000010909b824 */ /* 0x100fe400078e0a1c */
[--C-:B------:R-:W-:Y:S01]  /*bb50*/  @!P0 IMAD.IADD R17, R17, 0x1, -R28.reuse ;  /* 0x0000000111118824 */ /* 0x100fe200078e0a1c */
[----:B------:R-:W-:Y:S01]  /*bb60*/  ISETP.GT.U32.AND P5, PT, R28, R7, PT ;  /* 0x000000071c00720c */ /* 0x000fe20003fa4070 */
[----:B------:R-:W-:-:S04]  /*bb70*/  @!P1 IMAD.IADD R19, R19, 0x1, -R28 ;  /* 0x0000000113139824 */ /* 0x000fc800078e0a1c */
[--C-:B------:R-:W-:Y:S01]  /*bb80*/  @!P4 IMAD.IADD R26, R26, 0x1, -R28.reuse ;  /* 0x000000011a1ac824 */ /* 0x100fe200078e0a1c */
[----:B------:R-:W-:Y:S01]  /*bb90*/  ISETP.GT.U32.AND P4, PT, R28, R21, PT ;  /* 0x000000151c00720c */ /* 0x000fe20003f84070 */
[----:B------:R-:W-:Y:S02]  /*bba0*/  STL [R1+0x224], R10 ;  /* 0x0002240a01007387 */ /* 0x000fe40000100800 */
[--C-:B------:R-:W-:Y:S02]  /*bbb0*/  @!P2 IMAD.IADD R20, R20, 0x1, -R28.reuse ;  /* 0x000000011414a824 */ /* 0x100fe400078e0a1c */
[----:B------:R-:W-:Y:S02]  /*bbc0*/  STL [R1+0x228], R11 ;  /* 0x0002280b01007387 */ /* 0x000fe40000100800 */
[--C-:B------:R-:W-:Y:S02]  /*bbd0*/  @!P5 IMAD.IADD R7, R7, 0x1, -R28.reuse ;  /* 0x000000010707d824 */ /* 0x100fe400078e0a1c */
[----:B------:R-:W-:Y:S04]  /*bbe0*/  STL [R1+0x21c], R18 ;  /* 0x00021c1201007387 */ /* 0x000fe80000100800 */
[----:B------:R-:W-:Y:S04]  /*bbf0*/  STL [R1+0x220], R24 ;  /* 0x0002201801007387 */ /* 0x000fe80000100800 */
[----:B------:R-:W-:Y:S04]  /*bc00*/  STL [R1+0x204], R26 ;  /* 0x0002041a01007387 */ /* 0x000fe80000100800 */
[----:B------:R0:W-:Y:S01]  /*bc10*/  STL [R1+0x214], R29 ;  /* 0x0002141d01007387 */ /* 0x0001e20000100800 */
[----:B------:R-:W-:-:S03]  /*bc20*/  @!P4 IMAD.IADD R21, R21, 0x1, -R28 ;  /* 0x000000011515c824 */ /* 0x000fc600078e0a1c */
[----:B------:R1:W-:Y:S04]  /*bc30*/  STL [R1+0x210], R7 ;  /* 0x0002100701007387 */ /* 0x0003e80000100800 */
[----:B0-----:R-:W2:Y:S04]  /*bc40*/  LDL.LU R29, [R1+0x1d4] ;  /* 0x0001d400011d7983 */ /* 0x001ea80000300800 */
[----:B------:R-:W2:Y:S04]  /*bc50*/  LDL.LU R18, [R1+0x1d8] ;  /* 0x0001d80001127983 */ /* 0x000ea80000300800 */
[----:B------:R-:W2:Y:S04]  /*bc60*/  LDL.LU R24, [R1+0x1cc] ;  /* 0x0001cc0001187983 */ /* 0x000ea80000300800 */
[----:B------:R-:W2:Y:S04]  /*bc70*/  LDL.LU R26, [R1+0x1d0] ;  /* 0x0001d000011a7983 */ /* 0x000ea80000300800 */
[----:B-1----:R-:W2:Y:S01]  /*bc80*/  LDL.LU R7, [R1+0x1b4] ;  /* 0x0001b40001077983 */ /* 0x002ea20000300800 */
        /* <DEDUP_REMOVED lines=12> */
[C---:B------:R-:W-:Y:S02]  /*bd50*/  ISETP.GT.U32.AND P1, PT, R28.reuse, R20, PT ;  /* 0x000000141c00720c */ /* 0x040fe40003f24070 */
[----:B------:R-:W-:-:S03]  /*bd60*/  ISETP.GT.U32.AND P5, PT, R28, R8, PT ;  /* 0x000000081c00720c */ /* 0x000fc60003fa4070 */
[--C-:B------:R-:W-:Y:S02]  /*bd70*/  @!P6 IMAD.IADD R9, R9, 0x1, -R28.reuse ;  /* 0x000000010909e824 */ /* 0x100fe400078e0a1c */
[--C-:B------:R-:W-:Y:S02]  /*bd80*/  @!P3 IMAD.IADD R17, R17, 0x1, -R28.reuse ;  /* 0x000000011111b824 */ /* 0x100fe400078e0a1c */
[--C-:B------:R-:W-:Y:S01]  /*bd90*/  @!P0 IMAD.IADD R19, R19, 0x1, -R28.reuse ;  /* 0x0000000113138824 */ /* 0x100fe200078e0a1c */
[----:B------:R0:W-:Y:S01]  /*bda0*/  STL [R1+0x208], R9 ;  /* 0x0002080901007387 */ /* 0x0001e20000100800 */
[C---:B------:R-:W-:Y:S01]  /*bdb0*/  ISETP.GT.U32.AND P4, PT, R28.reuse, R25, PT ;  /* 0x000000191c00720c */ /* 0x040fe20003f84070 */
[--C-:B------:R-:W-:Y:S01]  /*bdc0*/  @!P2 IMAD.IADD R23, R23, 0x1, -R28.reuse ;  /* 0x000000011717a824 */ /* 0x100fe200078e0a1c */
[----:B------:R-:W-:Y:S01]  /*bdd0*/  ISETP.GT.U32.AND P2, PT, R28, R21, PT ;  /* 0x000000151c00720c */ /* 0x000fe20003f44070 */
[--C-:B------:R-:W-:Y:S01]  /*bde0*/  @!P1 IMAD.IADD R20, R20, 0x1, -R28.reuse ;  /* 0x0000000114149824 */ /* 0x100fe200078e0a1c */
[----:B0-----:R-:W2:Y:S01]  /*bdf0*/  LDL.LU R9, [R1+0x1c0] ;  /* 0x0001c00001097983 */ /* 0x001ea20000300800 */
[----:B------:R-:W-:-:S03]  /*be00*/  @!P5 IMAD.IADD R8, R8, 0x1, -R28 ;  /* 0x000000010808d824 */ /* 0x000fc600078e0a1c */
[----:B------:R0:W-:Y:S04]  /*be10*/  STL [R1+0x20c], R17 ;  /* 0x00020c1101007387 */ /* 0x0001e80000100800 */
[----:B------:R-:W3:Y:S04]  /*be20*/  LDL.LU R10, [R1+0x1c4] ;  /* 0x0001c400010a7983 */ /* 0x000ee80000300800 */
[----:B------:R1:W-:Y:S04]  /*be30*/  STL [R1+0x1f0], R19 ;  /* 0x0001f01301007387 */ /* 0x0003e80000100800 */
[----:B------:R-:W4:Y:S01]  /*be40*/  LDL.LU R11, [R1+0x1b8] ;  /* 0x0001b800010b7983 */ /* 0x000f220000300800 */
[----:B------:R-:W-:-:S03]  /*be50*/  @!P4 IMAD.IADD R25, R25, 0x1, -R28 ;  /* 0x000000011919c824 */ /* 0x000fc600078e0a1c */
[----:B------:R1:W-:Y:S01]  /*be60*/  STL [R1+0x1fc], R20 ;  /* 0x0001fc1401007387 */ /* 0x0003e20000100800 */
[----:B------:R-:W-:-:S03]  /*be70*/  ISETP.GT.U32.AND P4, PT, R28, R8, PT ;  /* 0x000000081c00720c */ /* 0x000fc60003f84070 */
[----:B0-----:R-:W2:Y:S01]  /*be80*/  LDL.LU R17, [R1+0x1bc] ;  /* 0x0001bc0001117983 */ /* 0x001ea20000300800 */
[----:B------:R-:W-:-:S03]  /*be90*/  @!P2 IMAD.IADD R21, R21, 0x1, -R28 ;  /* 0x000000011515a824 */ /* 0x000fc600078e0a1c */
[----:B-1----:R-:W2:Y:S04]  /*bea0*/  LDL.LU R19, [R1+0x19c] ;  /* 0x00019c0001137983 */ /* 0x002ea80000300800 */
[----:B------:R0:W-:Y:S04]  /*beb0*/  STL [R1+0x200], R21 ;  /* 0x0002001501007387 */ /* 0x0001e80000100800 */
[----:B------:R-:W2:Y:S01]  /*bec0*/  LDL.LU R20, [R1+0x1a8] ;  /* 0x0001a80001147983 */ /* 0x000ea20000300800 */
[----:B------:R-:W-:-:S03]  /*bed0*/  @!P4 IMAD.IADD R8, R8, 0x1, -R28 ;  /* 0x000000010808c824 */ /* 0x000fc600078e0a1c */
[----:B0-----:R-:W2:Y:S04]  /*bee0*/  LDL.LU R21, [R1+0x1ac] ;  /* 0x0001ac0001157983 */ /* 0x001ea80000300800 */
[----:B------:R0:W-:Y:S04]  /*bef0*/  STL [R1+0x1f4], R8 ;  /* 0x0001f40801007387 */ /* 0x0001e80000100800 */
[----:B0-----:R-:W2:Y:S01]  /*bf00*/  LDL.LU R8, [R1+0x1a0] ;  /* 0x0001a00001087983 */ /* 0x001ea20000300800 */
[C---:B------:R-:W-:Y:S02]  /*bf10*/  ISETP.GT.U32.AND P5, PT, R28.reuse, R27, PT ;  /* 0x0000001b1c00720c */ /* 0x040fe40003fa4070 */
[----:B------:R-:W-:-:S02]  /*bf20*/  ISETP.GT.U32.AND P3, PT, R28, R13, PT ;  /* 0x0000000d1c00720c */ /* 0x000fc40003f64070 */
[----:B------:R-:W-:-:S09]  /*bf30*/  ISETP.GT.U32.AND P0, PT, R28, R16, PT ;  /* 0x000000101c00720c */ /* 0x000fd20003f04070 */
[--C-:B------:R-:W-:Y:S01]  /*bf40*/  @!P5 IMAD.IADD R27, R27, 0x1, -R28.reuse ;  /* 0x000000011b1bd824 */ /* 0x100fe200078e0a1c */
[C---:B------:R-:W-:Y:S01]  /*bf50*/  ISETP.GT.U32.AND P5, PT, R28.reuse, R12, PT ;  /* 0x0000000c1c00720c */ /* 0x040fe20003fa4070 */
[--C-:B------:R-:W-:Y:S01]  /*bf60*/  @!P3 IMAD.IADD R13, R13, 0x1, -R28.reuse ;  /* 0x000000010d0db824 */ /* 0x100fe200078e0a1c */
[C---:B------:R-:W-:Y:S02]  /*bf70*/  ISETP.GT.U32.AND P2, PT, R28.reuse, R23, PT ;  /* 0x000000171c00720c */ /* 0x040fe40003f44070 */
[C---:B------:R-:W-:Y:S02]  /*bf80*/  ISETP.GT.U32.AND P6, PT, R28.reuse, R27, PT ;  /* 0x0000001b1c00720c */ /* 0x040fe40003fc4070 */
[----:B------:R-:W-:Y:S01]  /*bf90*/  ISETP.GT.U32.AND P1, PT, R28, R22, PT ;  /* 0x000000161c00720c */ /* 0x000fe20003f24070 */
[----:B------:R-:W-:-:S06]  /*bfa0*/  @!P0 IMAD.IADD R16, R16, 0x1, -R28 ;  /* 0x0000000110108824 */ /* 0x000fcc00078e0a1c */
[--C-:B------:R-:W-:Y:S01]  /*bfb0*/  @!P5 IMAD.IADD R12, R12, 0x1, -R28.reuse ;  /* 0x000000010c0cd824 */ /* 0x100fe200078e0a1c */
[C---:B------:R-:W-:Y:S02]  /*bfc0*/  ISETP.GT.U32.AND P5, PT, R28.reuse, R29, PT ;  /* 0x0000001d1c00720c */ /* 0x040fe40003fa4070 */
[C---:B------:R-:W-:Y:S02]  /*bfd0*/  ISETP.GT.U32.AND P3, PT, R28.reuse, R18, PT ;  /* 0x000000121c00720c */ /* 0x040fe40003f64070 */
[C---:B------:R-:W-:Y:S01]  /*bfe0*/  ISETP.GT.U32.AND P0, PT, R28.reuse, R24, PT ;  /* 0x000000181c00720c */ /* 0x040fe20003f04070 */
[--C-:B------:R-:W-:Y:S01]  /*bff0*/  @!P6 IMAD.IADD R27, R27, 0x1, -R28.reuse ;  /* 0x000000011b1be824 */ /* 0x100fe200078e0a1c */
[----:B------:R-:W-:Y:S01]  /*c000*/  ISETP.GT.U32.AND P4, PT, R28, R25, PT ;  /* 0x000000191c00720c */ /* 0x000fe20003f84070 */
[--C-:B------:R-:W-:Y:S02]  /*c010*/  @!P2 IMAD.IADD R23, R23, 0x1, -R28.reuse ;  /* 0x000000011717a824 */ /* 0x100fe400078e0a1c */
[----:B------:R-:W-:Y:S01]  /*c020*/  @!P1 IMAD.IADD R22, R22, 0x1, -R28 ;  /* 0x0000000116169824 */ /* 0x000fe200078e0a1c */
[----:B------:R-:W-:-:S03]  /*c030*/  ISETP.GT.U32.AND P1, PT, R28, R26, PT ;  /* 0x0000001a1c00720c */ /* 0x000fc60003f24070 */
[--C-:B------:R-:W-:Y:S01]  /*c040*/  @!P5 IMAD.IADD R29, R29, 0x1, -R28.reuse ;  /* 0x000000011d1dd824 */ /* 0x100fe200078e0a1c */
[----:B------:R-:W-:Y:S01]  /*c050*/  ISETP.GT.U32.AND P2, PT, R28, R7, PT ;  /* 0x000000071c00720c */ /* 0x000fe20003f44070 */
[--C-:B------:R-:W-:Y:S02]  /*c060*/  @!P3 IMAD.IADD R18, R18, 0x1, -R28.reuse ;  /* 0x000000011212b824 */ /* 0x100fe400078e0a1c */
[--C-:B------:R-:W-:Y:S02]  /*c070*/  @!P0 IMAD.IADD R24, R24, 0x1, -R28.reuse ;  /* 0x0000000118188824 */ /* 0x100fe400078e0a1c */
[--C-:B------:R-:W-:Y:S01]  /*c080*/  @!P4 IMAD.IADD R25, R25, 0x1, -R28.reuse ;  /* 0x000000011919c824 */ /* 0x100fe200078e0a1c */
[----:B------:R-:W-:Y:S03]  /*c090*/  STL [R1+0x1f8], R12 ;  /* 0x0001f80c01007387 */ /* 0x000fe60000100800 */
[----:B------:R-:W-:-:S04]  /*c0a0*/  @!P1 IMAD.IADD R26, R26, 0x1, -R28 ;  /* 0x000000011a1a9824 */ /* 0x000fc800078e0a1c */
[----:B------:R-:W-:Y:S01]  /*c0b0*/  @!P2 IMAD.IADD R7, R7, 0x1, -R28 ;  /* 0x000000010707a824 */ /* 0x000fe200078e0a1c */
[----:B------:R-:W-:Y:S04]  /*c0c0*/  STL [R1+0x1dc], R13 ;  /* 0x0001dc0d01007387 */ /* 0x000fe80000100800 */
        /* <DEDUP_REMOVED lines=15> */
[C---:B------:R-:W-:Y:S02]  /*c1c0*/  ISETP.GT.U32.AND P4, PT, R28.reuse, R9, PT ;  /* 0x000000091c00720c */ /* 0x040fe40003f84070 */
[C---:B------:R-:W-:Y:S01]  /*c1d0*/  ISETP.GT.U32.AND P6, PT, R28.reuse, R29, PT ;  /* 0x0000001d1c00720c */ /* 0x040fe20003fc4070 */
[--C-:B------:R-:W-:Y:S01]  /*c1e0*/  @!P5 IMAD.IADD R11, R11, 0x1, -R28.reuse ;  /* 0x000000010b0bd824 */ /* 0x100fe200078e0a1c */
[C---:B------:R-:W-:Y:S02]  /*c1f0*/  ISETP.GT.U32.AND P5, PT, R28.reuse, R18, PT ;  /* 0x000000121c00720c */ /* 0x040fe40003fa4070 */
[C---:B------:R-:W-:Y:S01]  /*c200*/  ISETP.GT.U32.AND P1, PT, R28.reuse, R20, PT ;  /* 0x000000141c00720c */ /* 0x040fe20003f24070 */
[--C-:B------:R-:W-:Y:S01]  /*c210*/  @!P3 IMAD.IADD R17, R17, 0x1, -R28.reuse ;  /* 0x000000011111b824 */ /* 0x100fe200078e0a1c */
[C---:B------:R-:W-:Y:S02]  /*c220*/  ISETP.GT.U32.AND P3, PT, R28.reuse, R24, PT ;  /* 0x000000181c00720c */ /* 0x040fe40003f64070 */
[C---:B------:R-:W-:Y:S01]  /*c230*/  ISETP.GT.U32.AND P2, PT, R28.reuse, R21, PT ;  /* 0x000000151c00720c */ /* 0x040fe20003f44070 */
[--C-:B------:R-:W-:Y:S01]  /*c240*/  @!P0 IMAD.IADD R19, R19, 0x1, -R28.reuse ;  /* 0x0000000113138824 */ /* 0x100fe200078e0a1c */
[----:B------:R-:W-:Y:S01]  /*c250*/  ISETP.GT.U32.AND P0, PT, R28, R26, PT ;  /* 0x0000001a1c00720c */ /* 0x000fe20003f04070 */
[----:B------:R-:W-:-:S02]  /*c260*/  @!P4 IMAD.IADD R9, R9, 0x1, -R28 ;  /* 0x000000010909c824 */ /* 0x000fc400078e0a1c */
[----:B------:R-:W-:-:S04]  /*c270*/  @!P6 IMAD.IADD R29, R29, 0x1, -R28 ;  /* 0x000000011d1de824 */ /* 0x000fc800078e0a1c */
[--C-:B------:R-:W-:Y:S01]  /*c280*/  @!P1 IMAD.IADD R20, R20, 0x1, -R28.reuse ;  /* 0x0000000114149824 */ /* 0x100fe200078e0a1c */
[----:B------:R-:W-:Y:S01]  /*c290*/  ISETP.GT.U32.AND P1, PT, R28, R7, PT ;  /* 0x000000071c00720c */ /* 0x000fe20003f24070 */
[--C-:B------:R-:W-:Y:S01]  /*c2a0*/  @!P5 IMAD.IADD R18, R18, 0x1, -R28.reuse ;  /* 0x000000011212d824 */ /* 0x100fe200078e0a1c */
[C---:B------:R-:W-:Y:S01]  /*c2b0*/  ISETP.GT.U32.AND P4, PT, R28.reuse, R8, PT ;  /* 0x000000081c00720c */ /* 0x040fe20003f84070 */
[--C-:B------:R-:W-:Y:S01]  /*c2c0*/  @!P2 IMAD.IADD R21, R21, 0x1, -R28.reuse ;  /* 0x000000011515a824 */ /* 0x100fe200078e0a1c */
[----:B------:R-:W-:Y:S01]  /*c2d0*/  ISETP.GT.U32.AND P2, PT, R28, R9, PT ;  /* 0x000000091c00720c */ /* 0x000fe20003f44070 */
[--C-:B------:R-:W-:Y:S01]  /*c2e0*/  @!P3 IMAD.IADD R24, R24, 0x1, -R28.reuse ;  /* 0x000000011818b824 */ /* 0x100fe200078e0a1c */
[----:B------:R0:W-:Y:S01]  /*c2f0*/  STL [R1+0x1d4], R29 ;  /* 0x0001d41d01007387 */ /* 0x0001e20000100800 */
[--C-:B------:R-:W-:Y:S01]  /*c300*/  @!P0 IMAD.IADD R26, R26, 0x1, -R28.reuse ;  /* 0x000000011a1a8824 */ /* 0x100fe200078e0a1c */
[----:B------:R-:W-:Y:S02]  /*c310*/  ISETP.GT.U32.AND P5, PT, R28, R11, PT ;  /* 0x0000000b1c00720c */ /* 0x000fe40003fa4070 */
[----:B0-----:R-:W2:Y:S04]  /*c320*/  LDL.LU R29, [R1+0x18c] ;  /* 0x00018c00011d7983 */ /* 0x001ea80000300800 */
[----:B------:R-:W3:Y:S04]  /*c330*/  LDL.LU R13, [R1+0x168] ;  /* 0x00016800010d7983 */ /* 0x000ee80000300800 */
[----:B------:R0:W-:Y:S01]  /*c340*/  STL [R1+0x1d8], R18 ;  /* 0x0001d81201007387 */ /* 0x0001e20000100800 */
[----:B------:R-:W-:-:S03]  /*c350*/  @!P4 IMAD.IADD R8, R8, 0x1, -R28 ;  /* 0x000000010808c824 */ /* 0x000fc600078e0a1c */
[----:B------:R1:W-:Y:S01]  /*c360*/  STL [R1+0x1cc], R24 ;  /* 0x0001cc1801007387 */ /* 0x0003e20000100800 */
[----:B------:R-:W-:-:S03]  /*c370*/  ISETP.GT.U32.AND P4, PT, R28, R10, PT ;  /* 0x0000000a1c00720c */ /* 0x000fc60003f84070 */
[----:B------:R-:W4:Y:S04]  /*c380*/  LDL.LU R16, [R1+0x178] ;  /* 0x0001780001107983 */ /* 0x000f280000300800 */
[----:B0-----:R-:W2:Y:S01]  /*c390*/  LDL.LU R18, [R1+0x180] ;  /* 0x0001800001127983 */ /* 0x001ea20000300800 */
[----:B------:R-:W-:-:S03]  /*c3a0*/  ISETP.GT.U32.AND P6, PT, R28, R17, PT ;  /* 0x000000111c00720c */ /* 0x000fc60003fc4070 */
[----:B------:R0:W-:Y:S01]  /*c3b0*/  STL [R1+0x1d0], R26 ;  /* 0x0001d01a01007387 */ /* 0x0001e20000100800 */
[C---:B------:R-:W-:Y:S01]  /*c3c0*/  ISETP.GT.U32.AND P0, PT, R28.reuse, R19, PT ;  /* 0x000000131c00720c */ /* 0x040fe20003f04070 */
[--C-:B------:R-:W-:Y:S02]  /*c3d0*/  @!P2 IMAD.IADD R9, R9, 0x1, -R28.reuse ;  /* 0x000000010909a824 */ /* 0x100fe400078e0a1c */
[----:B-1----:R-:W2:Y:S01]  /*c3e0*/  LDL.LU R24, [R1+0x16c] ;  /* 0x00016c0001187983 */ /* 0x002ea20000300800 */
[--C-:B------:R-:W-:Y:S01]  /*c3f0*/  @!P1 IMAD.IADD R7, R7, 0x1, -R28.reuse ;  /* 0x0000000107079824 */ /* 0x100fe200078e0a1c */
[C---:B------:R-:W-:Y:S02]  /*c400*/  ISETP.GT.U32.AND P2, PT, R28.reuse, R21, PT ;  /* 0x000000151c00720c */ /* 0x040fe40003f44070 */
[----:B------:R-:W-:Y:S01]  /*c410*/  ISETP.GT.U32.AND P1, PT, R28, R20, PT ;  /* 0x000000141c00720c */ /* 0x000fe20003f24070 */
[----:B0-----:R-:W2:Y:S01]  /*c420*/  LDL.LU R26, [R1+0x170] ;  /* 0x00017000011a7983 */ /* 0x001ea20000300800 */
[----:B------:R-:W-:-:S02]  /*c430*/  @!P4 IMAD.IADD R10, R10, 0x1, -R28 ;  /* 0x000000010a0ac824 */ /* 0x000fc400078e0a1c */
[--C-:B------:R-:W-:Y:S01]  /*c440*/  @!P5 IMAD.IADD R11, R11, 0x1, -R28.reuse ;  /* 0x000000010b0bd824 */ /* 0x100fe200078e0a1c */
[----:B------:R0:W-:Y:S01]  /*c450*/  STL [R1+0x1b4], R7 ;  /* 0x0001b40701007387 */ /* 0x0001e20000100800 */
[--C-:B------:R-:W-:Y:S02]  /*c460*/  @!P6 IMAD.IADD R17, R17, 0x1, -R28.reuse ;  /* 0x000000011111e824 */ /* 0x100fe400078e0a1c */
[----:B------:R-:W-:-:S03]  /*c470*/  @!P0 IMAD.IADD R19, R19, 0x1, -R28 ;  /* 0x0000000113138824 */ /* 0x000fc600078e0a1c */
[--C-:B------:R-:W-:Y:S02]  /*c480*/  @!P2 IMAD.IADD R21, R21, 0x1, -R28.reuse ;  /* 0x000000011515a824 */ /* 0x100fe400078e0a1c */
[----:B------:R-:W-:Y:S01]  /*c490*/  @!P1 IMAD.IADD R20, R20, 0x1, -R28 ;  /* 0x0000000114149824 */ /* 0x000fe200078e0a1c */
[----:B0-----:R-:W2:Y:S04]  /*c4a0*/  LDL.LU R7, [R1+0x14c] ;  /* 0x00014c0001077983 */ /* 0x001ea80000300800 */
[----:B------:R0:W-:Y:S04]  /*c4b0*/  STL [R1+0x1c0], R9 ;  /* 0x0001c00901007387 */ /* 0x0001e80000100800 */
[----:B0-----:R-:W2:Y:S04]  /*c4c0*/  LDL.LU R9, [R1+0x158] ;  /* 0x0001580001097983 */ /* 0x001ea80000300800 */
[----:B------:R-:W-:Y:S04]  /*c4d0*/  STL [R1+0x1c4], R10 ;  /* 0x0001c40a01007387 */ /* 0x000fe80000100800 */
[----:B------:R-:W-:Y:S04]  /*c4e0*/  STL [R1+0x1b8], R11 ;  /* 0x0001b80b01007387 */ /* 0x000fe80000100800 */
[----:B------:R-:W-:Y:S04]  /*c4f0*/  STL [R1+0x1bc], R17 ;  /* 0x0001bc1101007387 */ /* 0x000fe80000100800 */
[----:B------:R-:W-:Y:S04]  /*c500*/  STL [R1+0x19c], R19 ;  /* 0x00019c1301007387 */ /* 0x000fe80000100800 */
[----:B------:R0:W-:Y:S04]  /*c510*/  STL [R1+0x1ac], R21 ;  /* 0x0001ac1501007387 */ /* 0x0001e80000100800 */
[----:B------:R-:W-:Y:S04]  /*c520*/  STL [R1+0x1a8], R20 ;  /* 0x0001a81401007387 */ /* 0x000fe80000100800 */
[----:B0-----:R-:W2:Y:S01]  /*c530*/  LDL R21, [R1+0xef0] ;  /* 0x000ef00001157983 */ /* 0x001ea20000100800 */
[----:B------:R-:W-:-:S02]  /*c540*/  ISETP.GT.U32.AND P3, PT, R28, R8, PT ;  /* 0x000000081c00720c */ /* 0x000fc40003f64070 */
[C---:B------:R-:W-:Y:S02]  /*c550*/  ISETP.GT.U32.AND P4, PT, R28.reuse, R27, PT ;  /* 0x0000001b1c00720c */ /* 0x040fe40003f84070 */
[C---:B------:R-:W-:Y:S02]  /*c560*/  ISETP.GT.U32.AND P5, PT, R28.reuse, R12, PT ;  /* 0x0000000c1c00720c */ /* 0x040fe40003fa4070 */
[C---:B------:R-:W-:Y:S02]  /*c570*/  ISETP.GT.U32.AND P6, PT, R28.reuse, R22, PT ;  /* 0x000000161c00720c */ /* 0x040fe40003fc4070 */
[----:B------:R-:W-:-:S05]  /*c580*/  ISETP.GT.U32.AND P0, PT, R28, R23, PT ;  /* 0x000000171c00720c */ /* 0x000fca0003f04070 */
[--C-:B------:R-:W-:Y:S02]  /*c590*/  @!P3 IMAD.IADD R8, R8, 0x1, -R28.reuse ;  /* 0x000000010808b824 */ /* 0x100fe400078e0a1c */
[--C-:B------:R-:W-:Y:S02]  /*c5a0*/  @!P4 IMAD.IADD R27, R27, 0x1, -R28.reuse ;  /* 0x000000011b1bc824 */ /* 0x100fe400078e0a1c */
[--C-:B------:R-:W-:Y:S02]  /*c5b0*/  @!P5 IMAD.IADD R12, R12, 0x1, -R28.reuse ;  /* 0x000000010c0cd824 */ /* 0x100fe400078e0a1c */
[--C-:B------:R-:W-:Y:S01]  /*c5c0*/  @!P6 IMAD.IADD R22, R22, 0x1, -R28.reuse ;  /* 0x000000011616e824 */ /* 0x100fe200078e0a1c */
[----:B------:R-:W-:Y:S01]  /*c5d0*/  ISETP.GT.U32.AND P1, PT, R28, R25, PT ;  /* 0x000000191c00720c */ /* 0x000fe20003f24070 */
[----:B------:R-:W-:Y:S01]  /*c5e0*/  @!P0 IMAD.IADD R23, R23, 0x1, -R28 ;  /* 0x0000000117178824 */ /* 0x000fe200078e0a1c */
[----:B------:R0:W-:Y:S01]  /*c5f0*/  STL [R1+0x1a0], R8 ;  /* 0x0001a00801007387 */ /* 0x0001e20000100800 */
[----:B------:R-:W-:-:S04]  /*c600*/  IMAD.HI.U32 R3, R2, R4, RZ ;  /* 0x0000000402037227 */ /* 0x000fc800078e00ff */
[----:B------:R-:W-:Y:S01]  /*c610*/  IMAD.MOV R3, RZ, RZ, -R3 ;  /* 0x000000ffff037224 */ /* 0x000fe200078e0a03 */
[----:B0-----:R-:W2:Y:S05]  /*c620*/  LDL.LU R8, [R1+0x160] ;  /* 0x0001600001087983 */ /* 0x001eaa0000300800 */
[----:B------:R-:W-:Y:S01]  /*c630*/  @!P1 IMAD.IADD R25, R25, 0x1, -R28 ;  /* 0x0000000119199824 */ /* 0x000fe200078e0a1c */
[----:B------:R-:W2:Y:S01]  /*c640*/  LDL.LU R17, [R1+0x150] ;  /* 0x0001500001117983 */ /* 0x000ea20000300800 */
[----:B------:R-:W-:-:S03]  /*c650*/  IMAD R4, R28, R3, R4 ;  /* 0x000000031c047224 */ /* 0x000fc600078e0204 */
[----:B------:R-:W2:Y:S04]  /*c660*/  LDL.LU R19, [R1+0x154] ;  /* 0x0001540001137983 */ /* 0x000ea80000300800 */
[----:B------:R-:W2:Y:S01]  /*c670*/  LDL.LU R20, [R1+0x130] ;  /* 0x0001300001147983 */ /* 0x000ea20000300800 */
[C---:B---3--:R-:W-:Y:S02]  /*c680*/  ISETP.GT.U32.AND P3, PT, R28.reuse, R13, PT ;  /* 0x0000000d1c00720c */ /* 0x048fe40003f64070 */
[C---:B----4-:R-:W-:Y:S02]  /*c690*/  ISETP.GT.U32.AND P4, PT, R28.reuse, R16, PT ;  /* 0x000000101c00720c */ /* 0x050fe40003f84070 */
[----:B--2---:R-:W-:-:S09]  /*c6a0*/  ISETP.GT.U32.AND P5, PT, R28, R18, PT ;  /* 0x000000121c00720c */ /* 0x004fd20003fa4070 */
[--C-:B------:R-:W-:Y:S01]  /*c6b0*/  @!P3 IMAD.IADD R13, R13, 0x1, -R28.reuse ;  /* 0x000000010d0db824 */ /* 0x100fe200078e0a1c */
[C---:B------:R-:W-:Y:S02]  /*c6c0*/  ISETP.GT.U32.AND P6, PT, R28.reuse, R24, PT ;  /* 0x000000181c00720c */ /* 0x040fe40003fc4070 */
        /* <DEDUP_REMOVED lines=8> */
[--C-:B------:R-:W-:Y:S02]  /*c750*/  @!P3 IMAD.IADD R27, R27, 0x1, -R28.reuse ;  /* 0x000000011b1bb824 */ /* 0x100fe400078e0a1c */
[--C-:B------:R-:W-:Y:S01]  /*c760*/  @!P0 IMAD.IADD R26, R26, 0x1, -R28.reuse ;  /* 0x000000011a1a8824 */ /* 0x100fe200078e0a1c */
[----:B------:R-:W-:Y:S01]  /*c770*/  ISETP.GT.U32.AND P0, PT, R28, R25, PT ;  /* 0x000000191c00720c */ /* 0x000fe20003f04070 */
[--C-:B------:R-:W-:Y:S02]  /*c780*/  @!P4 IMAD.IADD R12, R12, 0x1, -R28.reuse ;  /* 0x000000010c0cc824 */ /* 0x100fe400078e0a1c */
[----:B------:R-:W-:-:S06]  /*c790*/  @!P5 IMAD.IADD R22, R22, 0x1, -R28 ;  /* 0x000000011616d824 */ /* 0x000fcc00078e0a1c */
[----:B------:R-:W-:-:S04]  /*c7a0*/  @!P6 IMAD.IADD R23, R23, 0x1, -R28 ;  /* 0x000000011717e824 */ /* 0x000fc800078e0a1c */
[----:B------:R-:W-:Y:S01]  /*c7b0*/  @!P0 IMAD.IADD R25, R25, 0x1, -R28 ;  /* 0x0000000119198824 */ /* 0x000fe200078e0a1c */
[----:B------:R-:W-:Y:S02]  /*c7c0*/  IABS R3, R21 ;  /* 0x0000001500037213 */ /* 0x000fe40000000000 */
[----:B------:R-:W2:Y:S04]  /*c7d0*/  LDL.LU R21, [R1+0x13c] ;  /* 0x00013c0001157983 */ /* 0x000ea80000300800 */
[----:B------:R0:W-:Y:S04]  /*c7e0*/  STL [R1+0x1a4], R27 ;  /* 0x0001a41b01007387 */ /* 0x0001e80000100800 */
[----:B0-----:R-:W3:Y:S04]  /*c7f0*/  LDL.LU R27, [R1+0x144] ;  /* 0x00014400011b7983 */ /* 0x001ee80000300800 */
[----:B------:R-:W4:Y:S04]  /*c800*/  LDL.LU R11, [R1+0x134] ;  /* 0x00013400010b7983 */ /* 0x000f280000300800 */
[----:B------:R0:W-:Y:S04]  /*c810*/  STL [R1+0x184], R12 ;  /* 0x0001840c01007387 */ /* 0x0001e80000100800 */
[----:B------:R1:W-:Y:S04]  /*c820*/  STL [R1+0x190], R22 ;  /* 0x0001901601007387 */ /* 0x0003e80000100800 */
[----:B0-----:R-:W3:Y:S04]  /*c830*/  LDL.LU R12, [R1+0x138] ;  /* 0x00013800010c7983 */ /* 0x001ee80000300800 */
[----:B-1----:R-:W3:Y:S04]  /*c840*/  LDL.LU R22, [R1+0x110] ;  /* 0x0001100001167983 */ /* 0x002ee80000300800 */
[----:B------:R0:W-:Y:S04]  /*c850*/  STL [R1+0x198], R23 ;  /* 0x0001981701007387 */ /* 0x0001e80000100800 */
[----:B0-----:R-:W3:Y:S04]  /*c860*/  LDL.LU R23, [R1+0x120] ;  /* 0x0001200001177983 */ /* 0x001ee80000300800 */
[----:B------:R0:W-:Y:S04]  /*c870*/  STL [R1+0x188], R25 ;  /* 0x0001881901007387 */ /* 0x0001e80000100800 */
[----:B0-----:R-:W3:Y:S01]  /*c880*/  LDL.LU R25, [R1+0x12c] ;  /* 0x00012c0001197983 */ /* 0x001ee20000300800 */
[----:B------:R-:W-:-:S02]  /*c890*/  ISETP.GT.U32.AND P2, PT, R28, R29, PT ;  /* 0x0000001d1c00720c */ /* 0x000fc40003f44070 */
[----:B------:R-:W-:-:S11]  /*c8a0*/  ISETP.GT.U32.AND P1, PT, R28, R7, PT ;  /* 0x000000071c00720c */ /* 0x000fd60003f24070 */
[--C-:B------:R-:W-:Y:S01]  /*c8b0*/  @!P2 IMAD.IADD R29, R29, 0x1, -R28.reuse ;  /* 0x000000011d1da824 */ /* 0x100fe200078e0a1c */
[C---:B------:R-:W-:Y:S02]  /*c8c0*/  ISETP.GT.U32.AND P2, PT, R28.reuse, R9, PT ;  /* 0x000000091c00720c */ /* 0x040fe40003f44070 */
[C---:B------:R-:W-:Y:S02]  /*c8d0*/  ISETP.GT.U32.AND P3, PT, R28.reuse, R16, PT ;  /* 0x000000101c00720c */ /* 0x040fe40003f64070 */
[C---:B------:R-:W-:Y:S01]  /*c8e0*/  ISETP.GT.U32.AND P4, PT, R28.reuse, R18, PT ;  /* 0x000000121c00720c */ /* 0x040fe20003f84070 */
[----:B------:R-:W-:Y:S01]  /*c8f0*/  @!P1 IMAD.IADD R7, R7, 0x1, -R28 ;  /* 0x0000000107079824 */ /* 0x000fe200078e0a1c */
[----:B------:R-:W-:-:S07]  /*c900*/  ISETP.GT.U32.AND P1, PT, R28, R29, PT ;  /* 0x0000001d1c00720c */ /* 0x000fce0003f24070 */
[--C-:B------:R-:W-:Y:S01]  /*c910*/  @!P2 IMAD.IADD R9, R9, 0x1, -R28.reuse ;  /* 0x000000010909a824 */ /* 0x100fe200078e0a1c */
[C---:B------:R-:W-:Y:S02]  /*c920*/  ISETP.GT.U32.AND P2, PT, R28.reuse, R13, PT ;  /* 0x0000000d1c00720c */ /* 0x040fe40003f44070 */
[C---:B------:R-:W-:Y:S02]  /*c930*/  ISETP.GT.U32.AND P5, PT, R28.reuse, R24, PT ;  /* 0x000000181c00720c */ /* 0x040fe40003fa4070 */
[----:B------:R-:W-:Y:S01]  /*c940*/  ISETP.GT.U32.AND P6, PT, R28, R9, PT ;  /* 0x000000091c00720c */ /* 0x000fe20003fc4070 */
[--C-:B------:R-:W-:Y:S01]  /*c950*/  @!P3 IMAD.IADD R16, R16, 0x1, -R28.reuse ;  /* 0x000000011010b824 */ /* 0x100fe200078e0a1c */
[----:B------:R-:W-:Y:S01]  /*c960*/  ISETP.GT.U32.AND P3, PT, R28, R17, PT ;  /* 0x000000111c00720c */ /* 0x000fe20003f64070 */
[----:B------:R-:W-:Y:S01]  /*c970*/  @!P4 IMAD.IADD R18, R18, 0x1, -R28 ;  /* 0x000000011212c824 */ /* 0x000fe200078e0a1c */
[----:B------:R-:W-:-:S05]  /*c980*/  ISETP.GT.U32.AND P4, PT, R28, R19, PT ;  /* 0x000000131c00720c */ /* 0x000fca0003f84070 */
[--C-:B------:R-:W-:Y:S01]  /*c990*/  @!P2 IMAD.IADD R13, R13, 0x1, -R28.reuse ;  /* 0x000000010d0da824 */ /* 0x100fe200078e0a1c */
[C---:B------:R-:W-:Y:S01]  /*c9a0*/  ISETP.GT.U32.AND P2, PT, R28.reuse, R8, PT ;  /* 0x000000081c00720c */ /* 0x040fe20003f44070 */
[--C-:B------:R-:W-:Y:S01]  /*c9b0*/  @!P1 IMAD.IADD R29, R29, 0x1, -R28.reuse ;  /* 0x000000011d1d9824 */ /* 0x100fe200078e0a1c */
[----:B------:R-:W-:Y:S01]  /*c9c0*/  ISETP.GT.U32.AND P0, PT, R28, R26, PT ;  /* 0x0000001a1c00720c */ /* 0x000fe20003f04070 */
[--C-:B------:R-:W-:Y:S01]  /*c9d0*/  @!P5 IMAD.IADD R24, R24, 0x1, -R28.reuse ;  /* 0x000000011818d824 */ /* 0x100fe200078e0a1c */
[C---:B------:R-:W-:Y:S01]  /*c9e0*/  ISETP.GT.U32.AND P5, PT, R28.reuse, R20, PT ;  /* 0x000000141c00720c */ /* 0x040fe20003fa4070 */
[--C-:B------:R-:W-:Y:S01]  /*c9f0*/  @!P6 IMAD.IADD R9, R9, 0x1, -R28.reuse ;  /* 0x000000010909e824 */ /* 0x100fe200078e0a1c */
[----:B------:R0:W-:Y:S01]  /*ca00*/  STL [R1+0x18c], R29 ;  /* 0x00018c1d01007387 */ /* 0x0001e20000100800 */
[--C-:B------:R-:W-:Y:S01]  /*ca10*/  @!P3 IMAD.IADD R17, R17, 0x1, -R28.reuse ;  /* 0x000000011111b824 */ /* 0x100fe200078e0a1c */
[----:B------:R-:W-:Y:S01]  /*ca20*/  ISETP.GT.U32.AND P1, PT, R28, R7, PT ;  /* 0x000000071c00720c */ /* 0x000fe20003f24070 */
[----:B------:R-:W-:-:S04]  /*ca30*/  @!P4 IMAD.IADD R19, R19, 0x1, -R28 ;  /* 0x000000011313c824 */ /* 0x000fc800078e0a1c */
[--C-:B------:R-:W-:Y:S01]  /*ca40*/  @!P2 IMAD.IADD R8, R8, 0x1, -R28.reuse ;  /* 0x000000010808a824 */ /* 0x100fe200078e0a1c */
[----:B0-----:R-:W3:Y:S01]  /*ca50*/  LDL.LU R29, [R1+0x114] ;  /* 0x00011400011d7983 */ /* 0x001ee20000300800 */
[--C-:B------:R-:W-:Y:S02]  /*ca60*/  @!P0 IMAD.IADD R26, R26, 0x1, -R28.reuse ;  /* 0x000000011a1a8824 */ /* 0x100fe400078e0a1c */
[--C-:B------:R-:W-:Y:S01]  /*ca70*/  @!P5 IMAD.IADD R20, R20, 0x1, -R28.reuse ;  /* 0x000000011414d824 */ /* 0x100fe200078e0a1c */
[----:B------:R-:W-:Y:S03]  /*ca80*/  STL [R1+0x168], R13 ;  /* 0x0001680d01007387 */ /* 0x000fe60000100800 */
[----:B------:R-:W-:Y:S01]  /*ca90*/  @!P1 IMAD.IADD R7, R7, 0x1, -R28 ;  /* 0x0000000107079824 */ /* 0x000fe200078e0a1c */
[----:B------:R-:W-:Y:S04]  /*caa0*/  STL [R1+0x178], R16 ;  /* 0x0001781001007387 */ /* 0x000fe80000100800 */
[----:B------:R-:W-:Y:S04]  /*cab0*/  STL [R1+0x180], R18 ;  /* 0x0001801201007387 */ /* 0x000fe80000100800 */
[----:B------:R-:W-:Y:S04]  /*cac0*/  STL [R1+0x16c], R24 ;  /* 0x00016c1801007387 */ /* 0x000fe80000100800 */
[----:B------:R-:W-:Y:S04]  /*cad0*/  STL [R1+0x170], R26 ;  /* 0x0001701a01007387 */ /* 0x000fe80000100800 */
[----:B------:R0:W-:Y:S04]  /*cae0*/  STL [R1+0x14c], R7 ;  /* 0x00014c0701007387 */ /* 0x0001e80000100800 */
[----:B0-----:R-:W3:Y:S04]  /*caf0*/  LDL.LU R7, [R1+0xf4] ;  /* 0x0000f40001077983 */ /* 0x001ee80000300800 */
[----:B------:R-:W3:Y:S04]  /*cb00*/  LDL.LU R13, [R1+0x104] ;  /* 0x00010400010d7983 */ /* 0x000ee80000300800 */
[----:B------:R-:W3:Y:S04]  /*cb10*/  LDL.LU R18, [R1+0x10c] ;  /* 0x00010c0001127983 */ /* 0x000ee80000300800 */
[----:B------:R-:W-:Y:S04]  /*cb20*/  STL [R1+0x158], R9 ;  /* 0x0001580901007387 */ /* 0x000fe80000100800 */
[----:B------:R-:W3:Y:S04]  /*cb30*/  LDL.LU R24, [R1+0xf8] ;  /* 0x0000f80001187983 */ /* 0x000ee80000300800 */
[----:B------:R-:W3:Y:S01]  /*cb40*/  LDL.LU R26, [R1+0xfc] ;  /* 0x0000fc00011a7983 */ /* 0x000ee20000300800 */
[----:B--2---:R-:W-:-:S02]  /*cb50*/  ISETP.GT.U32.AND P0, PT, R28, R21, PT ;  /* 0x000000151c00720c */ /* 0x004fc40003f04070 */
[C---:B----4-:R-:W-:Y:S02]  /*cb60*/  ISETP.GT.U32.AND P6, PT, R28.reuse, R11, PT ;  /* 0x0000000b1c00720c */ /* 0x050fe40003fc4070 */
[C---:B---3--:R-:W-:Y:S02]  /*cb70*/  ISETP.GT.U32.AND P2, PT, R28.reuse, R12, PT ;  /* 0x0000000c1c00720c */ /* 0x048fe40003f44070 */
[----:B------:R-:W-:-:S09]  /*cb80*/  ISETP.GT.U32.AND P3, PT, R28, R22, PT ;  /* 0x000000161c00720c */ /* 0x000fd20003f64070 */
[--C-:B------:R-:W-:Y:S01]  /*cb90*/  @!P6 IMAD.IADD R11, R11, 0x1, -R28.reuse ;  /* 0x000000010b0be824 */ /* 0x100fe200078e0a1c */
[C---:B------:R-:W-:Y:S02]  /*cba0*/  ISETP.GT.U32.AND P6, PT, R28.reuse, R8, PT ;  /* 0x000000081c00720c */ /* 0x040fe40003fc4070 */
[----:B------:R-:W-:Y:S01]  /*cbb0*/  ISETP.GT.U32.AND P4, PT, R28, R23, PT ;  /* 0x000000171c00720c */ /* 0x000fe20003f84070 */
[--C-:B------:R-:W-:Y:S01]  /*cbc0*/  @!P2 IMAD.IADD R12, R12, 0x1, -R28.reuse ;  /* 0x000000010c0ca824 */ /* 0x100fe200078e0a1c */
[----:B------:R-:W-:Y:S01]  /*cbd0*/  ISETP.GT.U32.AND P2, PT, R28, R17, PT ;  /* 0x000000111c00720c */ /* 0x000fe20003f44070 */
[--C-:B------:R-:W-:Y:S01]  /*cbe0*/  @!P3 IMAD.IADD R22, R22, 0x1, -R28.reuse ;  /* 0x000000011616b824 */ /* 0x100fe200078e0a1c */
[C---:B------:R-:W-:Y:S01]  /*cbf0*/  ISETP.GT.U32.AND P3, PT, R28.reuse, R19, PT ;  /* 0x000000131c00720c */ /* 0x040fe20003f64070 */
[----:B------:R-:W-:Y:S01]  /*cc00*/  @!P0 IMAD.IADD R21, R21, 0x1, -R28 ;  /* 0x0000000115158824 */ /* 0x000fe200078e0a1c */
[----:B------:R-:W-:-:S07]  /*cc10*/  ISETP.GT.U32.AND P5, PT, R28, R25, PT ;  /* 0x000000191c00720c */ /* 0x000fce0003fa4070 */
[--C-:B------:R-:W-:Y:S01]  /*cc20*/  @!P4 IMAD.IADD R23, R23, 0x1, -R28.reuse ;  /* 0x000000011717c824 */ /* 0x100fe200078e0a1c */
[----:B------:R-:W-:Y:S01]  /*cc30*/  ISETP.GT.U32.AND P4, PT, R28, R20, PT ;  /* 0x000000141c00720c */ /* 0x000fe20003f84070 */
[--C-:B------:R-:W-:Y:S02]  /*cc40*/  @!P6 IMAD.IADD R8, R8, 0x1, -R28.reuse ;  /* 0x000000010808e824 */ /* 0x100fe400078e0a1c */
[--C-:B------:R-:W-:Y:S02]  /*cc50*/  @!P2 IMAD.IADD R17, R17, 0x1, -R28.reuse ;  /* 0x000000011111a824 */ /* 0x100fe400078e0a1c */
[--C-:B------:R-:W-:Y:S01]  /*cc60*/  @!P5 IMAD.IADD R25, R25, 0x1, -R28.reuse ;  /* 0x000000011919d824 */ /* 0x100fe200078e0a1c */
[----:B------:R-:W-:Y:S01]  /*cc70*/  ISETP.GT.U32.AND P5, PT, R28, R21, PT ;  /* 0x000000151c00720c */ /* 0x000fe20003fa4070 */
[--C-:B------:R-:W-:Y:S01]  /*cc80*/  @!P3 IMAD.IADD R19, R19, 0x1, -R28.reuse ;  /* 0x000000011313b824 */ /* 0x100fe200078e0a1c */
[----:B------:R0:W-:Y:S05]  /*cc90*/  STL [R1+0x160], R8 ;  /* 0x0001600801007387 */ /* 0x0001ea0000100800 */
[--C-:B------:R-:W-:Y:S01]  /*cca0*/  @!P4 IMAD.IADD R20, R20, 0x1, -R28.reuse ;  /* 0x000000011414c824 */ /* 0x100fe200078e0a1c */
[----:B0-----:R-:W2:Y:S04]  /*ccb0*/  LDL.LU R8, [R1+0xd4] ;  /* 0x0000d40001087983 */ /* 0x001ea80000300800 */
[----:B------:R0:W-:Y:S01]  /*ccc0*/  STL [R1+0x150], R17 ;  /* 0x0001501101007387 */ /* 0x0001e20000100800 */
[----:B------:R-:W-:-:S03]  /*ccd0*/  @!P5 IMAD.IADD R21, R21, 0x1, -R28 ;  /* 0x000000011515d824 */ /* 0x000fc600078e0a1c */
[----:B------:R-:W3:Y:S04]  /*cce0*/  LDL.LU R10, [R1+0xe4] ;  /* 0x0000e400010a7983 */ /* 0x000ee80000300800 */
[----:B------:R1:W-:Y:S04]  /*ccf0*/  STL [R1+0x154], R19 ;  /* 0x0001541301007387 */ /* 0x0003e80000100800 */
[----:B------:R4:W-:Y:S04]  /*cd00*/  STL [R1+0x130], R20 ;  /* 0x0001301401007387 */ /* 0x0009e80000100800 */
[----:B------:R-:W2:Y:S04]  /*cd10*/  LDL.LU R16, [R1+0xec] ;  /* 0x0000ec0001107983 */ /* 0x000ea80000300800 */
[----:B0-----:R-:W2:Y:S04]  /*cd20*/  LDL.LU R17, [R1+0xd8] ;  /* 0x0000d80001117983 */ /* 0x001ea80000300800 */
[----:B------:R0:W-:Y:S04]  /*cd30*/  STL [R1+0x13c], R21 ;  /* 0x00013c1501007387 */ /* 0x0001e80000100800 */
[----:B-1----:R-:W2:Y:S01]  /*cd40*/  LDL.LU R19, [R1+0xdc] ;  /* 0x0000dc0001137983 */ /* 0x002ea20000300800 */
[----:B------:R-:W-:-:S02]  /*cd50*/  ISETP.GT.U32.AND P1, PT, R28, R27, PT ;  /* 0x0000001b1c00720c */ /* 0x000fc40003f24070 */
[C---:B------:R-:W-:Y:S01]  /*cd60*/  ISETP.GT.U32.AND P0, PT, R28.reuse, R29, PT ;  /* 0x0000001d1c00720c */ /* 0x040fe20003f04070 */
[----:B----4-:R-:W4:Y:S01]  /*cd70*/  LDL.LU R20, [R1+0xb8] ;  /* 0x0000b80001147983 */ /* 0x010f220000300800 */
[C---:B------:R-:W-:Y:S02]  /*cd80*/  ISETP.GT.U32.AND P2, PT, R28.reuse, R12, PT ;  /* 0x0000000c1c00720c */ /* 0x040fe40003f44070 */
[C---:B------:R-:W-:Y:S01]  /*cd90*/  ISETP.GT.U32.AND P3, PT, R28.reuse, R22, PT ;  /* 0x000000161c00720c */ /* 0x040fe20003f64070 */
[----:B0-----:R-:W4:Y:S06]  /*cda0*/  LDL.LU R21, [R1+0xc4] ;  /* 0x0000c40001157983 */ /* 0x001f2c0000300800 */
[--C-:B------:R-:W-:Y:S01]  /*cdb0*/  @!P1 IMAD.IADD R27, R27, 0x1, -R28.reuse ;  /* 0x000000011b1b9824 */ /* 0x100fe200078e0a1c */
[----:B------:R-:W-:Y:S01]  /*cdc0*/  ISETP.GT.U32.AND P1, PT, R28, R15, PT ;  /* 0x0000000f1c00720c */ /* 0x000fe20003f24070 */
[----:B------:R-:W-:-:S03]  /*cdd0*/  @!P0 IMAD.IADD R29, R29, 0x1, -R28 ;  /* 0x000000011d1d8824 */ /* 0x000fc600078e0a1c */
[----:B------:R-:W-:-:S09]  /*cde0*/  ISETP.GT.U32.AND P0, PT, R28, R27, PT ;  /* 0x0000001b1c00720c */ /* 0x000fd20003f04070 */
[----:B------:R-:W-:Y:S01]  /*cdf0*/  @!P1 IMAD.IADD R15, R15, 0x1, -R28 ;  /* 0x000000010f0f9824 */ /* 0x000fe200078e0a1c */
[----:B------:R-:W-:-:S04]  /*ce00*/  ISETP.GT.U32.AND P1, PT, R28, R11, PT ;  /* 0x0000000b1c00720c */ /* 0x000fc80003f24070 */
[C---:B------:R-:W-:Y:S01]  /*ce10*/  ISETP.GT.U32.AND P6, PT, R28.reuse, R15, PT ;  /* 0x0000000f1c00720c */ /* 0x040fe20003fc4070 */
[--C-:B------:R-:W-:Y:S01]  /*ce20*/  @!P0 IMAD.IADD R27, R27, 0x1, -R28.reuse ;  /* 0x000000011b1b8824 */ /* 0x100fe200078e0a1c */
[----:B------:R-:W-:Y:S01]  /*ce30*/  ISETP.GT.U32.AND P4, PT, R28, R23, PT ;  /* 0x000000171c00720c */ /* 0x000fe20003f84070 */
[----:B------:R-:W-:-:S06]  /*ce40*/  @!P2 IMAD.IADD R12, R12, 0x1, -R28 ;  /* 0x000000010c0ca824 */ /* 0x000fcc00078e0a1c */
[--C-:B------:R-:W-:Y:S01]  /*ce50*/  @!P1 IMAD.IADD R11, R11, 0x1, -R28.reuse ;  /* 0x000000010b0b9824 */ /* 0x100fe200078e0a1c */
[C---:B------:R-:W-:Y:S02]  /*ce60*/  ISETP.GT.U32.AND P1, PT, R28.reuse, R7, PT ;  /* 0x000000071c00720c */ /* 0x040fe40003f24070 */
[----:B------:R-:W-:Y:S01]  /*ce70*/  ISETP.GT.U32.AND P2, PT, R28, R13, PT ;  /* 0x0000000d1c00720c */ /* 0x000fe20003f44070 */
[--C-:B------:R-:W-:Y:S01]  /*ce80*/  @!P3 IMAD.IADD R22, R22, 0x1, -R28.reuse ;  /* 0x000000011616b824 */ /* 0x100fe200078e0a1c */
[C---:B------:R-:W-:Y:S01]  /*ce90*/  ISETP.GT.U32.AND P3, PT, R28.reuse, R18, PT ;  /* 0x000000121c00720c */ /* 0x040fe20003f64070 */
[----:B------:R0:W-:Y:S01]  /*cea0*/  STL [R1+0x144], R27 ;  /* 0x0001441b01007387 */ /* 0x0001e20000100800 */
[--C-:B------:R-:W-:Y:S01]  /*ceb0*/  @!P6 IMAD.IADD R15, R15, 0x1, -R28.reuse ;  /* 0x000000010f0fe824 */ /* 0x100fe200078e0a1c */
[C---:B------:R-:W-:Y:S01]  /*cec0*/  ISETP.GT.U32.AND P5, PT, R28.reuse, R25, PT ;  /* 0x000000191c00720c */ /* 0x040fe20003fa4070 */
[--C-:B------:R-:W-:Y:S01]  /*ced0*/  @!P4 IMAD.IADD R23, R23, 0x1, -R28.reuse ;  /* 0x000000011717c824 */ /* 0x100fe200078e0a1c */
[----:B0-----:R-:W4:Y:S04]  /*cee0*/  LDL.LU R27, [R1+0xcc] ;  /* 0x0000cc00011b7983 */ /* 0x001f280000300800 */
[--C-:B------:R-:W-:Y:S01]  /*cef0*/  @!P1 IMAD.IADD R7, R7, 0x1, -R28.reuse ;  /* 0x0000000107079824 */ /* 0x100fe200078e0a1c */
[C---:B------:R-:W-:Y:S01]  /*cf00*/  ISETP.GT.U32.AND P4, PT, R28.reuse, R24, PT ;  /* 0x000000181c00720c */ /* 0x040fe20003f84070 */
[--C-:B------:R-:W-:Y:S01]  /*cf10*/  @!P2 IMAD.IADD R13, R13, 0x1, -R28.reuse ;  /* 0x000000010d0da824 */ /* 0x100fe200078e0a1c */
[----:B------:R-:W-:Y:S01]  /*cf20*/  ISETP.GT.U32.AND P0, PT, R28, R29, PT ;  /* 0x0000001d1c00720c */ /* 0x000fe20003f04070 */
[--C-:B------:R-:W-:Y:S01]  /*cf30*/  @!P3 IMAD.IADD R18, R18, 0x1, -R28.reuse ;  /* 0x000000011212b824 */ /* 0x100fe200078e0a1c */
[----:B------:R-:W-:Y:S02]  /*cf40*/  STL [R1+0x134], R11 ;  /* 0x0001340b01007387 */ /* 0x000fe40000100800 */
[----:B------:R-:W-:-:S02]  /*cf50*/  @!P5 IMAD.IADD R25, R25, 0x1, -R28 ;  /* 0x000000011919d824 */ /* 0x000fc400078e0a1c */
[----:B------:R-:W-:Y:S05]  /*cf60*/  STL [R1+0x138], R12 ;  /* 0x0001380c01007387 */ /* 0x000fea0000100800 */
[--C-:B------:R-:W-:Y:S02]  /*cf70*/  @!P4 IMAD.IADD R24, R24, 0x1, -R28.reuse ;  /* 0x000000011818c824 */ /* 0x100fe400078e0a1c */
[----:B------:R-:W-:Y:S01]  /*cf80*/  @!P0 IMAD.IADD R29, R29, 0x1, -R28 ;  /* 0x000000011d1d8824 */ /* 0x000fe200078e0a1c */
[----:B------:R-:W-:Y:S04]  /*cf90*/  STL [R1+0x110], R22 ;  /* 0x0001101601007387 */ /* 0x000fe80000100800 */
[----:B------:R-:W-:Y:S04]  /*cfa0*/  STL [R1+0x120], R23 ;  /* 0x0001201701007387 */ /* 0x000fe80000100800 */
[----:B------:R-:W-:Y:S04]  /*cfb0*/  STL [R1+0x12c], R25 ;  /* 0x00012c1901007387 */ /* 0x000fe80000100800 */
[----:B------:R0:W-:Y:S04]  /*cfc0*/  STL [R1+0x114], R29 ;  /* 0x0001141d01007387 */ /* 0x0001e80000100800 */
[----:B0-----:R-:W4:Y:S04]  /*cfd0*/  LDL.LU R29, [R1+0xbc] ;  /* 0x0000bc00011d7983 */ /* 0x001f280000300800 */
[----:B------:R-:W4:Y:S04]  /*cfe0*/  LDL.LU R22, [R1+0xc0] ;  /* 0x0000c00001167983 */ /* 0x000f280000300800 */
[----:B------:R-:W4:Y:S04]  /*cff0*/  LDL.LU R23, [R1+0xa4] ;  /* 0x0000a40001177983 */ /* 0x000f280000300800 */
[----:B------:R0:W-:Y:S04]  /*d000*/  STL [R1+0x11c], R15 ;  /* 0x00011c0f01007387 */ /* 0x0001e80000100800 */
[----:B------:R-:W4:Y:S04]  /*d010*/  LDL.LU R25, [R1+0xb0] ;  /* 0x0000b00001197983 */ /* 0x000f280000300800 */
[----:B0-----:R-:W4:Y:S04]  /*d020*/  LDL R15, [R1+0xeec] ;  /* 0x000eec00010f7983 */ /* 0x001f280000100800 */
[----:B------:R-:W4:Y:S01]  /*d030*/  LDL.LU R6, [R1+0xb4] ;  /* 0x0000b40001067983 */ /* 0x000f220000300800 */
[----:B---3--:R-:W-:-:S02]  /*d040*/  ISETP.GT.U32.AND P6, PT, R28, R10, PT ;  /* 0x0000000a1c00720c */ /* 0x008fc40003fc4070 */
[C---:B--2---:R-:W-:Y:S02]  /*d050*/  ISETP.GT.U32.AND P1, PT, R28.reuse, R16, PT ;  /* 0x000000101c00720c */ /* 0x044fe40003f24070 */
[----:B------:R-:W-:-:S09]  /*d060*/  ISETP.GT.U32.AND P2, PT, R28, R17, PT ;  /* 0x000000111c00720c */ /* 0x000fd20003f44070 */
[--C-:B------:R-:W-:Y:S01]  /*d070*/  @!P6 IMAD.IADD R10, R10, 0x1, -R28.reuse ;  /* 0x000000010a0ae824 */ /* 0x100fe200078e0a1c */
[C---:B------:R-:W-:Y:S02]  /*d080*/  ISETP.GT.U32.AND P6, PT, R28.reuse, R7, PT ;  /* 0x000000071c00720c */ /* 0x040fe40003fc4070 */
[----:B------:R-:W-:Y:S01]  /*d090*/  ISETP.GT.U32.AND P3, PT, R28, R19, PT ;  /* 0x000000131c00720c */ /* 0x000fe20003f64070 */
[--C-:B------:R-:W-:Y:S01]  /*d0a0*/  @!P1 IMAD.IADD R16, R16, 0x1, -R28.reuse ;  /* 0x0000000110109824 */ /* 0x100fe200078e0a1c */
[C---:B------:R-:W-:Y:S01]  /*d0b0*/  ISETP.GT.U32.AND P1, PT, R28.reuse, R13, PT ;  /* 0x0000000d1c00720c */ /* 0x040fe20003f24070 */
[----:B------:R-:W-:Y:S01]  /*d0c0*/  @!P2 IMAD.IADD R17, R17, 0x1, -R28 ;  /* 0x000000011111a824 */ /* 0x000fe200078e0a1c */
[----:B------:R-:W-:-:S07]  /*d0d0*/  ISETP.GT.U32.AND P2, PT, R28, R18, PT ;  /* 0x000000121c00720c */ /* 0x000fce0003f44070 */
[--C-:B------:R-:W-:Y:S02]  /*d0e0*/  @!P6 IMAD.IADD R7, R7, 0x1, -R28.reuse ;  /* 0x000000010707e824 */ /* 0x100fe400078e0a1c */
[--C-:B------:R-:W-:Y:S01]  /*d0f0*/  @!P3 IMAD.IADD R19, R19, 0x1, -R28.reuse ;  /* 0x000000011313b824 */ /* 0x100fe200078e0a1c */
[----:B------:R-:W-:Y:S01]  /*d100*/  ISETP.GT.U32.AND P3, PT, R28, R24, PT ;  /* 0x000000181c00720c */ /* 0x000fe20003f64070 */
[--C-:B------:R-:W-:Y:S01]  /*d110*/  @!P1 IMAD.IADD R13, R13, 0x1, -R28.reuse ;  /* 0x000000010d0d9824 */ /* 0x100fe200078e0a1c */
[----:B------:R0:W-:Y:S01]  /*d120*/  STL [R1+0xf4], R7 ;  /* 0x0000f40701007387 */ /* 0x0001e20000100800 */
[----:B------:R-:W-:-:S03]  /*d130*/  @!P2 IMAD.IADD R18, R18, 0x1, -R28 ;  /* 0x000000011212a824 */ /* 0x000fc600078e0a1c */
[----:B0-----:R-:W2:Y:S07]  /*d140*/  LDL.LU R7, [R1+0xa8] ;  /* 0x0000a80001077983 */ /* 0x001eae0000300800 */
[----:B------:R-:W-:Y:S01]  /*d150*/  @!P3 IMAD.IADD R24, R24, 0x1, -R28 ;  /* 0x000000011818b824 */ /* 0x000fe200078e0a1c */
[----:B------:R0:W-:Y:S04]  /*d160*/  STL [R1+0x104], R13 ;  /* 0x0001040d01007387 */ /* 0x0001e80000100800 */
[----:B------:R-:W3:Y:S04]  /*d170*/  LDL.LU R11, [R1+0xac] ;  /* 0x0000ac00010b7983 */ /* 0x000ee80000300800 */
[----:B------:R1:W-:Y:S04]  /*d180*/  STL [R1+0x10c], R18 ;  /* 0x00010c1201007387 */ /* 0x0003e80000100800 */
[----:B------:R-:W2:Y:S04]  /*d190*/  LDL.LU R12, [R1+0x90] ;  /* 0x00009000010c7983 */ /* 0x000ea80000300800 */
[----:B------:R4:W-:Y:S04]  /*d1a0*/  STL [R1+0xf8], R24 ;  /* 0x0000f81801007387 */ /* 0x0009e80000100800 */
[----:B0-----:R-:W2:Y:S04]  /*d1b0*/  LDL.LU R13, [R1+0x9c] ;  /* 0x00009c00010d7983 */ /* 0x001ea80000300800 */
[----:B-1----:R-:W2:Y:S01]  /*d1c0*/  LDL.LU R18, [R1+0xa0] ;  /* 0x0000a00001127983 */ /* 0x002ea20000300800 */
[----:B------:R-:W-:-:S02]  /*d1d0*/  ISETP.GT.U32.AND P0, PT, R28, R8, PT ;  /* 0x000000081c00720c */ /* 0x000fc40003f04070 */
[C---:B------:R-:W-:Y:S02]  /*d1e0*/  ISETP.GT.U32.AND P5, PT, R28.reuse, R26, PT ;  /* 0x0000001a1c00720c */ /* 0x040fe40003fa4070 */
[----:B----4-:R-:W-:-:S09]  /*d1f0*/  ISETP.GT.U32.AND P4, PT, R28, R20, PT ;  /* 0x000000141c00720c */ /* 0x010fd20003f84070 */
[--C-:B------:R-:W-:Y:S01]  /*d200*/  @!P0 IMAD.IADD R8, R8, 0x1, -R28.reuse ;  /* 0x0000000108088824 */ /* 0x100fe200078e0a1c */
[----:B------:R-:W-:Y:S01]  /*d210*/  ISETP.GT.U32.AND P0, PT, R28, R27, PT ;  /* 0x0000001b1c00720c */ /* 0x000fe20003f04070 */
[--C-:B------:R-:W-:Y:S01]  /*d220*/  @!P5 IMAD.IADD R26, R26, 0x1, -R28.reuse ;  /* 0x000000011a1ad824 */ /* 0x100fe200078e0a1c */
[----:B------:R-:W-:Y:S01]  /*d230*/  ISETP.GT.U32.AND P5, PT, R28, R21, PT ;  /* 0x000000151c00720c */ /* 0x000fe20003fa4070 */
[----:B------:R-:W-:-:S03]  /*d240*/  @!P4 IMAD.IADD R20, R20, 0x1, -R28 ;  /* 0x000000011414c824 */ /* 0x000fc600078e0a1c */
[C---:B------:R-:W-:Y:S02]  /*d250*/  ISETP.GT.U32.AND P4, PT, R28.reuse, R26, PT ;  /* 0x0000001a1c00720c */ /* 0x040fe40003f84070 */
[----:B------:R-:W-:-:S05]  /*d260*/  ISETP.GT.U32.AND P1, PT, R28, R16, PT ;  /* 0x000000101c00720c */ /* 0x000fca0003f24070 */
[--C-:B------:R-:W-:Y:S01]  /*d270*/  @!P0 IMAD.IADD R27, R27, 0x1, -R28.reuse ;  /* 0x000000011b1b8824 */ /* 0x100fe200078e0a1c */
[C---:B------:R-:W-:Y:S01]  /*d280*/  ISETP.GT.U32.AND P0, PT, R28.reuse, R10, PT ;  /* 0x0000000a1c00720c */ /* 0x040fe20003f04070 */
[--C-:B------:R-:W-:Y:S01]  /*d290*/  @!P5 IMAD.IADD R21, R21, 0x1, -R28.reuse ;  /* 0x000000011515d824 */ /* 0x100fe200078e0a1c */
[C---:B------:R-:W-:Y:S02]  /*d2a0*/  ISETP.GT.U32.AND P5, PT, R28.reuse, R8, PT ;  /* 0x000000081c00720c */ /* 0x040fe40003fa4070 */
[----:B------:R-:W-:Y:S01]  /*d2b0*/  ISETP.GT.U32.AND P6, PT, R28, R27, PT ;  /* 0x0000001b1c00720c */ /* 0x000fe20003fc4070 */
[--C-:B------:R-:W-:Y:S01]  /*d2c0*/  @!P4 IMAD.IADD R26, R26, 0x1, -R28.reuse ;  /* 0x000000011a1ac824 */ /* 0x100fe200078e0a1c */
[----:B------:R-:W-:Y:S01]  /*d2d0*/  ISETP.GT.U32.AND P2, PT, R28, R17, PT ;  /* 0x000000111c00720c */ /* 0x000fe20003f44070 */
[----:B------:R-:W-:-:S06]  /*d2e0*/  @!P1 IMAD.IADD R16, R16, 0x1, -R28 ;  /* 0x0000000110109824 */ /* 0x000fcc00078e0a1c */
[--C-:B------:R-:W-:Y:S01]  /*d2f0*/  @!P0 IMAD.IADD R10, R10, 0x1, -R28.reuse ;  /* 0x000000010a0a8824 */ /* 0x100fe200078e0a1c */
[----:B------:R-:W-:Y:S01]  /*d300*/  ISETP.GT.U32.AND P0, PT, R28, R29, PT ;  /* 0x0000001d1c00720c */ /* 0x000fe20003f04070 */
[----:B------:R-:W-:Y:S01]  /*d310*/  @!P5 IMAD.IADD R8, R8, 0x1, -R28 ;  /* 0x000000010808d824 */ /* 0x000fe200078e0a1c */
[----:B------:R0:W-:Y:S01]  /*d320*/  STL [R1+0xfc], R26 ;  /* 0x0000fc1a01007387 */ /* 0x0001e20000100800 */
[----:B------:R-:W-:-:S03]  /*d330*/  ISETP.GT.U32.AND P1, PT, R28, R22, PT ;  /* 0x000000161c00720c */ /* 0x000fc60003f24070 */
[----:B------:R-:W4:Y:S01]  /*d340*/  LDL.LU R24, [R1+0x94] ;  /* 0x0000940001187983 */ /* 0x000f220000300800 */
[----:B------:R-:W-:-:S03]  /*d350*/  ISETP.GT.U32.AND P3, PT, R28, R19, PT ;  /* 0x000000131c00720c */ /* 0x000fc60003f64070 */
[----:B0-----:R-:W4:Y:S04]  /*d360*/  LDL.LU R26, [R1+0x98] ;  /* 0x00009800011a7983 */ /* 0x001f280000300800 */
[----:B------:R0:W-:Y:S01]  /*d370*/  STL [R1+0xd4], R8 ;  /* 0x0000d40801007387 */ /* 0x0001e20000100800 */
[--C-:B------:R-:W-:Y:S01]  /*d380*/  @!P6 IMAD.IADD R27, R27, 0x1, -R28.reuse ;  /* 0x000000011b1be824 */ /* 0x100fe200078e0a1c */
[C---:B------:R-:W-:Y:S01]  /*d390*/  ISETP.GT.U32.AND P4, PT, R28.reuse, R20, PT ;  /* 0x000000141c00720c */ /* 0x040fe20003f84070 */
[--C-:B------:R-:W-:Y:S01]  /*d3a0*/  @!P2 IMAD.IADD R17, R17, 0x1, -R28.reuse ;  /* 0x000000011111a824 */ /* 0x100fe200078e0a1c */
[C---:B------:R-:W-:Y:S01]  /*d3b0*/  ISETP.GT.U32.AND P2, PT, R28.reuse, R23, PT ;  /* 0x000000171c00720c */ /* 0x040fe20003f44070 */
[----:B0-----:R-:W4:Y:S01]  /*d3c0*/  LDL.LU R8, [R1+0x7c] ;  /* 0x00007c0001087983 */ /* 0x001f220000300800 */
[--C-:B------:R-:W-:Y:S01]  /*d3d0*/  @!P0 IMAD.IADD R29, R29, 0x1, -R28.reuse ;  /* 0x000000011d1d8824 */ /* 0x100fe200078e0a1c */
[----:B------:R-:W-:Y:S01]  /*d3e0*/  ISETP.GT.U32.AND P5, PT, R28, R21, PT ;  /* 0x000000151c00720c */ /* 0x000fe20003fa4070 */
[----:B------:R-:W-:-:S02]  /*d3f0*/  @!P1 IMAD.IADD R22, R22, 0x1, -R28 ;  /* 0x0000000116169824 */ /* 0x000fc400078e0a1c */
[----:B------:R-:W-:Y:S01]  /*d400*/  @!P3 IMAD.IADD R19, R19, 0x1, -R28 ;  /* 0x000000011313b824 */ /* 0x000fe200078e0a1c */
[----:B------:R-:W-:-:S04]  /*d410*/  ISETP.GT.U32.AND P3, PT, R28, R25, PT ;  /* 0x000000191c00720c */ /* 0x000fc80003f64070 */
[--C-:B------:R-:W-:Y:S01]  /*d420*/  @!P4 IMAD.IADD R20, R20, 0x1, -R28.reuse ;  /* 0x000000011414c824 */ /* 0x100fe200078e0a1c */
[----:B------:R0:W-:Y:S01]  /*d430*/  STL [R1+0xe4], R10 ;  /* 0x0000e40a01007387 */ /* 0x0001e20000100800 */
[----:B------:R-:W-:-:S03]  /*d440*/  @!P2 IMAD.IADD R23, R23, 0x1, -R28 ;  /* 0x000000011717a824 */ /* 0x000fc600078e0a1c */
[----:B------:R1:W-:Y:S01]  /*d450*/  STL [R1+0xec], R16 ;  /* 0x0000ec1001007387 */ /* 0x0003e20000100800 */
[----:B------:R-:W-:-:S03]  /*d460*/  @!P5 IMAD.IADD R21, R21, 0x1, -R28 ;  /* 0x000000011515d824 */ /* 0x000fc600078e0a1c */
[----:B------:R0:W-:Y:S04]  /*d470*/  STL [R1+0xd8], R17 ;  /* 0x0000d81101007387 */ /* 0x0001e80000100800 */
[----:B------:R1:W-:Y:S04]  /*d480*/  STL [R1+0xdc], R19 ;  /* 0x0000dc1301007387 */ /* 0x0003e80000100800 */
[----:B------:R-:W-:Y:S04]  /*d490*/  STL [R1+0xb8], R20 ;  /* 0x0000b81401007387 */ /* 0x000fe80000100800 */
[----:B0-----:R-:W4:Y:S04]  /*d4a0*/  LDL.LU R10, [R1+0x54] ;  /* 0x00005400010a7983 */ /* 0x001f280000300800 */
[----:B------:R-:W-:Y:S01]  /*d4b0*/  STL [R1+0xc4], R21 ;  /* 0x0000c41501007387 */ /* 0x000fe20000100800 */
[----:B------:R-:W-:-:S03]  /*d4c0*/  @!P3 IMAD.IADD R25, R25, 0x1, -R28 ;  /* 0x000000011919b824 */ /* 0x000fc600078e0a1c */
[----:B-1----:R-:W4:Y:S04]  /*d4d0*/  LDL.LU R16, [R1+0x88] ;  /* 0x0000880001107983 */ /* 0x002f280000300800 */
[----:B------:R-:W4:Y:S04]  /*d4e0*/  LDL.LU R17, [R1+0x8c] ;  /* 0x00008c0001117983 */ /* 0x000f280000300800 */
[----:B------:R0:W-:Y:S04]  /*d4f0*/  STL [R1+0xcc], R27 ;  /* 0x0000cc1b01007387 */ /* 0x0001e80000100800 */
[----:B------:R-:W4:Y:S04]  /*d500*/  LDL.LU R19, [R1+0x80] ;  /* 0x0000800001137983 */ /* 0x000f280000300800 */
[----:B0-----:R-:W4:Y:S01]  /*d510*/  LDL.LU R27, [R1+0x68] ;  /* 0x00006800011b7983 */ /* 0x001f220000300800 */
        /* <DEDUP_REMOVED lines=16> */
[----:B0-----:R-:W2:Y:S04]  /*d620*/  LDL.LU R29, [R1+0x74] ;  /* 0x00007400011d7983 */ /* 0x001ea80000300800 */
[----:B------:R-:W3:Y:S04]  /*d630*/  LDL.LU R20, [R1+0x78] ;  /* 0x0000780001147983 */ /* 0x000ee80000300800 */
[----:B------:R0:W-:Y:S04]  /*d640*/  STL [R1+0xc0], R22 ;  /* 0x0000c01601007387 */ /* 0x0001e80000100800 */
[----:B------:R-:W2:Y:S04]  /*d650*/  LDL.LU R21, [R1+0x6c] ;  /* 0x00006c0001157983 */ /* 0x000ea80000300800 */
[----:B0-----:R-:W2:Y:S04]  /*d660*/  LDL.LU R22, [R1+0x70] ;  /* 0x0000700001167983 */ /* 0x001ea80000300800 */
[----:B------:R0:W-:Y:S01]  /*d670*/  STL [R1+0xa4], R23 ;  /* 0x0000a41701007387 */ /* 0x0001e20000100800 */
[----:B------:R-:W-:-:S03]  /*d680*/  @!P2 IMAD.IADD R25, R25, 0x1, -R28 ;  /* 0x000000011919a824 */ /* 0x000fc600078e0a1c */
[----:B0-----:R-:W2:Y:S04]  /*d690*/  LDL.LU R23, [R1+0x5c] ;  /* 0x00005c0001177983 */ /* 0x001ea80000300800 */
[----:B------:R0:W-:Y:S04]  /*d6a0*/  STL [R1+0xb0], R25 ;  /* 0x0000b01901007387 */ /* 0x0001e80000100800 */
[----:B0-----:R-:W2:Y:S01]  /*d6b0*/  LDL.LU R25, [R1+0x64] ;  /* 0x0000640001197983 */ /* 0x001ea20000300800 */
[C---:B------:R-:W-:Y:S02]  /*d6c0*/  ISETP.GT.U32.AND P5, PT, R28.reuse, R7, PT ;  /* 0x000000071c00720c */ /* 0x040fe40003fa4070 */
[----:B------:R-:W-:-:S02]  /*d6d0*/  ISETP.GT.U32.AND P4, PT, R28, R6, PT ;  /* 0x000000061c00720c */ /* 0x000fc40003f84070 */
[----:B----4-:R-:W-:-:S09]  /*d6e0*/  ISETP.GT.U32.AND P3, PT, R28, R24, PT ;  /* 0x000000181c00720c */ /* 0x010fd20003f64070 */
[--C-:B------:R-:W-:Y:S01]  /*d6f0*/  @!P5 IMAD.IADD R7, R7, 0x1, -R28.reuse ;  /* 0x000000010707d824 */ /* 0x100fe200078e0a1c */
[----:B------:R-:W-:Y:S01]  /*d700*/  ISETP.GT.U32.AND P5, PT, R28, R8, PT ;  /* 0x000000081c00720c */ /* 0x000fe20003fa4070 */
[--C-:B------:R-:W-:Y:S01]  /*d710*/  @!P4 IMAD.IADD R6, R6, 0x1, -R28.reuse ;  /* 0x000000010606c824 */ /* 0x100fe200078e0a1c */
[----:B------:R-:W-:Y:S01]  /*d720*/  ISETP.GT.U32.AND P4, PT, R28, R26, PT ;  /* 0x0000001a1c00720c */ /* 0x000fe20003f84070 */
[----:B------:R-:W-:Y:S01]  /*d730*/  @!P3 IMAD.IADD R24, R24, 0x1, -R28 ;  /* 0x000000011818b824 */ /* 0x000fe200078e0a1c */
[C---:B------:R-:W-:Y:S02]  /*d740*/  ISETP.GT.U32.AND P1, PT, R28.reuse, R13, PT ;  /* 0x0000000d1c00720c */ /* 0x040fe40003f24070 */
[C---:B------:R-:W-:Y:S02]  /*d750*/  ISETP.GT.U32.AND P0, PT, R28.reuse, R12, PT ;  /* 0x0000000c1c00720c */ /* 0x040fe40003f04070 */
[----:B------:R-:W-:-:S05]  /*d760*/  ISETP.GT.U32.AND P3, PT, R28, R6, PT ;  /* 0x000000061c00720c */ /* 0x000fca0003f64070 */
[--C-:B------:R-:W-:Y:S01]  /*d770*/  @!P5 IMAD.IADD R8, R8, 0x1, -R28.reuse ;  /* 0x000000010808d824 */ /* 0x100fe200078e0a1c */
[----:B------:R-:W-:Y:S01]  /*d780*/  ISETP.GT.U32.AND P5, PT, R28, R11, PT ;  /* 0x0000000b1c00720c */ /* 0x000fe20003fa4070 */
[--C-:B------:R-:W-:Y:S01]  /*d790*/  @!P4 IMAD.IADD R26, R26, 0x1, -R28.reuse ;  /* 0x000000011a1ac824 */ /* 0x100fe200078e0a1c */
        /* <DEDUP_REMOVED lines=8> */
[C---:B------:R-:W-:Y:S01]  /*d820*/  ISETP.GT.U32.AND P5, PT, R28.reuse, R16, PT ;  /* 0x000000101c00720c */ /* 0x040fe20003fa4070 */
[--C-:B------:R-:W-:Y:S01]  /*d830*/  @!P4 IMAD.IADD R7, R7, 0x1, -R28.reuse ;  /* 0x000000010707c824 */ /* 0x100fe200078e0a1c */
[C---:B------:R-:W-:Y:S02]  /*d840*/  ISETP.GT.U32.AND P1, PT, R28.reuse, R19, PT ;  /* 0x000000131c00720c */ /* 0x040fe40003f24070 */
[----:B------:R-:W-:Y:S02]  /*d850*/  ISETP.GT.U32.AND P3, PT, R28, R24, PT ;  /* 0x000000181c00720c */ /* 0x000fe40003f64070 */
[----:B------:R0:W-:Y:S01]  /*d860*/  STL [R1+0xa8], R7 ;  /* 0x0000a80701007387 */ /* 0x0001e20000100800 */
[--C-:B------:R-:W-:Y:S01]  /*d870*/  @!P2 IMAD.IADD R18, R18, 0x1, -R28.reuse ;  /* 0x000000011212a824 */ /* 0x100fe200078e0a1c */
[----:B------:R-:W-:Y:S02]  /*d880*/  ISETP.GT.U32.AND P2, PT, R28, R0, PT ;  /* 0x000000001c00720c */ /* 0x000fe40003f44070 */
[----:B------:R-:W-:Y:S01]  /*d890*/  STL [R1+0xb4], R6 ;  /* 0x0000b40601007387 */ /* 0x000fe20000100800 */
[--C-:B------:R-:W-:Y:S01]  /*d8a0*/  @!P6 IMAD.IADD R8, R8, 0x1, -R28.reuse ;  /* 0x000000010808e824 */ /* 0x100fe200078e0a1c */
[----:B------:R-:W-:Y:S01]  /*d8b0*/  ISETP.GT.U32.AND P4, PT, R28, R26, PT ;  /* 0x0000001a1c00720c */ /* 0x000fe20003f84070 */
[--C-:B------:R-:W-:Y:S01]  /*d8c0*/  @!P5 IMAD.IADD R16, R16, 0x1, -R28.reuse ;  /* 0x000000011010d824 */ /* 0x100fe200078e0a1c */
[----:B0-----:R-:W4:Y:S01]  /*d8d0*/  LDL.LU R7, [R1+0x60] ;  /* 0x0000600001077983 */ /* 0x001f220000300800 */
[----:B------:R-:W-:-:S02]  /*d8e0*/  @!P1 IMAD.IADD R19, R19, 0x1, -R28 ;  /* 0x0000000113139824 */ /* 0x000fc400078e0a1c */
[--C-:B------:R-:W-:Y:S02]  /*d8f0*/  @!P0 IMAD.IADD R17, R17, 0x1, -R28.reuse ;  /* 0x0000000111118824 */ /* 0x100fe400078e0a1c */
[----:B------:R-:W-:Y:S01]  /*d900*/  @!P3 IMAD.IADD R24, R24, 0x1, -R28 ;  /* 0x000000011818b824 */ /* 0x000fe200078e0a1c */
[----:B------:R-:W-:Y:S01]  /*d910*/  ISETP.GT.U32.AND P3, PT, R28, R27, PT ;  /* 0x0000001b1c00720c */ /* 0x000fe20003f64070 */
[----:B------:R-:W-:-:S04]  /*d920*/  IMAD.HI.U32 R9, R2, R3, RZ ;  /* 0x0000000302097227 */ /* 0x000fc800078e00ff */
[--C-:B------:R-:W-:Y:S02]  /*d930*/  @!P2 IMAD.IADD R0, R0, 0x1, -R28.reuse ;  /* 0x000000010000a824 */ /* 0x100fe400078e0a1c */
[----:B------:R-:W-:Y:S02]  /*d940*/  IMAD.MOV R9, RZ, RZ, -R9 ;  /* 0x000000ffff097224 */ /* 0x000fe400078e0a09 */
[--C-:B------:R-:W-:Y:S01]  /*d950*/  @!P4 IMAD.IADD R26, R26, 0x1, -R28.reuse ;  /* 0x000000011a1ac824 */ /* 0x100fe200078e0a1c */
[----:B------:R-:W-:Y:S01]  /*d960*/  STL [R1+0xac], R11 ;  /* 0x0000ac0b01007387 */ /* 0x000fe20000100800 */
[C---:B------:R-:W-:Y:S01]  /*d970*/  IMAD R3, R28.reuse, R9, R3 ;  /* 0x000000091c037224 */ /* 0x040fe200078e0203 */
[----:B------:R-:W-:Y:S01]  /*d980*/  IABS R9, R15 ;  /* 0x0000000f00097213 */ /* 0x000fe20000000000 */
[----:B------:R-:W-:Y:S01]  /*d990*/  @!P3 IMAD.IADD R27, R27, 0x1, -R28 ;  /* 0x000000011b1bb824 */ /* 0x000fe200078e0a1c */
[----:B------:R-:W-:Y:S01]  /*d9a0*/  ISETP.GT.U32.AND P3, PT, R28, R14, PT ;  /* 0x0000000e1c00720c */ /* 0x000fe20003f64070 */
[----:B------:R-:W-:Y:S04]  /*d9b0*/  STL [R1+0x90], R12 ;  /* 0x0000900c01007387 */ /* 0x000fe80000100800 */
[----:B------:R-:W-:Y:S01]  /*d9c0*/  STL [R1+0x9c], R13 ;  /* 0x00009c0d01007387 */ /* 0x000fe20000100800 */
[----:B------:R-:W-:-:S03]  /*d9d0*/  IMAD.HI.U32 R5, R10, R9, RZ ;  /* 0x000000090a057227 */ /* 0x000fc600078e00ff */
[----:B------:R0:W-:Y:S04]  /*d9e0*/  STL [R1+0xa0], R18 ;  /* 0x0000a01201007387 */ /* 0x0001e80000100800 */
[----:B------:R-:W-:Y:S04]  /*d9f0*/  STL [R1+0x94], R24 ;  /* 0x0000941801007387 */ /* 0x000fe80000100800 */
[----:B------:R1:W-:Y:S04]  /*da00*/  STL [R1+0x7c], R8 ;  /* 0x00007c0801007387 */ /* 0x0003e80000100800 */
[----:B------:R1:W-:Y:S01]  /*da10*/  STL [R1+0x98], R26 ;  /* 0x0000981a01007387 */ /* 0x0003e20000100800 */
[----:B0-----:R-:W-:-:S03]  /*da20*/  IMAD.MOV R18, RZ, RZ, -R5 ;  /* 0x000000ffff127224 */ /* 0x001fc600078e0a05 */
[----:B-1----:R-:W4:Y:S04]  /*da30*/  LDL.LU R8, [R1+0x194] ;  /* 0x0001940001087983 */ /* 0x002f280000300800 */
[----:B------:R-:W4:Y:S01]  /*da40*/  LDL.LU R26, [R1+0x58] ;  /* 0x00005800011a7983 */ /* 0x000f220000300800 */
[----:B------:R-:W-:-:S03]  /*da50*/  @!P3 IMAD.IADD R14, R14, 0x1, -R28 ;  /* 0x000000010e0eb824 */ /* 0x000fc600078e0a1c */
[----:B------:R-:W4:Y:S04]  /*da60*/  LDL.LU R24, [R1+0x174] ;  /* 0x0001740001187983 */ /* 0x000f280000300800 */
[----:B------:R-:W4:Y:S04]  /*da70*/  LDL.LU R5, [R1+0x17c] ;  /* 0x00017c0001057983 */ /* 0x000f280000300800 */
[----:B------:R-:W4:Y:S04]  /*da80*/  LDL.LU R6, [R1+0x15c] ;  /* 0x00015c0001067983 */ /* 0x000f280000300800 */
[----:B------:R-:W4:Y:S01]  /*da90*/  LDL.LU R10, [R1+0x164] ;  /* 0x00016400010a7983 */ /* 0x000f220000300800 */
[----:B---3--:R-:W-:-:S02]  /*daa0*/  ISETP.GT.U32.AND P6, PT, R28, R20, PT ;  /* 0x000000141c00720c */ /* 0x008fc40003fc4070 */
[C---:B--2---:R-:W-:Y:S02]  /*dab0*/  ISETP.GT.U32.AND P5, PT, R28.reuse, R21, PT ;  /* 0x000000151c00720c */ /* 0x044fe40003fa4070 */
[----:B------:R-:W-:-:S09]  /*dac0*/  ISETP.GT.U32.AND P0, PT, R28, R22, PT ;  /* 0x000000161c00720c */ /* 0x000fd20003f04070 */
[--C-:B------:R-:W-:Y:S01]  /*dad0*/  @!P6 IMAD.IADD R20, R20, 0x1, -R28.reuse ;  /* 0x000000011414e824 */ /* 0x100fe200078e0a1c */
[C---:B------:R-:W-:Y:S02]  /*dae0*/  ISETP.GT.U32.AND P4, PT, R28.reuse, R29, PT ;  /* 0x0000001d1c00720c */ /* 0x040fe40003f84070 */
[C---:B------:R-:W-:Y:S01]  /*daf0*/  ISETP.GT.U32.AND P1, PT, R28.reuse, R23, PT ;  /* 0x000000171c00720c */ /* 0x040fe20003f24070 */
        /* <DEDUP_REMOVED lines=8> */
[--C-:B------:R-:W-:Y:S02]  /*db80*/  @!P4 IMAD.IADD R29, R29, 0x1, -R28.reuse ;  /* 0x000000011d1dc824 */ /* 0x100fe400078e0a1c */
[--C-:B------:R-:W-:Y:S02]  /*db90*/  @!P6 IMAD.IADD R16, R16, 0x1, -R28.reuse ;  /* 0x000000011010e824 */ /* 0x100fe400078e0a1c */
[--C-:B------:R-:W-:Y:S02]  /*dba0*/  @!P5 IMAD.IADD R17, R17, 0x1, -R28.reuse ;  /* 0x000000011111d824 */ /* 0x100fe400078e0a1c */
[----:B------:R-:W-:Y:S01]  /*dbb0*/  @!P2 IMAD.IADD R25, R25, 0x1, -R28 ;  /* 0x000000011919a824 */ /* 0x000fe200078e0a1c */
[----:B------:R-:W-:-:S05]  /*dbc0*/  ISETP.GT.U32.AND P2, PT, R28, R27, PT ;  /* 0x0000001b1c00720c */ /* 0x000fca0003f44070 */
[--C-:B------:R-:W-:Y:S02]  /*dbd0*/  @!P1 IMAD.IADD R0, R0, 0x1, -R28.reuse ;  /* 0x0000000100009824 */ /* 0x100fe400078e0a1c */
[--C-:B------:R-:W-:Y:S01]  /*dbe0*/  @!P0 IMAD.IADD R19, R19, 0x1, -R28.reuse ;  /* 0x0000000113138824 */ /* 0x100fe200078e0a1c */
[----:B------:R-:W-:Y:S01]  /*dbf0*/  ISETP.GT.U32.AND P3, PT, R28, R29, PT ;  /* 0x0000001d1c00720c */ /* 0x000fe20003f64070 */
[----:B------:R-:W-:Y:S04]  /*dc00*/  STL [R1+0x88], R16 ;  /* 0x0000881001007387 */ /* 0x000fe80000100800 */
[----:B------:R-:W-:Y:S04]  /*dc10*/  STL [R1+0x8c], R17 ;  /* 0x00008c1101007387 */ /* 0x000fe80000100800 */
[----:B------:R0:W-:Y:S04]  /*dc20*/  STL [R1+0x84], R0 ;  /* 0x0000840001007387 */ /* 0x0001e80000100800 */
[----:B------:R-:W-:Y:S01]  /*dc30*/  STL [R1+0x80], R19 ;  /* 0x0000801301007387 */ /* 0x000fe20000100800 */
[----:B------:R-:W-:-:S03]  /*dc40*/  @!P2 IMAD.IADD R27, R27, 0x1, -R28 ;  /* 0x000000011b1ba824 */ /* 0x000fc600078e0a1c */
[----:B0-----:R-:W2:Y:S04]  /*dc50*/  LDL.LU R0, [R1+0x14fc] ;  /* 0x0014fc0001007983 */ /* 0x001ea80000300800 */
[----:B------:R-:W3:Y:S04]  /*dc60*/  LDL.LU R11, [R1+0x118] ;  /* 0x00011800010b7983 */ /* 0x000ee80000300800 */
[----:B------:R-:W2:Y:S04]  /*dc70*/  LDL.LU R12, [R1+0x140] ;  /* 0x00014000010c7983 */ /* 0x000ea80000300800 */
[----:B------:R-:W2:Y:S01]  /*dc80*/  LDL.LU R13, [R1+0x148] ;  /* 0x00014800010d7983 */ /* 0x000ea20000300800 */
[----:B------:R-:W-:-:S03]  /*dc90*/  @!P3 IMAD.IADD R29, R29, 0x1, -R28 ;  /* 0x000000011d1db824 */ /* 0x000fc600078e0a1c */
[----:B------:R-:W2:Y:S04]  /*dca0*/  LDL.LU R16, [R1+0x124] ;  /* 0x0001240001107983 */ /* 0x000ea80000300800 */
[----:B------:R0:W-:Y:S04]  /*dcb0*/  STL [R1+0x68], R27 ;  /* 0x0000681b01007387 */ /* 0x0001e80000100800 */
[----:B------:R-:W2:Y:S04]  /*dcc0*/  LDL.LU R17, [R1+0x128] ;  /* 0x0001280001117983 */ /* 0x000ea80000300800 */
[----:B0-----:R-:W2:Y:S04]  /*dcd0*/  LDL.LU R27, [R1+0xe0] ;  /* 0x0000e000011b7983 */ /* 0x001ea80000300800 */
[----:B------:R0:W-:Y:S04]  /*dce0*/  STL [R1+0x74], R29 ;  /* 0x0000741d01007387 */ /* 0x0001e80000100800 */
[----:B0-----:R-:W2:Y:S01]  /*dcf0*/  LDL.LU R29, [R1+0x100] ;  /* 0x00010000011d7983 */ /* 0x001ea20000300800 */
[----:B----4-:R-:W-:-:S02]  /*dd00*/  ISETP.GT.U32.AND P4, PT, R28, R7, PT ;  /* 0x000000071c00720c */ /* 0x010fc40003f84070 */
[C---:B------:R-:W-:Y:S02]  /*dd10*/  ISETP.GT.U32.AND P5, PT, R28.reuse, R21, PT ;  /* 0x000000151c00720c */ /* 0x040fe40003fa4070 */
[C---:B------:R-:W-:Y:S02]  /*dd20*/  ISETP.GT.U32.AND P0, PT, R28.reuse, R22, PT ;  /* 0x000000161c00720c */ /* 0x040fe40003f04070 */
[----:B------:R-:W-:-:S07]  /*dd30*/  ISETP.GT.U32.AND P1, PT, R28, R23, PT ;  /* 0x000000171c00720c */ /* 0x000fce0003f24070 */
[--C-:B------:R-:W-:Y:S01]  /*dd40*/  @!P4 IMAD.IADD R7, R7, 0x1, -R28.reuse ;  /* 0x000000010707c824 */ /* 0x100fe200078e0a1c */
[C---:B------:R-:W-:Y:S02]  /*dd50*/  ISETP.GT.U32.AND P4, PT, R28.reuse, R20, PT ;  /* 0x000000141c00720c */ /* 0x040fe40003f84070 */
[C---:B------:R-:W-:Y:S02]  /*dd60*/  ISETP.GT.U32.AND P2, PT, R28.reuse, R25, PT ;  /* 0x000000191c00720c */ /* 0x040fe40003f44070 */
[C---:B------:R-:W-:Y:S02]  /*dd70*/  ISETP.GT.U32.AND P3, PT, R28.reuse, R14, PT ;  /* 0x0000000e1c00720c */ /* 0x040fe40003f64070 */
[----:B------:R-:W-:Y:S01]  /*dd80*/  ISETP.GT.U32.AND P6, PT, R28, R7, PT ;  /* 0x000000071c00720c */ /* 0x000fe20003fc4070 */
[--C-:B------:R-:W-:Y:S02]  /*dd90*/  @!P5 IMAD.IADD R21, R21, 0x1, -R28.reuse ;  /* 0x000000011515d824 */ /* 0x100fe400078e0a1c */
[----:B------:R-:W-:-:S04]  /*dda0*/  @!P0 IMAD.IADD R22, R22, 0x1, -R28 ;  /* 0x0000000116168824 */ /* 0x000fc800078e0a1c */
[--C-:B------:R-:W-:Y:S01]  /*ddb0*/  @!P4 IMAD.IADD R20, R20, 0x1, -R28.reuse ;  /* 0x000000011414c824 */ /* 0x100fe200078e0a1c */
[C---:B------:R-:W-:Y:S02]  /*ddc0*/  ISETP.GT.U32.AND P4, PT, R28.reuse, R8, PT ;  /* 0x000000081c00720c */ /* 0x040fe40003f84070 */
[C---:B------:R-:W-:Y:S01]  /*ddd0*/  ISETP.GT.U32.AND P5, PT, R28.reuse, R26, PT ;  /* 0x0000001a1c00720c */ /* 0x040fe20003fa4070 */
[--C-:B------:R-:W-:Y:S01]  /*dde0*/  @!P1 IMAD.IADD R23, R23, 0x1, -R28.reuse ;  /* 0x0000000117179824 */ /* 0x100fe200078e0a1c */
[C---:B------:R-:W-:Y:S01]  /*ddf0*/  ISETP.GT.U32.AND P0, PT, R28.reuse, R24, PT ;  /* 0x000000181c00720c */ /* 0x040fe20003f04070 */
[--C-:B------:R-:W-:Y:S01]  /*de00*/  @!P2 IMAD.IADD R25, R25, 0x1, -R28.reuse ;  /* 0x000000011919a824 */ /* 0x100fe200078e0a1c */
[----:B------:R-:W-:Y:S01]  /*de10*/  ISETP.GT.U32.AND P1, PT, R28, R5, PT ;  /* 0x000000051c00720c */ /* 0x000fe20003f24070 */
[--C-:B------:R-:W-:Y:S01]  /*de20*/  @!P3 IMAD.IADD R14, R14, 0x1, -R28.reuse ;  /* 0x000000010e0eb824 */ /* 0x100fe200078e0a1c */
[----:B------:R-:W-:Y:S01]  /*de30*/  ISETP.GT.U32.AND P2, PT, R28, R6, PT ;  /* 0x000000061c00720c */ /* 0x000fe20003f44070 */
[----:B------:R-:W-:-:S04]  /*de40*/  @!P6 IMAD.IADD R7, R7, 0x1, -R28 ;  /* 0x000000010707e824 */ /* 0x000fc800078e0a1c */
[--C-:B------:R-:W-:Y:S01]  /*de50*/  @!P4 IMAD.IADD R8, R8, 0x1, -R28.reuse ;  /* 0x000000010808c824 */ /* 0x100fe200078e0a1c */
[----:B------:R-:W-:Y:S01]  /*de60*/  ISETP.GT.U32.AND P3, PT, R28, R10, PT ;  /* 0x0000000a1c00720c */ /* 0x000fe20003f64070 */
[--C-:B------:R-:W-:Y:S02]  /*de70*/  @!P5 IMAD.IADD R26, R26, 0x1, -R28.reuse ;  /* 0x000000011a1ad824 */ /* 0x100fe400078e0a1c */
[--C-:B------:R-:W-:Y:S02]  /*de80*/  @!P0 IMAD.IADD R24, R24, 0x1, -R28.reuse ;  /* 0x0000000118188824 */ /* 0x100fe400078e0a1c */
[--C-:B------:R-:W-:Y:S02]  /*de90*/  @!P1 IMAD.IADD R5, R5, 0x1, -R28.reuse ;  /* 0x0000000105059824 */ /* 0x100fe400078e0a1c */
[----:B------:R-:W-:-:S06]  /*dea0*/  @!P2 IMAD.IADD R6, R6, 0x1, -R28 ;  /* 0x000000010606a824 */ /* 0x000fcc00078e0a1c */
[----:B------:R-:W-:Y:S01]  /*deb0*/  @!P3 IMAD.IADD R10, R10, 0x1, -R28 ;  /* 0x000000010a0ab824 */ /* 0x000fe200078e0a1c */
[----:B------:R-:W-:Y:S04]  /*dec0*/  STL [R1+0x78], R20 ;  /* 0x0000781401007387 */ /* 0x000fe80000100800 */
[----:B------:R-:W-:Y:S04]  /*ded0*/  STL [R1+0x6c], R21 ;  /* 0x00006c1501007387 */ /* 0x000fe80000100800 */
[----:B------:R-:W-:Y:S04]  /*dee0*/  STL [R1+0x70], R22 ;  /* 0x0000701601007387 */ /* 0x000fe80000100800 */
[----:B------:R-:W-:Y:S04]  /*def0*/  STL [R1+0x5c], R23 ;  /* 0x00005c1701007387 */ /* 0x000fe80000100800 */
[----:B------:R0:W-:Y:S04]  /*df00*/  STL [R1+0x1b0], R14 ;  /* 0x0001b00e01007387 */ /* 0x0001e80000100800 */
[----:B------:R-:W-:Y:S04]  /*df10*/  STL [R1+0x64], R25 ;  /* 0x0000641901007387 */ /* 0x000fe80000100800 */
[----:B0-----:R-:W4:Y:S01]  /*df20*/  LDL R14, [R1+0x5c0] ;  /* 0x0005c000010e7983 */ /* 0x001f220000100800 */
[----:B---3--:R-:W-:-:S02]  /*df30*/  ISETP.GT.U32.AND P6, PT, R28, R11, PT ;  /* 0x0000000b1c00720c */ /* 0x008fc40003fc4070 */
[C---:B--2---:R-:W-:Y:S02]  /*df40*/  ISETP.GT.U32.AND P4, PT, R28.reuse, R12, PT ;  /* 0x0000000c1c00720c */ /* 0x044fe40003f84070 */
[C---:B------:R-:W-:Y:S02]  /*df50*/  ISETP.GT.U32.AND P5, PT, R28.reuse, R13, PT ;  /* 0x0000000d1c00720c */ /* 0x040fe40003fa4070 */
[----:B------:R-:W-:-:S07]  /*df60*/  ISETP.GT.U32.AND P0, PT, R28, R16, PT ;  /* 0x000000101c00720c */ /* 0x000fce0003f04070 */
[--C-:B------:R-:W-:Y:S01]  /*df70*/  @!P6 IMAD.IADD R11, R11, 0x1, -R28.reuse ;  /* 0x000000010b0be824 */ /* 0x100fe200078e0a1c */
[C---:B------:R-:W-:Y:S02]  /*df80*/  ISETP.GT.U32.AND P6, PT, R28.reuse, R8, PT ;  /* 0x000000081c00720c */ /* 0x040fe40003fc4070 */
[----:B------:R-:W-:Y:S01]  /*df90*/  ISETP.GT.U32.AND P1, PT, R28, R17, PT ;  /* 0x000000111c00720c */ /* 0x000fe20003f24070 */
[--C-:B------:R-:W-:Y:S01]  /*dfa0*/  @!P4 IMAD.IADD R12, R12, 0x1, -R28.reuse ;  /* 0x000000010c0cc824 */ /* 0x100fe200078e0a1c */
[C---:B------:R-:W-:Y:S01]  /*dfb0*/  ISETP.GT.U32.AND P2, PT, R28.reuse, R27, PT ;  /* 0x0000001b1c00720c */ /* 0x040fe20003f44070 */
[--C-:B------:R-:W-:Y:S01]  /*dfc0*/  @!P5 IMAD.IADD R13, R13, 0x1, -R28.reuse ;  /* 0x000000010d0dd824 */ /* 0x100fe200078e0a1c */
[----:B------:R-:W-:Y:S01]  /*dfd0*/  ISETP.GT.U32.AND P4, PT, R28, R26, PT ;  /* 0x0000001a1c00720c */ /* 0x000fe20003f84070 */
[----:B------:R-:W-:Y:S01]  /*dfe0*/  @!P0 IMAD.IADD R16, R16, 0x1, -R28 ;  /* 0x0000000110108824 */ /* 0x000fe200078e0a1c */
[C---:B------:R-:W-:Y:S02]  /*dff0*/  ISETP.GT.U32.AND P5, PT, R28.reuse, R24, PT ;  /* 0x000000181c00720c */ /* 0x040fe40003fa4070 */
[----:B------:R-:W-:-:S05]  /*e000*/  ISETP.GT.U32.AND P0, PT, R28, R5, PT ;  /* 0x000000051c00720c */ /* 0x000fca0003f04070 */
[--C-:B------:R-:W-:Y:S01]  /*e010*/  @!P1 IMAD.IADD R17, R17, 0x1, -R28.reuse ;  /* 0x0000000111119824 */ /* 0x100fe200078e0a1c */
[C---:B------:R-:W-:Y:S01]  /*e020*/  ISETP.GT.U32.AND P3, PT, R28.reuse, R29, PT ;  /* 0x0000001d1c00720c */ /* 0x040fe20003f64070 */
[--C-:B------:R-:W-:Y:S01]  /*e030*/  @!P2 IMAD.IADD R27, R27, 0x1, -R28.reuse ;  /* 0x000000011b1ba824 */ /* 0x100fe200078e0a1c */
[----:B------:R-:W-:Y:S01]  /*e040*/  ISETP.GT.U32.AND P1, PT, R28, R6, PT ;  /* 0x000000061c00720c */ /* 0x000fe20003f24070 */
[----:B------:R-:W-:Y:S01]  /*e050*/  IMAD R9, R0, R18, R9 ;  /* 0x0000001200097224 */ /* 0x000fe200078e0209 */
[----:B------:R-:W-:Y:S01]  /*e060*/  ISETP.GT.U32.AND P2, PT, R28, R10, PT ;  /* 0x0000000a1c00720c */ /* 0x000fe20003f44070 */
[----:B------:R-:W2:Y:S01]  /*e070*/  LDL.LU R18, [R1+0x108] ;  /* 0x0001080001127983 */ /* 0x000ea20000300800 */
[----:B------:R-:W-:-:S03]  /*e080*/  @!P6 IMAD.IADD R8, R8, 0x1, -R28 ;  /* 0x000000010808e824 */ /* 0x000fc600078e0a1c */
[----:B------:R-:W3:Y:S01]  /*e090*/  LDL.LU R19, [R1+0xe8] ;  /* 0x0000e80001137983 */ /* 0x000ee20000300800 */
[----:B------:R-:W-:-:S03]  /*e0a0*/  @!P4 IMAD.IADD R26, R26, 0x1, -R28 ;  /* 0x000000011a1ac824 */ /* 0x000fc600078e0a1c */
[----:B------:R-:W4:Y:S01]  /*e0b0*/  LDL.LU R20, [R1+0xf0] ;  /* 0x0000f00001147983 */ /* 0x000f220000300800 */
[--C-:B------:R-:W-:Y:S01]  /*e0c0*/  @!P3 IMAD.IADD R29, R29, 0x1, -R28.reuse ;  /* 0x000000011d1db824 */ /* 0x100fe200078e0a1c */
[C---:B------:R-:W-:Y:S02]  /*e0d0*/  ISETP.GT.U32.AND P3, PT, R28.reuse, R11, PT ;  /* 0x0000000b1c00720c */ /* 0x040fe40003f64070 */
[----:B------:R-:W-:Y:S01]  /*e0e0*/  STL [R1+0x60], R7 ;  /* 0x0000600701007387 */ /* 0x000fe20000100800 */
[----:B------:R-:W-:Y:S01]  /*e0f0*/  ISETP.GT.U32.AND P4, PT, R28, R12, PT ;  /* 0x0000000c1c00720c */ /* 0x000fe20003f84070 */
[----:B------:R-:W-:Y:S02]  /*e100*/  @!P5 IMAD.IADD R24, R24, 0x1, -R28 ;  /* 0x000000011818d824 */ /* 0x000fe400078e0a1c */
[----:B------:R-:W4:Y:S01]  /*e110*/  LDL.LU R21, [R1+0x14] ;  /* 0x0000140001157983 */ /* 0x000f220000300800 */
[----:B------:R-:W-:-:S03]  /*e120*/  ISETP.GT.U32.AND P5, PT, R28, R13, PT ;  /* 0x0000000d1c00720c */ /* 0x000fc60003fa4070 */
[----:B------:R-:W4:Y:S01]  /*e130*/  LDL.LU R22, [R1+0xc8] ;  /* 0x0000c80001167983 */ /* 0x000f220000300800 */
[----:B------:R-:W-:-:S03]  /*e140*/  @!P0 IMAD.IADD R5, R5, 0x1, -R28 ;  /* 0x0000000105058824 */ /* 0x000fc600078e0a1c */
[----:B------:R-:W4:Y:S01]  /*e150*/  LDL.LU R23, [R1+0xd0] ;  /* 0x0000d00001177983 */ /* 0x000f220000300800 */
[----:B------:R-:W-:-:S03]  /*e160*/  ISETP.GT.U32.AND P0, PT, R28, R16, PT ;  /* 0x000000101c00720c */ /* 0x000fc60003f04070 */
[----:B------:R0:W-:Y:S01]  /*e170*/  STL [R1+0x194], R8 ;  /* 0x0001940801007387 */ /* 0x0001e20000100800 */
[--C-:B------:R-:W-:Y:S01]  /*e180*/  @!P1 IMAD.IADD R6, R6, 0x1, -R28.reuse ;  /* 0x0000000106069824 */ /* 0x100fe200078e0a1c */
[----:B------:R-:W-:Y:S01]  /*e190*/  ISETP.GT.U32.AND P1, PT, R28, R17, PT ;  /* 0x000000111c00720c */ /* 0x000fe20003f24070 */
[--C-:B------:R-:W-:Y:S01]  /*e1a0*/  @!P2 IMAD.IADD R10, R10, 0x1, -R28.reuse ;  /* 0x000000010a0aa824 */ /* 0x100fe200078e0a1c */
[C---:B------:R-:W-:Y:S01]  /*e1b0*/  ISETP.GT.U32.AND P2, PT, R28.reuse, R27, PT ;  /* 0x0000001b1c00720c */ /* 0x040fe20003f44070 */
[----:B0-----:R-:W4:Y:S04]  /*e1c0*/  LDL.LU R8, [R1+0x10] ;  /* 0x0000100001087983 */ /* 0x001f280000300800 */
[----:B------:R-:W4:Y:S04]  /*e1d0*/  LDL.LU R7, [R1+0xc] ;  /* 0x00000c0001077983 */ /* 0x000f280000300800 */
[----:B------:R0:W-:Y:S01]  /*e1e0*/  STL [R1+0x58], R26 ;  /* 0x0000581a01007387 */ /* 0x0001e20000100800 */
[----:B------:R-:W-:Y:S01]  /*e1f0*/  ISETP.GT.U32.AND P6, PT, R28, R29, PT ;  /* 0x0000001d1c00720c */ /* 0x000fe20003fc4070 */
[----:B------:R-:W-:-:S02]  /*e200*/  @!P3 IMAD.IADD R11, R11, 0x1, -R28 ;  /* 0x000000010b0bb824 */ /* 0x000fc400078e0a1c */
[----:B0-----:R-:W4:Y:S04]  /*e210*/  LDL.LU R26, [R1+0x8] ;  /* 0x00000800011a7983 */ /* 0x001f280000300800 */
[----:B------:R-:W4:Y:S04]  /*e220*/  LDL.LU R25, [R1+0x4] ;  /* 0x0000040001197983 */ /* 0x000f280000300800 */
[----:B------:R0:W-:Y:S01]  /*e230*/  STL [R1+0x174], R24 ;  /* 0x0001741801007387 */ /* 0x0001e20000100800 */
[--C-:B------:R-:W-:Y:S02]  /*e240*/  @!P4 IMAD.IADD R12, R12, 0x1, -R28.reuse ;  /* 0x000000010c0cc824 */ /* 0x100fe400078e0a1c */
[--C-:B------:R-:W-:Y:S01]  /*e250*/  @!P5 IMAD.IADD R13, R13, 0x1, -R28.reuse ;  /* 0x000000010d0dd824 */ /* 0x100fe200078e0a1c */
[----:B0-----:R-:W4:Y:S04]  /*e260*/  LDL.LU R24, [R1] ;  /* 0x0000000001187983 */ /* 0x001f280000300800 */
[----:B------:R0:W-:Y:S01]  /*e270*/  STL [R1+0x17c], R5 ;  /* 0x00017c0501007387 */ /* 0x0001e20000100800 */
[----:B------:R-:W-:-:S03]  /*e280*/  @!P0 IMAD.IADD R16, R16, 0x1, -R28 ;  /* 0x0000000110108824 */ /* 0x000fc600078e0a1c */
[----:B0-----:R-:W4:Y:S04]  /*e290*/  LDL.LU R5, [R1+0x14f8] ;  /* 0x0014f80001057983 */ /* 0x001f280000300800 */
        /* <DEDUP_REMOVED lines=9> */
[----:B------:R0:W-:Y:S04]  /*e330*/  STL [R1+0x140], R12 ;  /* 0x0001400c01007387 */ /* 0x0001e80000100800 */
        /* <DEDUP_REMOVED lines=10> */
[----:B0-----:R-:W4:Y:S01]  /*e3e0*/  LDL.LU R29, [R1+0x14d4] ;  /* 0x0014d400011d7983 */ /* 0x001f220000300800 */
[----:B--2---:R-:W-:-:S02]  /*e3f0*/  ISETP.GT.U32.AND P3, PT, R28, R18, PT ;  /* 0x000000121c00720c */ /* 0x004fc40003f64070 */
[C---:B---3--:R-:W-:Y:S02]  /*e400*/  ISETP.GT.U32.AND P4, PT, R28.reuse, R19, PT ;  /* 0x000000131c00720c */ /* 0x048fe40003f84070 */
[C---:B----4-:R-:W-:Y:S02]  /*e410*/  ISETP.GT.U32.AND P5, PT, R28.reuse, R20, PT ;  /* 0x000000141c00720c */ /* 0x050fe40003fa4070 */
[C---:B------:R-:W-:Y:S02]  /*e420*/  ISETP.GT.U32.AND P0, PT, R28.reuse, R21, PT ;  /* 0x000000151c00720c */ /* 0x040fe40003f04070 */
[----:B------:R-:W-:-:S05]  /*e430*/  ISETP.GT.U32.AND P1, PT, R28, R22, PT ;  /* 0x000000161c00720c */ /* 0x000fca0003f24070 */
[--C-:B------:R-:W-:Y:S01]  /*e440*/  @!P3 IMAD.IADD R18, R18, 0x1, -R28.reuse ;  /* 0x000000011212b824 */ /* 0x100fe200078e0a1c */
[----:B------:R-:W-:Y:S01]  /*e450*/  ISETP.GT.U32.AND P2, PT, R28, R23, PT ;  /* 0x000000171c00720c */ /* 0x000fe20003f44070 */
[--C-:B------:R-:W-:Y:S02]  /*e460*/  @!P4 IMAD.IADD R19, R19, 0x1, -R28.reuse ;  /* 0x000000011313c824 */ /* 0x100fe400078e0a1c */
[--C-:B------:R-:W-:Y:S02]  /*e470*/  @!P5 IMAD.IADD R20, R20, 0x1, -R28.reuse ;  /* 0x000000011414d824 */ /* 0x100fe400078e0a1c */
[--C-:B------:R-:W-:Y:S01]  /*e480*/  @!P0 IMAD.IADD R21, R21, 0x1, -R28.reuse ;  /* 0x0000000115158824 */ /* 0x100fe200078e0a1c */
[C---:B------:R-:W-:Y:S02]  /*e490*/  ISETP.GT.U32.AND P6, PT, R28.reuse, R8, PT ;  /* 0x000000081c00720c */ /* 0x040fe40003fc4070 */
[----:B------:R-:W-:Y:S01]  /*e4a0*/  ISETP.GT.U32.AND P3, PT, R28, R7, PT ;  /* 0x000000071c00720c */ /* 0x000fe20003f64070 */
[----:B------:R-:W-:-:S04]  /*e4b0*/  @!P1 IMAD.IADD R22, R22, 0x1, -R28 ;  /* 0x0000000116169824 */ /* 0x000fc800078e0a1c */
[----:B------:R-:W-:Y:S01]  /*e4c0*/  @!P2 IMAD.IADD R23, R23, 0x1, -R28 ;  /* 0x000000011717a824 */ /* 0x000fe200078e0a1c */
[C---:B------:R-:W-:Y:S02]  /*e4d0*/  ISETP.GT.U32.AND P4, PT, R28.reuse, R26, PT ;  /* 0x0000001a1c00720c */ /* 0x040fe40003f84070 */
[----:B------:R-:W-:-:S03]  /*e4e0*/  ISETP.GT.U32.AND P5, PT, R28, R25, PT ;  /* 0x000000191c00720c */ /* 0x000fc60003fa4070 */
[--C-:B------:R-:W-:Y:S01]  /*e4f0*/  @!P6 IMAD.IADD R8, R8, 0x1, -R28.reuse ;  /* 0x000000010808e824 */ /* 0x100fe200078e0a1c */
[C---:B------:R-:W-:Y:S01]  /*e500*/  ISETP.GT.U32.AND P6, PT, R28.reuse, R18, PT ;  /* 0x000000121c00720c */ /* 0x040fe20003fc4070 */
[----:B------:R-:W-:Y:S01]  /*e510*/  @!P3 IMAD.IADD R7, R7, 0x1, -R28 ;  /* 0x000000010707b824 */ /* 0x000fe200078e0a1c */
[C---:B------:R-:W-:Y:S02]  /*e520*/  ISETP.GT.U32.AND P3, PT, R28.reuse, R19, PT ;  /* 0x000000131c00720c */ /* 0x040fe40003f64070 */
[----:B------:R-:W-:-:S03]  /*e530*/  ISETP.GT.U32.AND P0, PT, R28, R24, PT ;  /* 0x000000181c00720c */ /* 0x000fc60003f04070 */
[--C-:B------:R-:W-:Y:S01]  /*e540*/  @!P4 IMAD.IADD R26, R26, 0x1, -R28.reuse ;  /* 0x000000011a1ac824 */ /* 0x100fe200078e0a1c */
[C---:B------:R-:W-:Y:S01]  /*e550*/  ISETP.GT.U32.AND P4, PT, R28.reuse, R20, PT ;  /* 0x000000141c00720c */ /* 0x040fe20003f84070 */
[----:B------:R-:W-:Y:S01]  /*e560*/  @!P5 IMAD.IADD R25, R25, 0x1, -R28 ;  /* 0x000000011919d824 */ /* 0x000fe200078e0a1c */
[----:B------:R-:W-:-:S03]  /*e570*/  ISETP.GT.U32.AND P5, PT, R28, R21, PT ;  /* 0x000000151c00720c */ /* 0x000fc60003fa4070 */
[----:B------:R-:W-:-:S04]  /*e580*/  @!P6 IMAD.IADD R18, R18, 0x1, -R28 ;  /* 0x000000011212e824 */ /* 0x000fc800078e0a1c */
[--C-:B------:R-:W-:Y:S01]  /*e590*/  @!P0 IMAD.IADD R24, R24, 0x1, -R28.reuse ;  /* 0x0000000118188824 */ /* 0x100fe200078e0a1c */
[C---:B------:R-:W-:Y:S01]  /*e5a0*/  ISETP.GT.U32.AND P0, PT, R28.reuse, R22, PT ;  /* 0x000000161c00720c */ /* 0x040fe20003f04070 */
[--C-:B------:R-:W-:Y:S01]  /*e5b0*/  @!P3 IMAD.IADD R19, R19, 0x1, -R28.reuse ;  /* 0x000000011313b824 */ /* 0x100fe200078e0a1c */
[----:B------:R-:W-:Y:S01]  /*e5c0*/  ISETP.GT.U32.AND P3, PT, R28, R7, PT ;  /* 0x000000071c00720c */ /* 0x000fe20003f64070 */
[--C-:B------:R-:W-:Y:S01]  /*e5d0*/  @!P4 IMAD.IADD R20, R20, 0x1, -R28.reuse ;  /* 0x000000011414c824 */ /* 0x100fe200078e0a1c */
[C---:B------:R-:W-:Y:S01]  /*e5e0*/  ISETP.GT.U32.AND P4, PT, R28.reuse, R26, PT ;  /* 0x0000001a1c00720c */ /* 0x040fe20003f84070 */
[----:B------:R0:W-:Y:S01]  /*e5f0*/  STL [R1+0x108], R18 ;  /* 0x0001081201007387 */ /* 0x0001e20000100800 */
[----:B------:R-:W-:Y:S01]  /*e600*/  @!P5 IMAD.IADD R21, R21, 0x1, -R28 ;  /* 0x000000011515d824 */ /* 0x000fe200078e0a1c */
[----:B------:R-:W-:-:S06]  /*e610*/  ISETP.GT.U32.AND P5, PT, R28, R25, PT ;  /* 0x000000191c00720c */ /* 0x000fcc0003fa4070 */
[----:B------:R-:W-:Y:S01]  /*e620*/  @!P0 IMAD.IADD R22, R22, 0x1, -R28 ;  /* 0x0000000116168824 */ /* 0x000fe200078e0a1c */
[----:B0-----:R-:W2:Y:S01]  /*e630*/  LDL.LU R18, [R1+0x14d0] ;  /* 0x0014d00001127983 */ /* 0x001ea20000300800 */
[----:B------:R-:W-:-:S03]  /*e640*/  ISETP.GT.U32.AND P0, PT, R28, R24, PT ;  /* 0x000000181c00720c */ /* 0x000fc60003f04070 */
[----:B------:R0:W-:Y:S01]  /*e650*/  STL [R1+0xe8], R19 ;  /* 0x0000e81301007387 */ /* 0x0001e20000100800 */
[----:B------:R-:W-:-:S03]  /*e660*/  @!P3 IMAD.IADD R7, R7, 0x1, -R28 ;  /* 0x000000010707b824 */ /* 0x000fc600078e0a1c */
[----:B0-----:R-:W3:Y:S04]  /*e670*/  LDL.LU R19, [R1+0x14cc] ;  /* 0x0014cc0001137983 */ /* 0x001ee80000300800 */
[----:B------:R0:W-:Y:S01]  /*e680*/  STL [R1+0xf0], R20 ;  /* 0x0000f01401007387 */ /* 0x0001e20000100800 */
[----:B------:R-:W-:-:S03]  /*e690*/  @!P4 IMAD.IADD R26, R26, 0x1, -R28 ;  /* 0x000000011a1ac824 */ /* 0x000fc600078e0a1c */
[----:B0-----:R-:W4:Y:S04]  /*e6a0*/  LDL.LU R20, [R1+0x14c8] ;  /* 0x0014c80001147983 */ /* 0x001f280000300800 */
[----:B------:R0:W-:Y:S01]  /*e6b0*/  STL [R1+0x14], R21 ;  /* 0x0000141501007387 */ /* 0x0001e20000100800 */
[----:B------:R-:W-:-:S03]  /*e6c0*/  @!P5 IMAD.IADD R25, R25, 0x1, -R28 ;  /* 0x000000011919d824 */ /* 0x000fc600078e0a1c */
[----:B0-----:R-:W2:Y:S04]  /*e6d0*/  LDL.LU R21, [R1+0x14c4] ;  /* 0x0014c40001157983 */ /* 0x001ea80000300800 */
[----:B------:R0:W-:Y:S01]  /*e6e0*/  STL [R1+0xc8], R22 ;  /* 0x0000c81601007387 */ /* 0x0001e20000100800 */
[----:B------:R-:W-:-:S03]  /*e6f0*/  @!P0 IMAD.IADD R24, R24, 0x1, -R28 ;  /* 0x0000000118188824 */ /* 0x000fc600078e0a1c */
[----:B0-----:R-:W2:Y:S01]  /*e700*/  LDL.LU R22, [R1+0x14c0] ;  /* 0x0014c00001167983 */ /* 0x001ea20000300800 */
[C---:B------:R-:W-:Y:S02]  /*e710*/  ISETP.GT.U32.AND P2, PT, R28.reuse, R27, PT ;  /* 0x0000001b1c00720c */ /* 0x040fe40003f44070 */
[----:B------:R-:W-:-:S11]  /*e720*/  ISETP.GT.U32.AND P1, PT, R28, R29, PT ;  /* 0x0000001d1c00720c */ /* 0x000fd60003f24070 */
[--C-:B------:R-:W-:Y:S01]  /*e730*/  @!P2 IMAD.IADD R27, R27, 0x1, -R28.reuse ;  /* 0x000000011b1ba824 */ /* 0x100fe200078e0a1c */
[C---:B------:R-:W-:Y:S01]  /*e740*/  ISETP.GT.U32.AND P2, PT, R28.reuse, R8, PT ;  /* 0x000000081c00720c */ /* 0x040fe20003f44070 */
[----:B------:R-:W-:Y:S01]  /*e750*/  @!P1 IMAD.IADD R29, R29, 0x1, -R28 ;  /* 0x000000011d1d9824 */ /* 0x000fe200078e0a1c */
[----:B------:R-:W-:-:S11]  /*e760*/  ISETP.GT.U32.AND P1, PT, R28, R23, PT ;  /* 0x000000171c00720c */ /* 0x000fd60003f24070 */
[--C-:B------:R-:W-:Y:S02]  /*e770*/  @!P2 IMAD.IADD R8, R8, 0x1, -R28.reuse ;  /* 0x000000010808a824 */ /* 0x100fe400078e0a1c */
[----:B------:R-:W-:-:S05]  /*e780*/  @!P1 IMAD.IADD R23, R23, 0x1, -R28 ;  /* 0x0000000117179824 */ /* 0x000fca00078e0a1c */
[----:B------:R0:W-:Y:S04]  /*e790*/  STL [R1+0xd0], R23 ;  /* 0x0000d01701007387 */ /* 0x0001e80000100800 */
[----:B0-----:R-:W3:Y:S04]  /*e7a0*/  LDL.LU R23, [R1+0x14bc] ;  /* 0x0014bc0001177983 */ /* 0x001ee80000300800 */
[----:B------:R0:W-:Y:S04]  /*e7b0*/  STL [R1+0x10], R8 ;  /* 0x0000100801007387 */ /* 0x0001e80000100800 */
[----:B0-----:R-:W3:Y:S04]  /*e7c0*/  LDL.LU R8, [R1+0x14b8] ;  /* 0x0014b80001087983 */ /* 0x001ee80000300800 */
[----:B------:R0:W-:Y:S04]  /*e7d0*/  STL [R1+0xc], R7 ;  /* 0x00000c0701007387 */ /* 0x0001e80000100800 */
[----:B0-----:R-:W4:Y:S04]  /*e7e0*/  LDL.LU R7, [R1+0x14b4] ;  /* 0x0014b40001077983 */ /* 0x001f280000300800 */
[----:B------:R0:W-:Y:S04]  /*e7f0*/  STL [R1+0x8], R26 ;  /* 0x0000081a01007387 */ /* 0x0001e80000100800 */
[----:B0-----:R-:W4:Y:S04]  /*e800*/  LDL.LU R26, [R1+0x14b0] ;  /* 0x0014b000011a7983 */ /* 0x001f280000300800 */
[----:B------:R0:W-:Y:S04]  /*e810*/  STL [R1+0x4], R25 ;  /* 0x0000041901007387 */ /* 0x0001e80000100800 */
[----:B0-----:R-:W4:Y:S04]  /*e820*/  LDL.LU R25, [R1+0x14ac] ;  /* 0x0014ac0001197983 */ /* 0x001f280000300800 */
[----:B------:R0:W-:Y:S04]  /*e830*/  STL [R1], R24 ;  /* 0x0000001801007387 */ /* 0x0001e80000100800 */
[----:B0-----:R-:W4:Y:S01]  /*e840*/  LDL.LU R24, [R1+0x14a8] ;  /* 0x0014a80001187983 */ /* 0x001f220000300800 */
[----:B------:R-:W-:-:S02]  /*e850*/  ISETP.GT.U32.AND P6, PT, R28, R27, PT ;  /* 0x0000001b1c00720c */ /* 0x000fc40003fc4070 */
[----:B------:R-:W-:-:S11]  /*e860*/  ISETP.GT.U32.AND P1, PT, R28, R29, PT ;  /* 0x0000001d1c00720c */ /* 0x000fd60003f24070 */
[--C-:B------:R-:W-:Y:S02]  /*e870*/  @!P6 IMAD.IADD R27, R27, 0x1, -R28.reuse ;  /* 0x000000011b1be824 */ /* 0x100fe400078e0a1c */
[----:B------:R-:W-:Y:S01]  /*e880*/  @!P1 IMAD.IADD R29, R29, 0x1, -R28 ;  /* 0x000000011d1d9824 */ /* 0x000fe200078e0a1c */
[----:B------:R-:W-:-:S04]  /*e890*/  IABS R14, R14 ;  /* 0x0000000e000e7213 */ /* 0x000fc80000000000 */
[----:B------:R0:W-:Y:S01]  /*e8a0*/  STL [R1+0x148c], R29 ;  /* 0x00148c1d01007387 */ /* 0x0001e20000100800 */
[----:B------:R-:W-:-:S04]  /*e8b0*/  IMAD.HI.U32 R2, R2, R14, RZ ;  /* 0x0000000e02027227 */ /* 0x000fc800078e00ff */
[----:B------:R-:W-:Y:S01]  /*e8c0*/  IMAD.MOV R2, RZ, RZ, -R2 ;  /* 0x000000ffff027224 */ /* 0x000fe200078e0a02 */
[----:B0-----:R-:W0:Y:S03]  /*e8d0*/  S2R R29, SR_TID.X ;  /* 0x00000000001d7919 */ /* 0x001e260000002100 */
[C---:B------:R-:W-:Y:S01]  /*e8e0*/  IMAD R2, R28.reuse, R2, R14 ;  /* 0x000000021c027224 */ /* 0x040fe200078e020e */
[----:B------:R-:W-:Y:S04]  /*e8f0*/  STL [R1+0x1488], R27 ;  /* 0x0014881b01007387 */ /* 0x000fe80000100800 */
[----:B------:R-:W4:Y:S01]  /*e900*/  LDL.LU R14, [R1+0x14a4] ;  /* 0x0014a400010e7983 */ /* 0x000f220000300800 */
[----:B--2---:R-:W-:-:S13]  /*e910*/  ISETP.GT.U32.AND P6, PT, R28, R22, PT ;  /* 0x000000161c00720c */ /* 0x004fda0003fc4070 */
[----:B------:R-:W-:Y:S01]  /*e920*/  @!P6 IMAD.IADD R22, R22, 0x1, -R28 ;  /* 0x000000011616e824 */ /* 0x000fe200078e0a1c */
[----:B------:R-:W-:-:S13]  /*e930*/  ISETP.GT.U32.AND P6, PT, R28, R13, PT ;  /* 0x0000000d1c00720c */ /* 0x000fda0003fc4070 */
[----:B------:R-:W-:Y:S01]  /*e940*/  @!P6 IMAD.IADD R13, R13, 0x1, -R28 ;  /* 0x000000010d0de824 */ /* 0x000fe200078e0a1c */
[----:B------:R-:W-:-:S13]  /*e950*/  ISETP.GT.U32.AND P6, PT, R28, R6, PT ;  /* 0x000000061c00720c */ /* 0x000fda0003fc4070 */
[----:B------:R-:W-:Y:S01]  /*e960*/  @!P6 IMAD.IADD R6, R6, 0x1, -R28 ;  /* 0x000000010606e824 */ /* 0x000fe200078e0a1c */
[C---:B---3--:R-:W-:Y:S02]  /*e970*/  ISETP.GT.U32.AND P2, PT, R28.reuse, R8, PT ;  /* 0x000000081c00720c */ /* 0x048fe40003f44070 */
[----:B------:R-:W-:-:S11]  /*e980*/  ISETP.GT.U32.AND P1, PT, R28, R23, PT ;  /* 0x000000171c00720c */ /* 0x000fd60003f24070 */
[--C-:B------:R-:W-:Y:S01]  /*e990*/  @!P2 IMAD.IADD R8, R8, 0x1, -R28.reuse ;  /* 0x000000010808a824 */ /* 0x100fe200078e0a1c */
[C---:B------:R-:W-:Y:S02]  /*e9a0*/  ISETP.GT.U32.AND P2, PT, R28.reuse, R21, PT ;  /* 0x000000151c00720c */ /* 0x040fe40003f44070 */
[C---:B----4-:R-:W-:Y:S01]  /*e9b0*/  ISETP.GT.U32.AND P3, PT, R28.reuse, R7, PT ;  /* 0x000000071c00720c */ /* 0x050fe20003f64070 */
[----:B------:R-:W-:Y:S01]  /*e9c0*/  @!P1 IMAD.IADD R23, R23, 0x1, -R28 ;  /* 0x0000000117179824 */ /* 0x000fe200078e0a1c */
[C---:B------:R-:W-:Y:S02]  /*e9d0*/  ISETP.GT.U32.AND P1, PT, R28.reuse, R16, PT ;  /* 0x000000101c00720c */ /* 0x040fe40003f24070 */
[C---:B------:R-:W-:Y:S02]  /*e9e0*/  ISETP.GT.U32.AND P5, PT, R28.reuse, R25, PT ;  /* 0x000000191c00720c */ /* 0x040fe40003fa4070 */
[----:B------:R-:W-:-:S11]  /*e9f0*/  ISETP.GT.U32.AND P0, PT, R28, R24, PT ;  /* 0x000000181c00720c */ /* 0x000fd60003f04070 */
[--C-:B------:R-:W-:Y:S01]  /*ea00*/  @!P5 IMAD.IADD R25, R25, 0x1, -R28.reuse ;  /* 0x000000011919d824 */ /* 0x100fe200078e0a1c */
[C---:B------:R-:W-:Y:S01]  /*ea10*/  ISETP.GT.U32.AND P5, PT, R28.reuse, R18, PT ;  /* 0x000000121c00720c */ /* 0x040fe20003fa4070 */
[--C-:B------:R-:W-:Y:S01]  /*ea20*/  @!P2 IMAD.IADD R21, R21, 0x1, -R28.reuse ;  /* 0x000000011515a824 */ /* 0x100fe200078e0a1c */
[----:B------:R-:W-:Y:S01]  /*ea30*/  ISETP.GT.U32.AND P2, PT, R28, R12, PT ;  /* 0x0000000c1c00720c */ /* 0x000fe20003f44070 */
[--C-:B------:R-:W-:Y:S01]  /*ea40*/  @!P0 IMAD.IADD R24, R24, 0x1, -R28.reuse ;  /* 0x0000000118188824 */ /* 0x100fe200078e0a1c */
[C---:B------:R-:W-:Y:S02]  /*ea50*/  ISETP.GT.U32.AND P0, PT, R28.reuse, R17, PT ;  /* 0x000000111c00720c */ /* 0x040fe40003f04070 */
[----:B------:R-:W-:Y:S01]  /*ea60*/  ISETP.GT.U32.AND P4, PT, R28, R26, PT ;  /* 0x0000001a1c00720c */ /* 0x000fe20003f84070 */
[----:B------:R-:W-:-:S06]  /*ea70*/  @!P3 IMAD.IADD R7, R7, 0x1, -R28 ;  /* 0x000000010707b824 */ /* 0x000fcc00078e0a1c */
[--C-:B------:R-:W-:Y:S01]  /*ea80*/  @!P5 IMAD.IADD R18, R18, 0x1, -R28.reuse ;  /* 0x000000011212d824 */ /* 0x100fe200078e0a1c */
[----:B------:R-:W-:Y:S01]  /*ea90*/  ISETP.GT.U32.AND P5, PT, R0, R9, PT ;  /* 0x000000090000720c */ /* 0x000fe20003fa4070 */
[--C-:B------:R-:W-:Y:S02]  /*eaa0*/  @!P2 IMAD.IADD R12, R12, 0x1, -R28.reuse ;  /* 0x000000010c0ca824 */ /* 0x100fe400078e0a1c */
[--C-:B------:R-:W-:Y:S01]  /*eab0*/  @!P0 IMAD.IADD R17, R17, 0x1, -R28.reuse ;  /* 0x0000000111118824 */ /* 0x100fe200078e0a1c */
[----:B------:R-:W-:Y:S01]  /*eac0*/  ISETP.GT.U32.AND P0, PT, R28, R8, PT ;  /* 0x000000081c00720c */ /* 0x000fe20003f04070 */
[--C-:B------:R-:W-:Y:S01]  /*ead0*/  @!P1 IMAD.IADD R16, R16, 0x1, -R28.reuse ;  /* 0x0000000110109824 */ /* 0x100fe200078e0a1c */
[C---:B------:R-:W-:Y:S02]  /*eae0*/  ISETP.GT.U32.AND P2, PT, R28.reuse, R5, PT ;  /* 0x000000051c00720c */ /* 0x040fe40003f44070 */
[----:B------:R-:W-:Y:S01]  /*eaf0*/  ISETP.GT.U32.AND P1, PT, R28, R7, PT ;  /* 0x000000071c00720c */ /* 0x000fe20003f24070 */
[----:B------:R-:W-:-:S04]  /*eb00*/  @!P4 IMAD.IADD R26, R26, 0x1, -R28 ;  /* 0x000000011a1ac824 */ /* 0x000fc800078e0a1c */
[----:B------:R-:W-:Y:S01]  /*eb10*/  @!P5 IMAD.IADD R9, R9, 0x1, -R0 ;  /* 0x000000010909d824 */ /* 0x000fe200078e0a00 */
[----:B------:R-:W-:-:S03]  /*eb20*/  ISETP.GT.U32.AND P6, PT, R28, R25, PT ;  /* 0x000000191c00720c */ /* 0x000fc60003fc4070 */
[--C-:B------:R-:W-:Y:S01]  /*eb30*/  @!P0 IMAD.IADD R8, R8, 0x1, -R28.reuse ;  /* 0x0000000108088824 */ /* 0x100fe200078e0a1c */
[C---:B------:R-:W-:Y:S01]  /*eb40*/  ISETP.GT.U32.AND P0, PT, R28.reuse, R2, PT ;  /* 0x000000021c00720c */ /* 0x040fe20003f04070 */
[--C-:B------:R-:W-:Y:S01]  /*eb50*/  @!P2 IMAD.IADD R5, R5, 0x1, -R28.reuse ;  /* 0x000000010505a824 */ /* 0x100fe200078e0a1c */
[C---:B------:R-:W-:Y:S01]  /*eb60*/  ISETP.GT.U32.AND P5, PT, R28.reuse, R26, PT ;  /* 0x0000001a1c00720c */ /* 0x040fe20003fa4070 */
[----:B------:R-:W-:Y:S01]  /*eb70*/  @!P1 IMAD.IADD R7, R7, 0x1, -R28 ;  /* 0x0000000107079824 */ /* 0x000fe200078e0a1c */
[----:B------:R-:W-:Y:S02]  /*eb80*/  ISETP.GT.U32.AND P2, PT, R28, R24, PT ;  /* 0x000000181c00720c */ /* 0x000fe40003f44070 */
[----:B------:R-:W-:-:S03]  /*eb90*/  ISETP.GT.U32.AND P1, PT, R0, R9, PT ;  /* 0x000000090000720c */ /* 0x000fc60003f24070 */
[----:B------:R-:W-:-:S04]  /*eba0*/  @!P6 IMAD.IADD R25, R25, 0x1, -R28 ;  /* 0x000000011919e824 */ /* 0x000fc800078e0a1c */
[--C-:B------:R-:W-:Y:S01]  /*ebb0*/  @!P0 IMAD.IADD R2, R2, 0x1, -R28.reuse ;  /* 0x0000000102028824 */ /* 0x100fe200078e0a1c */
[----:B------:R-:W-:Y:S01]  /*ebc0*/  ISETP.GT.U32.AND P0, PT, R28, R21, PT ;  /* 0x000000151c00720c */ /* 0x000fe20003f04070 */
[--C-:B------:R-:W-:Y:S01]  /*ebd0*/  @!P5 IMAD.IADD R26, R26, 0x1, -R28.reuse ;  /* 0x000000011a1ad824 */ /* 0x100fe200078e0a1c */
[----:B------:R-:W-:Y:S01]  /*ebe0*/  STL [R1+0x1484], R8 ;  /* 0x0014840801007387 */ /* 0x000fe20000100800 */
[----:B------:R-:W-:Y:S02]  /*ebf0*/  @!P2 IMAD.IADD R24, R24, 0x1, -R28 ;  /* 0x000000011818a824 */ /* 0x000fe400078e0a1c */
[----:B------:R-:W-:Y:S01]  /*ec00*/  @!P1 IMAD.IADD R9, R9, 0x1, -R0 ;  /* 0x0000000109099824 */ /* 0x000fe200078e0a00 */
[----:B------:R1:W-:Y:S01]  /*ec10*/  STL [R1+0x1490], R7 ;  /* 0x0014900701007387 */ /* 0x0003e20000100800 */
[----:B0-----:R-:W-:-:S03]  /*ec20*/  IMAD.SHL.U32 R0, R29, 0x40, RZ ;  /* 0x000000401d007824 */ /* 0x001fc600078e00ff */
[----:B------:R-:W-:Y:S04]  /*ec30*/  STL [R1+0x1494], R26 ;  /* 0x0014941a01007387 */ /* 0x000fe80000100800 */
[----:B------:R-:W-:Y:S01]  /*ec40*/  STL [R1+0x1498], R25 ;  /* 0x0014981901007387 */ /* 0x000fe20000100800 */
[----:B-1----:R-:W-:-:S03]  /*ec50*/  IMAD.SHL.U32 R7, R29, 0x8, RZ ;  /* 0x000000081d077824 */ /* 0x002fc600078e00ff */
[----:B------:R0:W-:Y:S01]  /*ec60*/  STL [R1+0x149c], R24 ;  /* 0x00149c1801007387 */ /* 0x0001e20000100800 */
[----:B------:R-:W-:Y:S01]  /*ec70*/  @!P0 IMAD.IADD R21, R21, 0x1, -R28 ;  /* 0x0000000115158824 */ /* 0x000fe200078e0a1c */
[----:B------:R-:W-:Y:S01]  /*ec80*/  ISETP.GE.AND P0, PT, R15, RZ, PT ;  /* 0x000000ff0f00720c */ /* 0x000fe20003f06270 */
[----:B------:R-:W-:Y:S01]  /*ec90*/  IMAD.SHL.U32 R15, R29, 0x2, RZ ;  /* 0x000000021d0f7824 */ /* 0x000fe200078e00ff */
[----:B0-----:R-:W2:Y:S04]  /*eca0*/  LDL R24, [R1+0xf2c] ;  /* 0x000f2c0001187983 */ /* 0x001ea80000100800 */
[----:B------:R0:W-:Y:S04]  /*ecb0*/  STL [R1+0xee4], R0 ;  /* 0x000ee40001007387 */ /* 0x0001e80000100800 */
[----:B------:R1:W-:Y:S04]  /*ecc0*/  STL [R1+0xee8], R7 ;  /* 0x000ee80701007387 */ /* 0x0003e80000100800 */
[----:B------:R-:W3:Y:S01]  /*ecd0*/  LDL R26, [R1+0x12c8] ;  /* 0x0012c800011a7983 */ /* 0x000ee20000100800 */
[----:B0-----:R-:W-:-:S03]  /*ece0*/  LOP3.LUT R0, R0, 0x1c0, RZ, 0xc0, !PT ;  /* 0x000001c000007812 */ /* 0x001fc600078ec0ff */
[----:B------:R-:W4:Y:S01]  /*ecf0*/  LDL R27, [R1+0x12cc] ;  /* 0x0012cc00011b7983 */ /* 0x000f220000100800 */
[----:B------:R-:W-:-:S03]  /*ed00*/  LOP3.LUT R0, R0, 0x30, R7, 0xf8, !PT ;  /* 0x0000003000007812 */ /* 0x000fc600078ef807 */
[----:B-1----:R-:W4:Y:S01]  /*ed10*/  LDL R7, [R1+0x12b0] ;  /* 0x0012b00001077983 */ /* 0x002f220000100800 */
[C-C-:B------:R-:W-:Y:S02]  /*ed20*/  LOP3.LUT R25, R0.reuse, 0x10, R15.reuse, 0x78, !PT ;  /* 0x0000001000197812 */ /* 0x140fe400078e780f */
[----:B------:R-:W-:Y:S01]  /*ed30*/  LOP3.LUT R0, R0, 0x30, R15, 0x78, !PT ;  /* 0x0000003000007812 */ /* 0x000fe200078e780f */
[----:B------:R-:W4:Y:S04]  /*ed40*/  LDL R8, [R1+0x12d0] ;  /* 0x0012d00001087983 */ /* 0x000f280000100800 */
[----:B------:R-:W4:Y:S04]  /*ed50*/  LDL.LU R15, [R1+0x14a0] ;  /* 0x0014a000010f7983 */ /* 0x000f280000300800 */
[----:B------:R0:W-:Y:S04]  /*ed60*/  STL [R1+0x12ec], R0 ;  /* 0x0012ec0001007387 */ /* 0x0001e80000100800 */
[----:B0-----:R-:W4:Y:S01]  /*ed70*/  LDL R0, [R1+0x1238] ;  /* 0x0012380001007983 */ /* 0x001f220000100800 */
[----:B------:R-:W-:-:S02]  /*ed80*/  ISETP.GT.U32.AND P3, PT, R28, R20, PT ;  /* 0x000000141c00720c */ /* 0x000fc40003f64070 */
[----:B------:R-:W-:-:S11]  /*ed90*/  ISETP.GT.U32.AND P4, PT, R28, R19, PT ;  /* 0x000000131c00720c */ /* 0x000fd60003f84070 */
[--C-:B------:R-:W-:Y:S01]  /*eda0*/  @!P3 IMAD.IADD R20, R20, 0x1, -R28.reuse ;  /* 0x000000011414b824 */ /* 0x100fe200078e0a1c */
[C---:B------:R-:W-:Y:S01]  /*edb0*/  ISETP.GT.U32.AND P3, PT, R28.reuse, R11, PT ;  /* 0x0000000b1c00720c */ /* 0x040fe20003f64070 */
[----:B------:R-:W-:Y:S01]  /*edc0*/  @!P4 IMAD.IADD R19, R19, 0x1, -R28 ;  /* 0x000000011313c824 */ /* 0x000fe200078e0a1c */
[----:B------:R-:W-:-:S11]  /*edd0*/  ISETP.GT.U32.AND P4, PT, R28, R10, PT ;  /* 0x0000000a1c00720c */ /* 0x000fd60003f84070 */
[--C-:B------:R-:W-:Y:S01]  /*ede0*/  @!P3 IMAD.IADD R11, R11, 0x1, -R28.reuse ;  /* 0x000000010b0bb824 */ /* 0x100fe200078e0a1c */
[----:B------:R-:W-:Y:S01]  /*edf0*/  ISETP.GT.U32.AND P3, PT, R28, R4, PT ;  /* 0x000000041c00720c */ /* 0x000fe20003f64070 */
[----:B------:R-:W-:Y:S01]  /*ee00*/  @!P4 IMAD.IADD R10, R10, 0x1, -R28 ;  /* 0x000000010a0ac824 */ /* 0x000fe200078e0a1c */
[C---:B------:R-:W-:Y:S02]  /*ee10*/  ISETP.GT.U32.AND P4, PT, R28.reuse, R3, PT ;  /* 0x000000031c00720c */ /* 0x040fe40003f84070 */
[C---:B------:R-:W-:Y:S02]  /*ee20*/  ISETP.GT.U32.AND P1, PT, R28.reuse, R20, PT ;  /* 0x000000141c00720c */ /* 0x040fe40003f24070 */
[C---:B------:R-:W-:Y:S02]  /*ee30*/  ISETP.GT.U32.AND P5, PT, R28.reuse, R19, PT ;  /* 0x000000131c00720c */ /* 0x040fe40003fa4070 */
        /* <DEDUP_REMOVED lines=8> */
[----:B------:R-:W-:Y:S01]  /*eec0*/  ISETP.GT.U32.AND P5, PT, R28, R12, PT ;  /* 0x0000000c1c00720c */ /* 0x000fe20003fa4070 */
[----:B------:R-:W-:Y:S01]  /*eed0*/  @!P2 IMAD.IADD R18, R18, 0x1, -R28 ;  /* 0x000000011212a824 */ /* 0x000fe200078e0a1c */
[----:B------:R-:W-:-:S05]  /*eee0*/  ISETP.GT.U32.AND P2, PT, R28, R11, PT ;  /* 0x0000000b1c00720c */ /* 0x000fca0003f44070 */
[--C-:B------:R-:W-:Y:S01]  /*eef0*/  @!P3 IMAD.IADD R23, R23, 0x1, -R28.reuse ;  /* 0x000000011717b824 */ /* 0x100fe200078e0a1c */
[----:B------:R-:W-:Y:S01]  /*ef00*/  ISETP.GT.U32.AND P3, PT, R28, R17, PT ;  /* 0x000000111c00720c */ /* 0x000fe20003f64070 */
[--C-:B------:R-:W-:Y:S01]  /*ef10*/  @!P4 IMAD.IADD R22, R22, 0x1, -R28.reuse ;  /* 0x000000011616c824 */ /* 0x100fe200078e0a1c */
[C---:B------:R-:W-:Y:S01]  /*ef20*/  ISETP.GT.U32.AND P4, PT, R28.reuse, R16, PT ;  /* 0x000000101c00720c */ /* 0x040fe20003f84070 */
[----:B------:R-:W-:Y:S02]  /*ef30*/  IMAD.SHL.U32 R29, R29, 0x20, RZ ;  /* 0x000000201d1d7824 */ /* 0x000fe400078e00ff */
[--C-:B------:R-:W-:Y:S01]  /*ef40*/  @!P1 IMAD.IADD R13, R13, 0x1, -R28.reuse ;  /* 0x000000010d0d9824 */ /* 0x100fe200078e0a1c */
[----:B------:R-:W-:Y:S01]  /*ef50*/  ISETP.GT.U32.AND P1, PT, R28, R6, PT ;  /* 0x000000061c00720c */ /* 0x000fe20003f24070 */
[--C-:B------:R-:W-:Y:S01]  /*ef60*/  @!P5 IMAD.IADD R12, R12, 0x1, -R28.reuse ;  /* 0x000000010c0cd824 */ /* 0x100fe200078e0a1c */
[----:B------:R-:W-:Y:S01]  /*ef70*/  LOP3.LUT R25, R25, 0x200, R29, 0xf8, !PT ;  /* 0x0000020019197812 */ /* 0x000fe200078ef81d */
[----:B------:R-:W-:-:S04]  /*ef80*/  @!P2 IMAD.IADD R11, R11, 0x1, -R28 ;  /* 0x000000010b0ba824 */ /* 0x000fc800078e0a1c */
[--C-:B------:R-:W-:Y:S01]  /*ef90*/  @!P3 IMAD.IADD R17, R17, 0x1, -R28.reuse ;  /* 0x000000011111b824 */ /* 0x100fe200078e0a1c */
[----:B------:R-:W-:Y:S01]  /*efa0*/  ISETP.GT.U32.AND P3, PT, R28, R10, PT ;  /* 0x0000000a1c00720c */ /* 0x000fe20003f64070 */
[--C-:B------:R-:W-:Y:S01]  /*efb0*/  @!P4 IMAD.IADD R16, R16, 0x1, -R28.reuse ;  /* 0x000000011010c824 */ /* 0x100fe200078e0a1c */
[----:B------:R-:W-:Y:S01]  /*efc0*/  ISETP.NE.AND P4, PT, R14, RZ, PT ;  /* 0x000000ff0e00720c */ /* 0x000fe20003f85270 */
[----:B------:R-:W4:Y:S01]  /*efd0*/  LDL R29, [R1+0x12e4] ;  /* 0x0012e400011d7983 */ /* 0x000f220000100800 */
[C---:B------:R-:W-:Y:S02]  /*efe0*/  ISETP.GT.U32.AND P5, PT, R28.reuse, R5, PT ;  /* 0x000000051c00720c */ /* 0x040fe40003fa4070 */
[----:B------:R-:W-:Y:S01]  /*eff0*/  ISETP.GT.U32.AND P2, PT, R28, R4, PT ;  /* 0x000000041c00720c */ /* 0x000fe20003f44070 */
[----:B------:R0:W-:Y:S01]  /*f000*/  STL [R1+0xea4], R25 ;  /* 0x000ea41901007387 */ /* 0x0001e20000100800 */
[----:B------:R-:W-:Y:S02]  /*f010*/  @!P1 IMAD.IADD R6, R6, 0x1, -R28 ;  /* 0x0000000106069824 */ /* 0x000fe400078e0a1c */
[----:B0-----:R-:W-:-:S03]  /*f020*/  IMAD.MOV.U32 R25, RZ, RZ, R9 ;  /* 0x000000ffff197224 */ /* 0x001fc600078e0009 */
[--C-:B------:R-:W-:Y:S01]  /*f030*/  @!P3 IMAD.IADD R10, R10, 0x1, -R28.reuse ;  /* 0x000000010a0ab824 */ /* 0x100fe200078e0a1c */
[----:B------:R-:W4:Y:S01]  /*f040*/  LDL R9, [R1+0x12e8] ;  /* 0x0012e80001097983 */ /* 0x000f220000100800 */
[----:B------:R-:W-:Y:S01]  /*f050*/  @!P0 IMAD.MOV R25, RZ, RZ, -R25 ;  /* 0x000000ffff198224 */ /* 0x000fe200078e0a19 */
[----:B------:R-:W-:Y:S02]  /*f060*/  @!P4 LOP3.LUT R25, RZ, R14, RZ, 0x33, !PT ;  /* 0x0000000eff19c212 */ /* 0x000fe400078e33ff */
[----:B------:R-:W-:Y:S01]  /*f070*/  ISETP.GT.U32.AND P3, PT, R28, R2, PT ;  /* 0x000000021c00720c */ /* 0x000fe20003f64070 */
[--C-:B------:R-:W-:Y:S02]  /*f080*/  @!P5 IMAD.IADD R5, R5, 0x1, -R28.reuse ;  /* 0x000000010505d824 */ /* 0x100fe400078e0a1c */
[----:B------:R-:W-:-:S10]  /*f090*/  @!P2 IMAD.IADD R4, R4, 0x1, -R28 ;  /* 0x000000010404a824 */ /* 0x000fd400078e0a1c */
[----:B------:R-:W-:Y:S01]  /*f0a0*/  @!P3 IMAD.IADD R2, R2, 0x1, -R28 ;  /* 0x000000010202b824 */ /* 0x000fe200078e0a1c */
[----:B--2---:R-:W-:Y:S02]  /*f0b0*/  ISETP.GE.AND P1, PT, R24, RZ, PT ;  /* 0x000000ff1800720c */ /* 0x004fe40003f26270 */
[----:B------:R-:W2:Y:S04]  /*f0c0*/  LDL R24, [R1+0x12d4] ;  /* 0x0012d40001187983 */ /* 0x000ea80000100800 */
[----:B------:R0:W-:Y:S01]  /*f0d0*/  STL [R1+0x3e8], R25 ;  /* 0x0003e81901007387 */ /* 0x0001e20000100800 */
[----:B---3--:R-:W-:-:S03]  /*f0e0*/  ISETP.GE.AND P5, PT, R26, RZ, PT ;  /* 0x000000ff1a00720c */ /* 0x008fc60003fa6270 */
[----:B------:R-:W3:Y:S04]  /*f0f0*/  LDL R26, [R1+0x12d8] ;  /* 0x0012d800011a7983 */ /* 0x000ee80000100800 */
[----:B0-----:R-:W2:Y:S01]  /*f100*/  LDL R25, [R1+0x12e0] ;  /* 0x0012e00001197983 */ /* 0x001ea20000100800 */
[----:B----4-:R-:W-:-:S03]  /*f110*/  ISETP.GE.AND P2, PT, R7, RZ, PT ;  /* 0x000000ff0700720c */ /* 0x010fc60003f46270 */
[----:B------:R-:W4:Y:S04]  /*f120*/  LDL R7, [R1+0x12dc] ;  /* 0x0012dc0001077983 */ /* 0x000f280000100800 */
[----:B------:R-:W2:Y:S01]  /*f130*/  LDL.LU R14, [R1+0x50] ;  /* 0x00005000010e7983 */ /* 0x000ea20000300800 */
[----:B------:R-:W-:-:S03]  /*f140*/  ISETP.GE.AND P4, PT, R27, RZ, PT ;  /* 0x000000ff1b00720c */ /* 0x000fc60003f86270 */
[----:B------:R-:W3:Y:S01]  /*f150*/  LDL R27, [R1+0x12b4] ;  /* 0x0012b400011b7983 */ /* 0x000ee20000100800 */
[----:B------:R-:W-:-:S03]  /*f160*/  ISETP.GE.AND P3, PT, R0, RZ, PT ;  /* 0x000000ff0000720c */ /* 0x000fc60003f66270 */
[----:B------:R-:W3:Y:S01]  /*f170*/  LDL.LU R0, [R1+0x4c] ;  /* 0x00004c0001007983 */ /* 0x000ee20000300800 */
[----:B------:R-:W-:-:S13]  /*f180*/  ISETP.GT.U32.AND P6, PT, R28, R3, PT ;  /* 0x000000031c00720c */ /* 0x000fda0003fc4070 */
[----:B------:R-:W-:Y:S01]  /*f190*/  @!P6 IMAD.IADD R3, R3, 0x1, -R28 ;  /* 0x000000010303e824 */ /* 0x000fe200078e0a1c */
[----:B------:R-:W-:Y:S02]  /*f1a0*/  ISETP.GE.AND P6, PT, R8, RZ, PT ;  /* 0x000000ff0800720c */ /* 0x000fe40003fc6270 */
[----:B------:R-:W4:Y:S01]  /*f1b0*/  LDL R8, [R1+0x12b8] ;  /* 0x0012b80001087983 */ /* 0x000f220000100800 */
[----:B--2---:R-:W-:-:S05]  /*f1c0*/  @!P1 IMAD.MOV R14, RZ, RZ, -R14 ;  /* 0x000000ffff0e9224 */ /* 0x004fca00078e0a0e */
[----:B------:R0:W-:Y:S04]  /*f1d0*/  STL [R1+0x3e4], R14 ;  /* 0x0003e40e01007387 */ /* 0x0001e80000100800 */
[----:B0-----:R-:W2:Y:S01]  /*f1e0*/  LDL.LU R14, [R1+0x48] ;  /* 0x00004800010e7983 */ /* 0x001ea20000300800 */
[----:B---3--:R-:W-:Y:S01]  /*f1f0*/  @!P3 IMAD.MOV R0, RZ, RZ, -R0 ;  /* 0x000000ffff00b224 */ /* 0x008fe200078e0a00 */
[----:B------:R-:W-:Y:S02]  /*f200*/  ISETP.GE.AND P3, PT, R29, RZ, PT ;  /* 0x000000ff1d00720c */ /* 0x000fe40003f66270 */
[----:B------:R-:W3:Y:S04]  /*f210*/  LDL R29, [R1+0x12bc] ;  /* 0x0012bc00011d7983 */ /* 0x000ee80000100800 */
[----:B------:R0:W-:Y:S04]  /*f220*/  STL [R1+0x3e0], R0 ;  /* 0x0003e00001007387 */ /* 0x0001e80000100800 */
[----:B0-----:R-:W3:Y:S01]  /*f230*/  LDL.LU R0, [R1+0x44] ;  /* 0x0000440001007983 */ /* 0x001ee20000300800 */
[----:B------:R-:W-:Y:S01]  /*f240*/  ISETP.GE.AND P1, PT, R24, RZ, PT ;  /* 0x000000ff1800720c */ /* 0x000fe20003f26270 */
[----:B--2---:R-:W-:Y:S01]  /*f250*/  @!P2 IMAD.MOV R14, RZ, RZ, -R14 ;  /* 0x000000ffff0ea224 */ /* 0x004fe200078e0a0e */
[----:B------:R-:W-:-:S02]  /*f260*/  ISETP.GE.AND P2, PT, R9, RZ, PT ;  /* 0x000000ff0900720c */ /* 0x000fc40003f46270 */
[----:B------:R-:W2:Y:S04]  /*f270*/  LDL R9, [R1+0x12c4] ;  /* 0x0012c40001097983 */ /* 0x000ea80000100800 */
[----:B------:R0:W-:Y:S04]  /*f280*/  STL [R1+0x3dc], R14 ;  /* 0x0003dc0e01007387 */ /* 0x0001e80000100800 */
[----:B0-----:R-:W2:Y:S01]  /*f290*/  LDL.LU R14, [R1+0x40] ;  /* 0x00004000010e7983 */ /* 0x001ea20000300800 */
[----:B---3--:R-:W-:-:S03]  /*f2a0*/  @!P5 IMAD.MOV R0, RZ, RZ, -R0 ;  /* 0x000000ffff00d224 */ /* 0x008fc600078e0a00 */
[----:B------:R-:W3:Y:S04]  /*f2b0*/  LDL R24, [R1+0x12c0] ;  /* 0x0012c00001187983 */ /* 0x000ee80000100800 */
[----:B------:R0:W-:Y:S04]  /*f2c0*/  STL [R1+0x3d8], R0 ;  /* 0x0003d80001007387 */ /* 0x0001e80000100800 */
[----:B0-----:R-:W3:Y:S01]  /*f2d0*/  LDL.LU R0, [R1+0x3c] ;  /* 0x00003c0001007983 */ /* 0x001ee20000300800 */
[----:B------:R-:W-:-:S03]  /*f2e0*/  ISETP.GE.AND P5, PT, R25, RZ, PT ;  /* 0x000000ff1900720c */ /* 0x000fc60003fa6270 */
[----:B------:R-:W3:Y:S01]  /*f2f0*/  LDL R25, [R1+0x1264] ;  /* 0x0012640001197983 */ /* 0x000ee20000100800 */
[----:B--2---:R-:W-:-:S05]  /*f300*/  @!P4 IMAD.MOV R14, RZ, RZ, -R14 ;  /* 0x000000ffff0ec224 */ /* 0x004fca00078e0a0e */
[----:B------:R0:W-:Y:S01]  /*f310*/  STL [R1+0x3d4], R14 ;  /* 0x0003d40e01007387 */ /* 0x0001e20000100800 */
[----:B----4-:R-:W-:-:S03]  /*f320*/  ISETP.GE.AND P4, PT, R7, RZ, PT ;  /* 0x000000ff0700720c */ /* 0x010fc60003f86270 */
[----:B0-----:R-:W2:Y:S01]  /*f330*/  LDL.LU R14, [R1+0x38] ;  /* 0x00003800010e7983 */ /* 0x001ea20000300800 */
[----:B---3--:R-:W-:-:S03]  /*f340*/  @!P6 IMAD.MOV R0, RZ, RZ, -R0 ;  /* 0x000000ffff00e224 */ /* 0x008fc600078e0a00 */
[----:B------:R-:W3:Y:S04]  /*f350*/  LDL R7, [R1+0x1270] ;  /* 0x0012700001077983 */ /* 0x000ee80000100800 */
[----:B------:R0:W-:Y:S04]  /*f360*/  STL [R1+0x3d0], R0 ;  /* 0x0003d00001007387 */ /* 0x0001e80000100800 */
[----:B0-----:R-:W4:Y:S01]  /*f370*/  LDL.LU R0, [R1+0x34] ;  /* 0x0000340001007983 */ /* 0x001f220000300800 */
[----:B--2---:R-:W-:Y:S01]  /*f380*/  @!P3 IMAD.MOV R14, RZ, RZ, -R14 ;  /* 0x000000ffff0eb224 */ /* 0x004fe200078e0a0e */
[----:B------:R-:W-:-:S02]  /*f390*/  ISETP.GE.AND P3, PT, R26, RZ, PT ;  /* 0x000000ff1a00720c */ /* 0x000fc40003f66270 */
[----:B------:R-:W2:Y:S04]  /*f3a0*/  LDL R26, [R1+0x1278] ;  /* 0x00127800011a7983 */ /* 0x000ea80000100800 */
[----:B------:R0:W-:Y:S04]  /*f3b0*/  STL [R1+0x3cc], R14 ;  /* 0x0003cc0e01007387 */ /* 0x0001e80000100800 */
[----:B0-----:R-:W2:Y:S01]  /*f3c0*/  LDL.LU R14, [R1+0x30] ;  /* 0x00003000010e7983 */ /* 0x001ea20000300800 */
[----:B----4-:R-:W-:Y:S01]  /*f3d0*/  @!P2 IMAD.MOV R0, RZ, RZ, -R0 ;  /* 0x000000ffff00a224 */ /* 0x010fe200078e0a00 */
[----:B------:R-:W-:-:S02]  /*f3e0*/  ISETP.GE.AND P2, PT, R27, RZ, PT ;  /* 0x000000ff1b00720c */ /* 0x000fc40003f46270 */
[----:B------:R-:W4:Y:S04]  /*f3f0*/  LDL R27, [R1+0x1288] ;  /* 0x00128800011b7983 */ /* 0x000f280000100800 */
[----:B------:R0:W-:Y:S04]  /*f400*/  STL [R1+0x3c8], R0 ;  /* 0x0003c80001007387 */ /* 0x0001e80000100800 */
[----:B0-----:R-:W3:Y:S01]  /*f410*/  LDL.LU R0, [R1+0x2c] ;  /* 0x00002c0001007983 */ /* 0x001ee20000300800 */
[----:B--2---:R-:W-:Y:S01]  /*f420*/  @!P1 IMAD.MOV R14, RZ, RZ, -R14 ;  /* 0x000000ffff0e9224 */ /* 0x004fe200078e0a0e */
[----:B------:R-:W-:-:S02]  /*f430*/  ISETP.GE.AND P1, PT, R8, RZ, PT ;  /* 0x000000ff0800720c */ /* 0x000fc40003f26270 */
[----:B------:R-:W2:Y:S04]  /*f440*/  LDL R8, [R1+0x12ac] ;  /* 0x0012ac0001087983 */ /* 0x000ea80000100800 */
[----:B------:R0:W-:Y:S04]  /*f450*/  STL [R1+0x3c4], R14 ;  /* 0x0003c40e01007387 */ /* 0x0001e80000100800 */
[----:B0-----:R-:W2:Y:S01]  /*f460*/  LDL.LU R14, [R1+0x28] ;  /* 0x00002800010e7983 */ /* 0x001ea20000300800 */
[----:B---3--:R-:W-:Y:S01]  /*f470*/  @!P5 IMAD.MOV R0, RZ, RZ, -R0 ;  /* 0x000000ffff00d224 */ /* 0x008fe200078e0a00 */
[----:B------:R-:W-:-:S02]  /*f480*/  ISETP.GE.AND P5, PT, R29, RZ, PT ;  /* 0x000000ff1d00720c */ /* 0x000fc40003fa6270 */
[----:B------:R-:W3:Y:S04]  /*f490*/  LDL R29, [R1+0x12a8] ;  /* 0x0012a800011d7983 */ /* 0x000ee80000100800 */
        /* <DEDUP_REMOVED lines=28> */
[----:B----4-:R-:W-:-:S02]  /*f660*/  ISETP.GE.AND P4, PT, R27, RZ, PT ;  /* 0x000000ff1b00720c */ /* 0x010fc40003f86270 */
        /* <DEDUP_REMOVED lines=974> */
[----:B------:R-:W-:-:S04]  /*13350*/  ISETP.GE.AND P4, PT, R9, RZ, PT ;  /* 0x000000ff0900720c */ /* 0x000fc80003f86270 */
[----:B------:R0:W-:Y:S04]  /*13360*/  STL [R1+0x54], R14 ;  /* 0x0000540e01007387 */ /* 0x0001e80000100800 */
[----:B0-----:R-:W2:Y:S01]  /*13370*/  LDL.LU R14, [R1+0x15c] ;  /* 0x00015c00010e7983 */ /* 0x001ea20000300800 */
[----:B---3--:R-:W-:-:S03]  /*13380*/  @!P3 IMAD.MOV R0, RZ, RZ, -R0 ;  /* 0x000000ffff00b224 */ /* 0x008fc600078e0a00 */
[----:B------:R-:W3:Y:S01]  /*13390*/  LDL R9, [R1+0xf70] ;  /* 0x000f700001097983 */ /* 0x000ee20000100800 */
[----:B------:R-:W-:-:S03]  /*133a0*/  ISETP.GE.AND P3, PT, R24, RZ, PT ;  /* 0x000000ff1800720c */ /* 0x000fc60003f66270 */
[----:B------:R-:W3:Y:S04]  /*133b0*/  LDL.LU R24, [R1+0x164] ;  /* 0x0001640001187983 */ /* 0x000ee80000300800 */
[----:B------:R0:W-:Y:S04]  /*133c0*/  STL [R1+0x50], R0 ;  /* 0x0000500001007387 */ /* 0x0001e80000100800 */
[----:B0-----:R-:W4:Y:S01]  /*133d0*/  LDL R0, [R1+0xf6c] ;  /* 0x000f6c0001007983 */ /* 0x001f220000100800 */
[----:B--2---:R-:W-:-:S05]  /*133e0*/  @!P2 IMAD.MOV R14, RZ, RZ, -R14 ;  /* 0x000000ffff0ea224 */ /* 0x004fca00078e0a0e */
[----:B------:R0:W-:Y:S01]  /*133f0*/  STL [R1+0x4c], R14 ;  /* 0x00004c0e01007387 */ /* 0x0001e20000100800 */
[----:B---3--:R-:W-:Y:S01]  /*13400*/  @!P1 IMAD.MOV R24, RZ, RZ, -R24 ;  /* 0x000000ffff189224 */ /* 0x008fe200078e0a18 */
[----:B------:R-:W-:Y:S02]  /*13410*/  ISETP.GE.AND P1, PT, R7, RZ, PT ;  /* 0x000000ff0700720c */ /* 0x000fe40003f26270 */
[----:B0-----:R-:W2:Y:S04]  /*13420*/  LDL.LU R14, [R1+0x118] ;  /* 0x00011800010e7983 */ /* 0x001ea80000300800 */
[----:B------:R0:W-:Y:S04]  /*13430*/  STL [R1+0x48], R24 ;  /* 0x0000481801007387 */ /* 0x0001e80000100800 */
[----:B0-----:R-:W3:Y:S04]  /*13440*/  LDL R24, [R1+0xf68] ;  /* 0x000f680001187983 */ /* 0x001ee80000100800 */
[----:B------:R-:W3:Y:S01]  /*13450*/  LDL.LU R7, [R1+0x140] ;  /* 0x0001400001077983 */ /* 0x000ee20000300800 */
[----:B------:R-:W-:-:S03]  /*13460*/  ISETP.GE.AND P2, PT, R25, RZ, PT ;  /* 0x000000ff1900720c */ /* 0x000fc60003f46270 */
[----:B------:R-:W4:Y:S01]  /*13470*/  LDL R25, [R1+0xf64] ;  /* 0x000f640001197983 */ /* 0x000f220000100800 */
[----:B--2---:R-:W-:Y:S01]  /*13480*/  @!P5 IMAD.MOV R14, RZ, RZ, -R14 ;  /* 0x000000ffff0ed224 */ /* 0x004fe200078e0a0e */
[----:B------:R-:W-:-:S04]  /*13490*/  ISETP.GE.AND P5, PT, R26, RZ, PT ;  /* 0x000000ff1a00720c */ /* 0x000fc80003fa6270 */
[----:B------:R0:W-:Y:S04]  /*134a0*/  STL [R1+0x44], R14 ;  /* 0x0000440e01007387 */ /* 0x0001e80000100800 */
[----:B0-----:R-:W2:Y:S01]  /*134b0*/  LDL.LU R14, [R1+0x148] ;  /* 0x00014800010e7983 */ /* 0x001ea20000300800 */
[----:B---3--:R-:W-:Y:S01]  /*134c0*/  @!P4 IMAD.MOV R7, RZ, RZ, -R7 ;  /* 0x000000ffff07c224 */ /* 0x008fe200078e0a07 */
[----:B----4-:R-:W-:Y:S02]  /*134d0*/  ISETP.GE.AND P4, PT, R27, RZ, PT ;  /* 0x000000ff1b00720c */ /* 0x010fe40003f86270 */
[----:B------:R-:W3:Y:S04]  /*134e0*/  LDL R26, [R1+0xf60] ;  /* 0x000f6000011a7983 */ /* 0x000ee80000100800 */
        /* <DEDUP_REMOVED lines=8> */
[----:B---3--:R-:W-:-:S05]  /*13570*/  @!P2 IMAD.MOV R7, RZ, RZ, -R7 ;  /* 0x000000ffff07a224 */ /* 0x008fca00078e0a07 */
[----:B------:R0:W-:Y:S04]  /*13580*/  STL [R1+0x38], R7 ;  /* 0x0000380701007387 */ /* 0x0001e80000100800 */
[----:B0-----:R-:W3:Y:S04]  /*13590*/  LDL R7, [R1+0xf54] ;  /* 0x000f540001077983 */ /* 0x001ee80000100800 */
[----:B------:R-:W3:Y:S01]  /*135a0*/  LDL.LU R28, [R1+0xe0] ;  /* 0x0000e000011c7983 */ /* 0x000ee20000300800 */
[----:B------:R-:W-:-:S03]  /*135b0*/  ISETP.GE.AND P2, PT, R29, RZ, PT ;  /* 0x000000ff1d00720c */ /* 0x000fc60003f46270 */
[----:B------:R-:W4:Y:S01]  /*135c0*/  LDL R29, [R1+0xf58] ;  /* 0x000f5800011d7983 */ /* 0x000f220000100800 */
[----:B--2---:R-:W-:Y:S01]  /*135d0*/  @!P1 IMAD.MOV R14, RZ, RZ, -R14 ;  /* 0x000000ffff0e9224 */ /* 0x004fe200078e0a0e */
[----:B------:R-:W-:Y:S02]  /*135e0*/  ISETP.GE.AND P1, PT, R9, RZ, PT ;  /* 0x000000ff0900720c */ /* 0x000fe40003f26270 */
[----:B------:R-:W2:Y:S04]  /*135f0*/  LDL.LU R9, [R1+0x100] ;  /* 0x0001000001097983 */ /* 0x000ea80000300800 */
[----:B------:R0:W-:Y:S04]  /*13600*/  STL [R1+0x34], R14 ;  /* 0x0000340e01007387 */ /* 0x0001e80000100800 */
[----:B0-----:R-:W4:Y:S01]  /*13610*/  LDL R14, [R1+0xf4c] ;  /* 0x000f4c00010e7983 */ /* 0x001f220000100800 */
[----:B---3--:R-:W-:Y:S01]  /*13620*/  @!P5 IMAD.MOV R28, RZ, RZ, -R28 ;  /* 0x000000ffff1cd224 */ /* 0x008fe200078e0a1c */
[----:B------:R-:W-:-:S04]  /*13630*/  ISETP.GE.AND P5, PT, R0, RZ, PT ;  /* 0x000000ff0000720c */ /* 0x000fc80003fa6270 */
[----:B------:R0:W-:Y:S04]  /*13640*/  STL [R1+0x30], R28 ;  /* 0x0000301c01007387 */ /* 0x0001e80000100800 */
[----:B0-----:R-:W3:Y:S04]  /*13650*/  LDL R28, [R1+0xf48] ;  /* 0x000f4800011c7983 */ /* 0x001ee80000100800 */
[----:B------:R-:W3:Y:S01]  /*13660*/  LDL.LU R0, [R1+0x108] ;  /* 0x0001080001007983 */ /* 0x000ee20000300800 */
[----:B--2---:R-:W-:Y:S01]  /*13670*/  @!P4 IMAD.MOV R9, RZ, RZ, -R9 ;  /* 0x000000ffff09c224 */ /* 0x004fe200078e0a09 */
[----:B------:R-:W-:-:S04]  /*13680*/  ISETP.GE.AND P4, PT, R24, RZ, PT ;  /* 0x000000ff1800720c */ /* 0x000fc80003f86270 */
[----:B------:R0:W-:Y:S04]  /*13690*/  STL [R1+0x2c], R9 ;  /* 0x00002c0901007387 */ /* 0x0001e80000100800 */
[----:B0-----:R-:W2:Y:S04]  /*136a0*/  LDL R9, [R1+0xf44] ;  /* 0x000f440001097983 */ /* 0x001ea80000100800 */
[----:B------:R-:W2:Y:S01]  /*136b0*/  LDL.LU R24, [R1+0xe8] ;  /* 0x0000e80001187983 */ /* 0x000ea20000300800 */
[----:B---3--:R-:W-:Y:S01]  /*136c0*/  @!P3 IMAD.MOV R0, RZ, RZ, -R0 ;  /* 0x000000ffff00b224 */ /* 0x008fe200078e0a00 */
[----:B------:R-:W-:-:S02]  /*136d0*/  ISETP.GE.AND P3, PT, R25, RZ, PT ;  /* 0x000000ff1900720c */ /* 0x000fc40003f66270 */
[----:B------:R-:W3:Y:S04]  /*136e0*/  LDL.LU R25, [R1+0xf0] ;  /* 0x0000f00001197983 */ /* 0x000ee80000300800 */
[----:B------:R0:W-:Y:S04]  /*136f0*/  STL [R1+0x28], R0 ;  /* 0x0000280001007387 */ /* 0x0001e80000100800 */
[----:B0-----:R-:W4:Y:S01]  /*13700*/  LDL R0, [R1+0xf40] ;  /* 0x000f400001007983 */ /* 0x001f220000100800 */
[----:B--2---:R-:W-:Y:S01]  /*13710*/  @!P2 IMAD.MOV R24, RZ, RZ, -R24 ;  /* 0x000000ffff18a224 */ /* 0x004fe200078e0a18 */
[----:B------:R-:W-:-:S04]  /*13720*/  ISETP.GE.AND P2, PT, R26, RZ, PT ;  /* 0x000000ff1a00720c */ /* 0x000fc80003f46270 */
[----:B------:R0:W-:Y:S04]  /*13730*/  STL [R1+0x24], R24 ;  /* 0x0000241801007387 */ /* 0x0001e80000100800 */
[----:B0-----:R-:W2:Y:S04]  /*13740*/  LDL.LU R24, [R1+0x149c] ;  /* 0x00149c0001187983 */ /* 0x001ea80000300800 */
[----:B------:R-:W2:Y:S01]  /*13750*/  LDL.LU R26, [R1+0x14] ;  /* 0x00001400011a7983 */ /* 0x000ea20000300800 */
[----:B---3--:R-:W-:Y:S01]  /*13760*/  @!P1 IMAD.MOV R25, RZ, RZ, -R25 ;  /* 0x000000ffff199224 */ /* 0x008fe200078e0a19 */
[----:B----4-:R-:W-:-:S02]  /*13770*/  ISETP.GE.AND P1, PT, R27, RZ, PT ;  /* 0x000000ff1b00720c */ /* 0x010fc40003f26270 */
[----:B------:R-:W3:Y:S04]  /*13780*/  LDL R27, [R1+0xf3c] ;  /* 0x000f3c00011b7983 */ /* 0x000ee80000100800 */
[----:B------:R0:W-:Y:S04]  /*13790*/  STL [R1+0x20], R25 ;  /* 0x0000201901007387 */ /* 0x0001e80000100800 */
[----:B0-----:R-:W4:Y:S01]  /*137a0*/  LDL.LU R25, [R1+0xc8] ;  /* 0x0000c80001197983 */ /* 0x001f220000300800 */
[----:B--2---:R-:W-:Y:S01]  /*137b0*/  @!P5 IMAD.MOV R26, RZ, RZ, -R26 ;  /* 0x000000ffff1ad224 */ /* 0x004fe200078e0a1a */
[----:B------:R-:W-:-:S04]  /*137c0*/  ISETP.GE.AND P5, PT, R8, RZ, PT ;  /* 0x000000ff0800720c */ /* 0x000fc80003fa6270 */
[----:B------:R0:W-:Y:S04]  /*137d0*/  STL [R1+0x1c], R26 ;  /* 0x00001c1a01007387 */ /* 0x0001e80000100800 */
[----:B0-----:R-:W2:Y:S04]  /*137e0*/  LDL.LU R26, [R1+0xd0] ;  /* 0x0000d000011a7983 */ /* 0x001ea80000300800 */
[----:B------:R-:W3:Y:S01]  /*137f0*/  LDL R8, [R1+0xf38] ;  /* 0x000f380001087983 */ /* 0x000ee20000100800 */
[----:B----4-:R-:W-:Y:S01]  /*13800*/  @!P4 IMAD.MOV R25, RZ, RZ, -R25 ;  /* 0x000000ffff19c224 */ /* 0x010fe200078e0a19 */
[----:B------:R-:W-:-:S04]  /*13810*/  ISETP.GE.AND P4, PT, R7, RZ, PT ;  /* 0x000000ff0700720c */ /* 0x000fc80003f86270 */
[----:B------:R0:W-:Y:S04]  /*13820*/  STL [R1+0x18], R25 ;  /* 0x0000181901007387 */ /* 0x0001e80000100800 */
[----:B0-----:R-:W4:Y:S04]  /*13830*/  LDL.LU R25, [R1+0x1498] ;  /* 0x0014980001197983 */ /* 0x001f280000300800 */
[----:B------:R-:W3:Y:S01]  /*13840*/  LDL.LU R7, [R1+0x10] ;  /* 0x0000100001077983 */ /* 0x000ee20000300800 */
[----:B--2---:R-:W-:Y:S01]  /*13850*/  @!P3 IMAD.MOV R26, RZ, RZ, -R26 ;  /* 0x000000ffff1ab224 */ /* 0x004fe200078e0a1a */
[----:B------:R-:W-:-:S04]  /*13860*/  ISETP.GE.AND P3, PT, R29, RZ, PT ;  /* 0x000000ff1d00720c */ /* 0x000fc80003f66270 */
[----:B------:R0:W-:Y:S04]  /*13870*/  STL [R1+0x14], R26 ;  /* 0x0000141a01007387 */ /* 0x0001e80000100800 */
[----:B0-----:R-:W2:Y:S04]  /*13880*/  LDL.LU R26, [R1+0x1494] ;  /* 0x00149400011a7983 */ /* 0x001ea80000300800 */
[----:B------:R-:W2:Y:S01]  /*13890*/  LDL.LU R29, [R1+0xc] ;  /* 0x00000c00011d7983 */ /* 0x000ea20000300800 */
[----:B---3--:R-:W-:Y:S01]  /*138a0*/  @!P2 IMAD.MOV R7, RZ, RZ, -R7 ;  /* 0x000000ffff07a224 */ /* 0x008fe200078e0a07 */
[----:B------:R-:W-:-:S04]  /*138b0*/  ISETP.GE.AND P2, PT, R14, RZ, PT ;  /* 0x000000ff0e00720c */ /* 0x000fc80003f46270 */
[----:B------:R0:W-:Y:S04]  /*138c0*/  STL [R1+0x10], R7 ;  /* 0x0000100701007387 */ /* 0x0001e80000100800 */
[----:B0-----:R-:W3:Y:S04]  /*138d0*/  LDL.LU R7, [R1+0x1490] ;  /* 0x0014900001077983 */ /* 0x001ee80000300800 */
[----:B------:R-:W3:Y:S01]  /*138e0*/  LDL.LU R14, [R1+0x8] ;  /* 0x00000800010e7983 */ /* 0x000ee20000300800 */
[----:B--2---:R-:W-:Y:S01]  /*138f0*/  @!P1 IMAD.MOV R29, RZ, RZ, -R29 ;  /* 0x000000ffff1d9224 */ /* 0x004fe200078e0a1d */
[----:B------:R-:W-:-:S04]  /*13900*/  ISETP.GE.AND P1, PT, R28, RZ, PT ;  /* 0x000000ff1c00720c */ /* 0x000fc80003f26270 */
[----:B------:R0:W-:Y:S04]  /*13910*/  STL [R1+0xc], R29 ;  /* 0x00000c1d01007387 */ /* 0x0001e80000100800 */
[----:B0-----:R-:W2:Y:S04]  /*13920*/  LDL.LU R29, [R1+0x148c] ;  /* 0x00148c00011d7983 */ /* 0x001ea80000300800 */
[----:B------:R-:W2:Y:S01]  /*13930*/  LDL.LU R28, [R1+0x4] ;  /* 0x00000400011c7983 */ /* 0x000ea20000300800 */
[----:B---3--:R-:W-:Y:S01]  /*13940*/  @!P5 IMAD.MOV R14, RZ, RZ, -R14 ;  /* 0x000000ffff0ed224 */ /* 0x008fe200078e0a0e */
[----:B------:R-:W-:-:S02]  /*13950*/  ISETP.GE.AND P5, PT, R9, RZ, PT ;  /* 0x000000ff0900720c */ /* 0x000fc40003fa6270 */
[----:B------:R-:W3:Y:S04]  /*13960*/  LDL.LU R9, [R1] ;  /* 0x0000000001097983 */ /* 0x000ee80000300800 */
[----:B------:R0:W-:Y:S04]  /*13970*/  STL [R1+0x8], R14 ;  /* 0x0000080e01007387 */ /* 0x0001e80000100800 */
[----:B0-----:R-:W4:Y:S01]  /*13980*/  LDL R14, [R1+0xf28] ;  /* 0x000f2800010e7983 */ /* 0x001f220000100800 */
[----:B--2---:R-:W-:Y:S01]  /*13990*/  @!P4 IMAD.MOV R28, RZ, RZ, -R28 ;  /* 0x000000ffff1cc224 */ /* 0x004fe200078e0a1c */
[----:B------:R-:W-:-:S04]  /*139a0*/  ISETP.GE.AND P4, PT, R0, RZ, PT ;  /* 0x000000ff0000720c */ /* 0x000fc80003f86270 */
[----:B------:R0:W-:Y:S04]  /*139b0*/  STL [R1+0x13c4], R28 ;  /* 0x0013c41c01007387 */ /* 0x0001e80000100800 */
[----:B------:R-:W2:Y:S01]  /*139c0*/  LDL R0, [R1+0xf20] ;  /* 0x000f200001007983 */ /* 0x000ea20000100800 */
[----:B---3--:R-:W-:Y:S01]  /*139d0*/  @!P3 IMAD.MOV R9, RZ, RZ, -R9 ;  /* 0x000000ffff09b224 */ /* 0x008fe200078e0a09 */
[----:B------:R-:W-:Y:S02]  /*139e0*/  ISETP.GE.AND P3, PT, R27, RZ, PT ;  /* 0x000000ff1b00720c */ /* 0x000fe40003f66270 */
[----:B0-----:R-:W3:Y:S04]  /*139f0*/  LDL R28, [R1+0xf34] ;  /* 0x000f3400011c7983 */ /* 0x001ee80000100800 */
[----:B------:R0:W-:Y:S01]  /*13a00*/  STL [R1+0x13c8], R9 ;  /* 0x0013c80901007387 */ /* 0x0001e20000100800 */
[----:B------:R-:W-:-:S03]  /*13a10*/  @!P2 IMAD.MOV R29, RZ, RZ, -R29 ;  /* 0x000000ffff1da224 */ /* 0x000fc600078e0a1d */
[----:B0-----:R-:W2:Y:S04]  /*13a20*/  LDL R9, [R1+0xf24] ;  /* 0x000f240001097983 */ /* 0x001ea80000100800 */
[----:B------:R-:W2:Y:S01]  /*13a30*/  LDL.LU R27, [R1+0x1488] ;  /* 0x00148800011b7983 */ /* 0x000ea20000300800 */
[----:B------:R-:W-:-:S03]  /*13a40*/  ISETP.GE.AND P2, PT, R8, RZ, PT ;  /* 0x000000ff0800720c */ /* 0x000fc60003f46270 */
[----:B------:R0:W-:Y:S04]  /*13a50*/  STL [R1+0x13cc], R29 ;  /* 0x0013cc1d01007387 */ /* 0x0001e80000100800 */
[----:B0-----:R-:W4:Y:S04]  /*13a60*/  LDL R29, [R1+0xf30] ;  /* 0x000f3000011d7983 */ /* 0x001f280000100800 */
[----:B------:R-:W4:Y:S01]  /*13a70*/  LDL.LU R8, [R1+0x1484] ;  /* 0x0014840001087983 */ /* 0x000f220000300800 */
[----:B------:R-:W-:Y:S02]  /*13a80*/  @!P4 IMAD.MOV R7, RZ, RZ, -R7 ;  /* 0x000000ffff07c224 */ /* 0x000fe400078e0a07 */
[----:B------:R-:W-:-:S02]  /*13a90*/  @!P3 IMAD.MOV R26, RZ, RZ, -R26 ;  /* 0x000000ffff1ab224 */ /* 0x000fc400078e0a1a */
[----:B--2---:R-:W-:Y:S01]  /*13aa0*/  @!P1 IMAD.MOV R27, RZ, RZ, -R27 ;  /* 0x000000ffff1b9224 */ /* 0x004fe200078e0a1b */
[----:B---3--:R-:W-:-:S04]  /*13ab0*/  ISETP.GE.AND P1, PT, R28, RZ, PT ;  /* 0x000000ff1c00720c */ /* 0x008fc80003f26270 */
[----:B------:R0:W-:Y:S04]  /*13ac0*/  STL [R1+0x13d0], R27 ;  /* 0x0013d01b01007387 */ /* 0x0001e80000100800 */
[----:B------:R-:W2:Y:S04]  /*13ad0*/  LDL R28, [R1+0xf18] ;  /* 0x000f1800011c7983 */ /* 0x000ea80000100800 */
[----:B0-----:R-:W3:Y:S01]  /*13ae0*/  LDL R27, [R1+0xf14] ;  /* 0x000f1400011b7983 */ /* 0x001ee20000100800 */
[----:B----4-:R-:W-:-:S05]  /*13af0*/  @!P5 IMAD.MOV R8, RZ, RZ, -R8 ;  /* 0x000000ffff08d224 */ /* 0x010fca00078e0a08 */
[----:B------:R0:W-:Y:S04]  /*13b00*/  STL [R1+0x13d4], R8 ;  /* 0x0013d40801007387 */ /* 0x0001e80000100800 */
[----:B0-----:R-:W4:Y:S01]  /*13b10*/  LDL R8, [R1+0xf1c] ;  /* 0x000f1c0001087983 */ /* 0x001f220000100800 */
[----:B------:R-:W-:-:S03]  /*13b20*/  ISETP.GE.AND P5, PT, R29, RZ, PT ;  /* 0x000000ff1d00720c */ /* 0x000fc60003fa6270 */
[----:B------:R0:W-:Y:S04]  /*13b30*/  STL [R1+0x13d8], R7 ;  /* 0x0013d80701007387 */ /* 0x0001e80000100800 */
[----:B------:R-:W3:Y:S01]  /*13b40*/  LDL R29, [R1+0xf10] ;  /* 0x000f1000011d7983 */ /* 0x000ee20000100800 */
[----:B------:R-:W-:-:S03]  /*13b50*/  ISETP.GE.AND P3, PT, R14, RZ, PT ;  /* 0x000000ff0e00720c */ /* 0x000fc60003f66270 */
[----:B------:R-:W-:Y:S04]  /*13b60*/  STL [R1+0x13dc], R26 ;  /* 0x0013dc1a01007387 */ /* 0x000fe80000100800 */
[----:B------:R-:W3:Y:S01]  /*13b70*/  LDL R14, [R1+0xf0c] ;  /* 0x000f0c00010e7983 */ /* 0x000ee20000100800 */
[----:B------:R-:W-:Y:S01]  /*13b80*/  @!P2 IMAD.MOV R25, RZ, RZ, -R25 ;  /* 0x000000ffff19a224 */ /* 0x000fe200078e0a19 */
[----:B------:R-:W-:Y:S01]  /*13b90*/  ISETP.GE.AND P4, PT, R9, RZ, PT ;  /* 0x000000ff0900720c */ /* 0x000fe20003f86270 */
[----:B------:R-:W-:Y:S02]  /*13ba0*/  @!P1 IMAD.MOV R24, RZ, RZ, -R24 ;  /* 0x000000ffff189224 */ /* 0x000fe400078e0a18 */
[----:B------:R-:W-:Y:S01]  /*13bb0*/  @!P5 IMAD.MOV R23, RZ, RZ, -R23 ;  /* 0x000000ffff17d224 */ /* 0x000fe200078e0a17 */
[----:B------:R-:W-:Y:S04]  /*13bc0*/  STL [R1+0x13e0], R25 ;  /* 0x0013e01901007387 */ /* 0x000fe80000100800 */
[----:B------:R-:W3:Y:S04]  /*13bd0*/  LDL R9, [R1+0xf08] ;  /* 0x000f080001097983 */ /* 0x000ee80000100800 */
[----:B------:R-:W-:Y:S04]  /*13be0*/  STL [R1+0x13e4], R24 ;  /* 0x0013e41801007387 */ /* 0x000fe80000100800 */
[----:B------:R-:W-:Y:S01]  /*13bf0*/  STL [R1+0x13e8], R23 ;  /* 0x0013e81701007387 */ /* 0x000fe20000100800 */
[----:B------:R-:W-:-:S02]  /*13c00*/  @!P4 IMAD.MOV R22, RZ, RZ, -R22 ;  /* 0x000000ffff16c224 */ /* 0x000fc400078e0a16 */
[----:B------:R-:W-:Y:S01]  /*13c10*/  @!P3 IMAD.MOV R21, RZ, RZ, -R21 ;  /* 0x000000ffff15b224 */ /* 0x000fe200078e0a15 */
[----:B------:R-:W-:Y:S02]  /*13c20*/  ISETP.GE.AND P2, PT, R0, RZ, PT ;  /* 0x000000ff0000720c */ /* 0x000fe40003f46270 */
[----:B------:R-:W1:Y:S01]  /*13c30*/  S2R R0, SR_TID.X ;  /* 0x0000000000007919 */ /* 0x000e620000002100 */
[----:B--2---:R-:W-:Y:S02]  /*13c40*/  ISETP.GE.AND P5, PT, R28, RZ, PT ;  /* 0x000000ff1c00720c */ /* 0x004fe40003fa6270 */
[----:B------:R-:W2:Y:S04]  /*13c50*/  LDL R28, [R1+0xf04] ;  /* 0x000f0400011c7983 */ /* 0x000ea80000100800 */
[----:B------:R-:W-:Y:S01]  /*13c60*/  STL [R1+0x13ec], R22 ;  /* 0x0013ec1601007387 */ /* 0x000fe20000100800 */
[----:B----4-:R-:W-:-:S03]  /*13c70*/  ISETP.GE.AND P1, PT, R8, RZ, PT ;  /* 0x000000ff0800720c */ /* 0x010fc60003f26270 */
[----:B------:R-:W4:Y:S01]  /*13c80*/  LDL R8, [R1+0xf00] ;  /* 0x000f000001087983 */ /* 0x000f220000100800 */
[----:B---3--:R-:W-:-:S03]  /*13c90*/  ISETP.GE.AND P4, PT, R27, RZ, PT ;  /* 0x000000ff1b00720c */ /* 0x008fc60003f86270 */
[----:B------:R-:W3:Y:S01]  /*13ca0*/  LDL R27, [R1+0xefc] ;  /* 0x000efc00011b7983 */ /* 0x000ee20000100800 */
[----:B------:R-:W-:-:S03]  /*13cb0*/  ISETP.GE.AND P3, PT, R29, RZ, PT ;  /* 0x000000ff1d00720c */ /* 0x000fc60003f66270 */
[----:B------:R-:W-:Y:S04]  /*13cc0*/  STL [R1+0x13f0], R21 ;  /* 0x0013f01501007387 */ /* 0x000fe80000100800 */
[----:B------:R-:W3:Y:S01]  /*13cd0*/  LDL R29, [R1+0xef8] ;  /* 0x000ef800011d7983 */ /* 0x000ee20000100800 */
[----:B-1----:R-:W-:-:S04]  /*13ce0*/  SHF.R.U32.HI R0, RZ, 0x5, R0 ;  /* 0x00000005ff007819 */ /* 0x002fc80000011600 */
[----:B------:R-:W-:-:S04]  /*13cf0*/  SGXT.U32 R0, R0, 0x1 ;  /* 0x000000010000781a */ /* 0x000fc80000000000 */
[----:B------:R-:W-:-:S05]  /*13d00*/  LOP3.LUT R0, R0, 0x1e, RZ, 0xfc, !PT ;  /* 0x0000001e00007812 */ /* 0x000fca00078efcff */
[----:B0-----:R-:W-:Y:S02]  /*13d10*/  IMAD R7, R0, UR10, RZ ;  /* 0x0000000a00077c24 */ /* 0x001fe4000f8e02ff */
[----:B------:R-:W-:Y:S02]  /*13d20*/  IMAD R0, RZ, RZ, -UR10 ;  /* 0x8000000aff007e24 */ /* 0x000fe4000f8e02ff */
[----:B------:R-:W-:Y:S02]  /*13d30*/  @!P2 IMAD.MOV R20, RZ, RZ, -R20 ;  /* 0x000000ffff14a224 */ /* 0x000fe400078e0a14 */
[----:B------:R-:W-:Y:S01]  /*13d40*/  IMAD R7, R0, 0x2, R7 ;  /* 0x0000000200077824 */ /* 0x000fe200078e0207 */
[----:B------:R-:W-:-:S04]  /*13d50*/  ISETP.GE.AND P2, PT, R14, RZ, PT ;  /* 0x000000ff0e00720c */ /* 0x000fc80003f46270 */
[----:B------:R0:W-:Y:S04]  /*13d60*/  STL [R1+0x4a4], R7 ;  /* 0x0004a40701007387 */ /* 0x0001e80000100800 */
[----:B------:R-:W-:Y:S04]  /*13d70*/  STL [R1+0x13f4], R20 ;  /* 0x0013f41401007387 */ /* 0x000fe80000100800 */
[----:B------:R-:W3:Y:S01]  /*13d80*/  LDL R14, [R1+0xef4] ;  /* 0x000ef400010e7983 */ /* 0x000ee20000100800 */
[----:B0-----:R-:W-:Y:S02]  /*13d90*/  IMAD R7, R0, 0x2, R7 ;  /* 0x0000000200077824 */ /* 0x001fe400078e0207 */
[----:B------:R-:W-:-:S03]  /*13da0*/  @!P1 IMAD.MOV R19, RZ, RZ, -R19 ;  /* 0x000000ffff139224 */ /* 0x000fc600078e0a13 */
[----:B------:R0:W-:Y:S01]  /*13db0*/  STL [R1+0x4a8], R7 ;  /* 0x0004a80701007387 */ /* 0x0001e20000100800 */
[----:B------:R-:W-:Y:S01]  /*13dc0*/  ISETP.GE.AND P1, PT, R9, RZ, PT ;  /* 0x000000ff0900720c */ /* 0x000fe20003f26270 */
[----:B------:R-:W-:Y:S02]  /*13dd0*/  @!P5 IMAD.MOV R18, RZ, RZ, -R18 ;  /* 0x000000ffff12d224 */ /* 0x000fe400078e0a12 */
[----:B------:R-:W-:Y:S04]  /*13de0*/  STL [R1+0x13f8], R19 ;  /* 0x0013f81301007387 */ /* 0x000fe80000100800 */
[----:B------:R-:W3:Y:S01]  /*13df0*/  LDL R9, [R1+0xef0] ;  /* 0x000ef00001097983 */ /* 0x000ee20000100800 */
[----:B0-----:R-:W-:-:S05]  /*13e00*/  IMAD R7, R0, 0x2, R7 ;  /* 0x0000000200077824 */ /* 0x001fca00078e0207 */
[----:B------:R0:W-:Y:S01]  /*13e10*/  STL [R1+0x480], R7 ;  /* 0x0004800701007387 */ /* 0x0001e20000100800 */
[----:B------:R-:W-:-:S03]  /*13e20*/  @!P4 IMAD.MOV R17, RZ, RZ, -R17 ;  /* 0x000000ffff11c224 */ /* 0x000fc600078e0a11 */
[----:B------:R-:W-:Y:S01]  /*13e30*/  STL [R1+0x13fc], R18 ;  /* 0x0013fc1201007387 */ /* 0x000fe20000100800 */
[----:B------:R-:W-:Y:S02]  /*13e40*/  @!P3 IMAD.MOV R16, RZ, RZ, -R16 ;  /* 0x000000ffff10b224 */ /* 0x000fe400078e0a10 */
[----:B0-----:R-:W-:Y:S02]  /*13e50*/  IMAD R7, R0, 0x2, R7 ;  /* 0x0000000200077824 */ /* 0x001fe400078e0207 */
[----:B------:R-:W-:Y:S02]  /*13e60*/  @!P2 IMAD.MOV R13, RZ, RZ, -R13 ;  /* 0x000000ffff0da224 */ /* 0x000fe400078e0a0d */
[----:B------:R-:W-:Y:S01]  /*13e70*/  @!P1 IMAD.MOV R12, RZ, RZ, -R12 ;  /* 0x000000ffff0c9224 */ /* 0x000fe200078e0a0c */
[----:B--2---:R-:W-:Y:S02]  /*13e80*/  ISETP.GE.AND P5, PT, R28, RZ, PT ;  /* 0x000000ff1c00720c */ /* 0x004fe40003fa6270 */
[----:B------:R-:W2:Y:S04]  /*13e90*/  LDL R28, [R1+0x5c0] ;  /* 0x0005c000011c7983 */ /* 0x000ea80000100800 */
[----:B------:R0:W-:Y:S04]  /*13ea0*/  STL [R1+0x484], R7 ;  /* 0x0004840701007387 */ /* 0x0001e80000100800 */
[----:B------:R-:W-:Y:S01]  /*13eb0*/  STL [R1+0x1400], R17 ;  /* 0x0014001101007387 */ /* 0x000fe20000100800 */
[----:B0-----:R-:W-:-:S03]  /*13ec0*/  IMAD R7, R0, 0x2, R7 ;  /* 0x0000000200077824 */ /* 0x001fc600078e0207 */
[----:B------:R-:W-:Y:S04]  /*13ed0*/  STL [R1+0x1404], R16 ;  /* 0x0014041001007387 */ /* 0x000fe80000100800 */
[----:B------:R0:W-:Y:S01]  /*13ee0*/  STL [R1+0x488], R7 ;  /* 0x0004880701007387 */ /* 0x0001e20000100800 */
[----:B----4-:R-:W-:-:S03]  /*13ef0*/  ISETP.GE.AND P4, PT, R8, RZ, PT ;  /* 0x000000ff0800720c */ /* 0x010fc60003f86270 */
[----:B------:R-:W-:Y:S01]  /*13f00*/  STL [R1+0x1408], R13 ;  /* 0x0014080d01007387 */ /* 0x000fe20000100800 */
[----:B0-----:R-:W-:-:S05]  /*13f10*/  IMAD R7, R0, 0x2, R7 ;  /* 0x0000000200077824 */ /* 0x001fca00078e0207 */
[----:B------:R0:W-:Y:S01]  /*13f20*/  STL [R1+0x48c], R7 ;  /* 0x00048c0701007387 */ /* 0x0001e20000100800 */
[----:B------:R-:W-:-:S03]  /*13f30*/  @!P5 IMAD.MOV R11, RZ, RZ, -R11 ;  /* 0x000000ffff0bd224 */ /* 0x000fc600078e0a0b */
[----:B------:R-:W-:Y:S01]  /*13f40*/  STL [R1+0x140c], R12 ;  /* 0x00140c0c01007387 */ /* 0x000fe20000100800 */
[----:B0-----:R-:W-:-:S05]  /*13f50*/  IMAD R7, R0, 0x2, R7 ;  /* 0x0000000200077824 */ /* 0x001fca00078e0207 */
[----:B------:R0:W-:Y:S01]  /*13f60*/  STL [R1+0x490], R7 ;  /* 0x0004900701007387 */ /* 0x0001e20000100800 */
[----:B------:R-:W-:-:S03]  /*13f70*/  @!P4 IMAD.MOV R10, RZ, RZ, -R10 ;  /* 0x000000ffff0ac224 */ /* 0x000fc600078e0a0a */
[----:B------:R-:W-:Y:S01]  /*13f80*/  STL [R1+0x1410], R11 ;  /* 0x0014100b01007387 */ /* 0x000fe20000100800 */
[----:B0-----:R-:W-:-:S05]  /*13f90*/  IMAD R7, R0, 0x2, R7 ;  /* 0x0000000200077824 */ /* 0x001fca00078e0207 */
[----:B------:R0:W-:Y:S04]  /*13fa0*/  STL [R1+0x494], R7 ;  /* 0x0004940701007387 */ /* 0x0001e80000100800 */
[----:B------:R1:W-:Y:S01]  /*13fb0*/  STL [R1+0x1414], R10 ;  /* 0x0014140a01007387 */ /* 0x0003e20000100800 */
[----:B0-----:R-:W-:-:S04]  /*13fc0*/  IMAD R7, R0, 0x2, R7 ;  /* 0x0000000200077824 */ /* 0x001fc800078e0207 */
[----:B-1----:R-:W-:Y:S01]  /*13fd0*/  IMAD R10, R0, 0x2, R7 ;  /* 0x00000002000a7824 */ /* 0x002fe200078e0207 */
[----:B------:R0:W-:Y:S04]  /*13fe0*/  STL [R1+0x498], R7 ;  /* 0x0004980701007387 */ /* 0x0001e80000100800 */
[----:B------:R-:W4:Y:S04]  /*13ff0*/  LDL.LU R20, [R1+0x3e4] ;  /* 0x0003e40001147983 */ /* 0x000f280000300800 */
[----:B------:R-:W4:Y:S04]  /*14000*/  LDL.LU R21, [R1+0x3e0] ;  /* 0x0003e00001157983 */ /* 0x000f280000300800 */
[----:B------:R-:W4:Y:S04]  /*14010*/  LDL.LU R22, [R1+0x3dc] ;  /* 0x0003dc0001167983 */ /* 0x000f280000300800 */
[----:B------:R-:W-:Y:S04]  /*14020*/  STL [R1+0x49c], R10 ;  /* 0x00049c0a01007387 */ /* 0x000fe80000100800 */
[----:B------:R-:W4:Y:S04]  /*14030*/  LDL.LU R23, [R1+0x3d8] ;  /* 0x0003d80001177983 */ /* 0x000f280000300800 */
[----:B------:R-:W4:Y:S04]  /*14040*/  LDL.LU R24, [R1+0x3d4] ;  /* 0x0003d40001187983 */ /* 0x000f280000300800 */
[----:B------:R-:W4:Y:S04]  /*14050*/  LDL.LU R25, [R1+0x3d0] ;  /* 0x0003d00001197983 */ /* 0x000f280000300800 */
[----:B------:R-:W4:Y:S04]  /*14060*/  LDL.LU R26, [R1+0x3cc] ;  /* 0x0003cc00011a7983 */ /* 0x000f280000300800 */
[----:B0-----:R-:W4:Y:S01]  /*14070*/  LDL.LU R7, [R1+0x3c8] ;  /* 0x0003c80001077983 */ /* 0x001f220000300800 */
[----:B---3--:R-:W-:-:S02]  /*14080*/  ISETP.GE.AND P3, PT, R27, RZ, PT ;  /* 0x000000ff1b00720c */ /* 0x008fc40003f66270 */
[----:B------:R-:W-:Y:S01]  /*14090*/  ISETP.GE.AND P2, PT, R29, RZ, PT ;  /* 0x000000ff1d00720c */ /* 0x000fe20003f46270 */
[----:B------:R-:W3:Y:S04]  /*140a0*/  LDL.LU R8, [R1+0x3c4] ;  /* 0x0003c40001087983 */ /* 0x000ee80000300800 */
[----:B------:R-:W3:Y:S04]  /*140b0*/  LDL.LU R27, [R1+0x3c0] ;  /* 0x0003c000011b7983 */ /* 0x000ee80000300800 */
[----:B------:R-:W3:Y:S01]  /*140c0*/  LDL.LU R29, [R1+0x3bc] ;  /* 0x0003bc00011d7983 */ /* 0x000ee20000300800 */
[----:B------:R-:W-:-:S02]  /*140d0*/  ISETP.GE.AND P1, PT, R14, RZ, PT ;  /* 0x000000ff0e00720c */ /* 0x000fc40003f26270 */
[----:B------:R-:W0:Y:S01]  /*140e0*/  S2R R14, SR_TID.X ;  /* 0x00000000000e7919 */ /* 0x000e220000002100 */
[----:B------:R-:W-:Y:S02]  /*140f0*/  ISETP.GE.AND P5, PT, R9, RZ, PT ;  /* 0x000000ff0900720c */ /* 0x000fe40003fa6270 */
[----:B------:R-:W3:Y:S01]  /*14100*/  LDL.LU R9, [R1+0x3b8] ;  /* 0x0003b80001097983 */ /* 0x000ee20000300800 */
[----:B------:R-:W-:Y:S01]  /*14110*/  @!P2 IMAD.MOV R5, RZ, RZ, -R5 ;  /* 0x000000ffff05a224 */ /* 0x000fe200078e0a05 */
[----:B------:R-:W-:-:S06]  /*14120*/  ISETP.NE.AND P0, PT, R15, RZ, PT ;  /* 0x000000ff0f00720c */ /* 0x000fcc0003f05270 */
[----:B------:R-:W-:Y:S01]  /*14130*/  @!P1 IMAD.MOV R4, RZ, RZ, -R4 ;  /* 0x000000ffff049224 */ /* 0x000fe200078e0a04 */
[----:B0-----:R-:W-:-:S05]  /*14140*/  LOP3.LUT R14, R14, 0x1f, RZ, 0xc0, !PT ;  /* 0x0000001f0e0e7812 */ /* 0x001fca00078ec0ff */
[----:B------:R-:W-:Y:S02]  /*14150*/  IMAD R11, R14, UR8, RZ ;  /* 0x000000080e0b7c24 */ /* 0x000fe4000f8e02ff */
[----:B------:R-:W-:-:S04]  /*14160*/  IMAD.MOV.U32 R14, RZ, RZ, R6 ;  /* 0x000000ffff0e7224 */ /* 0x000fc800078e0006 */
[----:B------:R-:W-:Y:S01]  /*14170*/  @!P3 IMAD.MOV R14, RZ, RZ, -R14 ;  /* 0x000000ffff0eb224 */ /* 0x000fe200078e0a0e */
[----:B------:R-:W-:Y:S01]  /*14180*/  LEA R6, P3, R11, UR14, 0x1 ;  /* 0x0000000e0b067c11 */ /* 0x000fe2000f8608ff */
[----:B------:R-:W-:Y:S01]  /*14190*/  @!P5 IMAD.MOV R3, RZ, RZ, -R3 ;  /* 0x000000ffff03d224 */ /* 0x000fe200078e0a03 */
[----:B------:R-:W-:Y:S02]  /*141a0*/  LOP3.LUT R15, RZ, R15, RZ, 0x33, !PT ;  /* 0x0000000fff0f7212 */ /* 0x000fe400078e33ff */
[----:B--2---:R-:W-:Y:S02]  /*141b0*/  ISETP.GE.AND P4, PT, R28, RZ, PT ;  /* 0x000000ff1c00720c */ /* 0x004fe40003f86270 */
[----:B------:R-:W2:Y:S04]  /*141c0*/  LDL.LU R28, [R1+0x3b4] ;  /* 0x0003b400011c7983 */ /* 0x000ea80000300800 */
[----:B------:R-:W-:Y:S04]  /*141d0*/  STL [R1+0x1418], R14 ;  /* 0x0014180e01007387 */ /* 0x000fe80000100800 */
[----:B------:R0:W-:Y:S03]  /*141e0*/  STL [R1+0x1318], R6 ;  /* 0x0013180601007387 */ /* 0x0001e60000100800 */
[----:B------:R-:W-:Y:S01]  /*141f0*/  @!P4 IMAD.MOV R2, RZ, RZ, -R2 ;  /* 0x000000ffff02c224 */ /* 0x000fe200078e0a02 */
[----:B------:R4:W-:Y:S01]  /*14200*/  STL [R1+0x141c], R0 ;  /* 0x00141c0001007387 */ /* 0x0009e20000100800 */
[----:B0-----:R-:W-:-:S05]  /*14210*/  IMAD R6, R0, 0x2, R10 ;  /* 0x0000000200067824 */ /* 0x001fca00078e020a */
[----:B------:R-:W-:Y:S04]  /*14220*/  STL [R1+0x4a0], R6 ;  /* 0x0004a00601007387 */ /* 0x000fe80000100800 */
[----:B------:R-:W-:Y:S04]  /*14230*/  STL [R1+0x1420], R5 ;  /* 0x0014200501007387 */ /* 0x000fe80000100800 */
[----:B------:R-:W-:Y:S04]  /*14240*/  STL [R1+0x1424], R4 ;  /* 0x0014240401007387 */ /* 0x000fe80000100800 */
[----:B------:R-:W-:Y:S04]  /*14250*/  STL [R1+0x1428], R3 ;  /* 0x0014280301007387 */ /* 0x000fe80000100800 */
[----:B------:R0:W-:Y:S01]  /*14260*/  STL [R1+0x142c], R2 ;  /* 0x00142c0201007387 */ /* 0x0001e20000100800 */
[----:B----4-:R-:W-:-:S02]  /*14270*/  SEL R0, R15, R20, !P0 ;  /* 0x000000140f007207 */ /* 0x010fc40004000000 */
[----:B0-----:R-:W-:-:S03]  /*14280*/  SEL R2, R15, R21, !P0 ;  /* 0x000000150f027207 */ /* 0x001fc60004000000 */
[----:B------:R0:W-:Y:S01]  /*14290*/  STL [R1+0x47c], R0 ;  /* 0x00047c0001007387 */ /* 0x0001e20000100800 */
[----:B------:R-:W-:-:S03]  /*142a0*/  SEL R3, R15, R22, !P0 ;  /* 0x000000160f037207 */ /* 0x000fc60004000000 */
[----:B------:R1:W-:Y:S01]  /*142b0*/  STL [R1+0x478], R2 ;  /* 0x0004780201007387 */ /* 0x0003e20000100800 */
[----:B0-----:R-:W-:-:S03]  /*142c0*/  SEL R0, R15, R23, !P0 ;  /* 0x000000170f007207 */ /* 0x001fc60004000000 */
[----:B------:R0:W-:Y:S01]  /*142d0*/  STL [R1+0x474], R3 ;  /* 0x0004740301007387 */ /* 0x0001e20000100800 */
[----:B-1----:R-:W-:-:S03]  /*142e0*/  SEL R2, R15, R24, !P0 ;  /* 0x000000180f027207 */ /* 0x002fc60004000000 */
[----:B------:R1:W-:Y:S04]  /*142f0*/  STL [R1+0x470], R0 ;  /* 0x0004700001007387 */ /* 0x0003e80000100800 */
[----:B------:R4:W-:Y:S01]  /*14300*/  STL [R1+0x46c], R2 ;  /* 0x00046c0201007387 */ /* 0x0009e20000100800 */
[C---:B0-----:R-:W-:Y:S02]  /*14310*/  SEL R3, R15.reuse, R25, !P0 ;  /* 0x000000190f037207 */ /* 0x041fe40004000000 */
[----:B-1----:R-:W-:-:S03]  /*14320*/  SEL R0, R15, R26, !P0 ;  /* 0x0000001a0f007207 */ /* 0x002fc60004000000 */
[----:B------:R3:W-:Y:S01]  /*14330*/  STL [R1+0x468], R3 ;  /* 0x0004680301007387 */ /* 0x0007e20000100800 */
[----:B----4-:R-:W-:-:S03]  /*14340*/  SEL R2, R15, R7, !P0 ;  /* 0x000000070f027207 */ /* 0x010fc60004000000 */
[----:B------:R0:W-:Y:S04]  /*14350*/  STL [R1+0x464], R0 ;  /* 0x0004640001007387 */ /* 0x0001e80000100800 */
[----:B------:R1:W-:Y:S01]  /*14360*/  STL [R1+0x460], R2 ;  /* 0x0004600201007387 */ /* 0x0003e20000100800 */
[C---:B---3--:R-:W-:Y:S02]  /*14370*/  SEL R3, R15.reuse, R8, !P0 ;  /* 0x000000080f037207 */ /* 0x048fe40004000000 */
[----:B0-----:R-:W-:-:S03]  /*14380*/  SEL R0, R15, R27, !P0 ;  /* 0x0000001b0f007207 */ /* 0x001fc60004000000 */
[----:B------:R-:W-:Y:S01]  /*14390*/  STL [R1+0x45c], R3 ;  /* 0x00045c0301007387 */ /* 0x000fe20000100800 */
[----:B-1----:R-:W-:-:S03]  /*143a0*/  SEL R2, R15, R29, !P0 ;  /* 0x0000001d0f027207 */ /* 0x002fc60004000000 */
[----:B------:R-:W-:Y:S04]  /*143b0*/  STL [R1+0x458], R0 ;  /* 0x0004580001007387 */ /* 0x000fe80000100800 */
[----:B------:R0:W-:Y:S04]  /*143c0*/  STL [R1+0x454], R2 ;  /* 0x0004540201007387 */ /* 0x0001e80000100800 */
[----:B0-----:R-:W3:Y:S01]  /*143d0*/  LDL.LU R2, [R1+0x3a4] ;  /* 0x0003a40001027983 */ /* 0x001ee20000300800 */
[----:B------:R-:W-:-:S05]  /*143e0*/  SEL R3, R15, R9, !P0 ;  /* 0x000000090f037207 */ /* 0x000fca0004000000 */
[----:B------:R-:W-:Y:S01]  /*143f0*/  STL [R1+0x450], R3 ;  /* 0x0004500301007387 */ /* 0x000fe20000100800 */
[----:B--2---:R-:W-:-:S03]  /*14400*/  SEL R0, R15, R28, !P0 ;  /* 0x0000001c0f007207 */ /* 0x004fc60004000000 */
[----:B---3--:R0:W-:Y:S04]  /*14410*/  STL [R1+0x1478], R2 ;  /* 0x0014780201007387 */ /* 0x0081e80000100800 */
[----:B------:R-:W-:Y:S04]  /*14420*/  STL [R1+0x44c], R0 ;  /* 0x00044c0001007387 */ /* 0x000fe80000100800 */
[----:B0-----:R-:W2:Y:S04]  /*14430*/  LDL.LU R2, [R1+0x3a8] ;  /* 0x0003a80001027983 */ /* 0x001ea80000300800 */
[----:B--2---:R0:W-:Y:S04]  /*14440*/  STL [R1+0x147c], R2 ;  /* 0x00147c0201007387 */ /* 0x0041e80000100800 */
[----:B0-----:R-:W2:Y:S04]  /*14450*/  LDL.LU R2, [R1+0x3ac] ;  /* 0x0003ac0001027983 */ /* 0x001ea80000300800 */
[----:B--2---:R0:W-:Y:S04]  /*14460*/  STL [R1+0x1480], R2 ;  /* 0x0014800201007387 */ /* 0x0041e80000100800 */
[----:B0-----:R-:W2:Y:S04]  /*14470*/  LDL.LU R2, [R1+0x3b0] ;  /* 0x0003b00001027983 */ /* 0x001ea80000300800 */
[----:B------:R-:W3:Y:S04]  /*14480*/  LDL.LU R3, [R1+0x3a0] ;  /* 0x0003a00001037983 */ /* 0x000ee80000300800 */
[----:B------:R-:W4:Y:S04]  /*14490*/  LDL.LU R4, [R1+0x39c] ;  /* 0x00039c0001047983 */ /* 0x000f280000300800 */
[----:B------:R-:W3:Y:S04]  /*144a0*/  LDL.LU R5, [R1+0x398] ;  /* 0x0003980001057983 */ /* 0x000ee80000300800 */
        /* <DEDUP_REMOVED lines=23> */
[----:B------:R-:W3:Y:S01]  /*14620*/  LDL.LU R28, [R1+0x338] ;  /* 0x00033800011c7983 */ /* 0x000ee20000300800 */
[----:B--2---:R-:W-:-:S05]  /*14630*/  SEL R2, R15, R2, !P0 ;  /* 0x000000020f027207 */ /* 0x004fca0004000000 */
[----:B------:R0:W-:Y:S04]  /*14640*/  STL [R1+0x448], R2 ;  /* 0x0004480201007387 */ /* 0x0001e80000100800 */
[----:B0-----:R-:W2:Y:S02]  /*14650*/  LDL.LU R2, [R1+0x1480] ;  /* 0x0014800001027983 */ /* 0x001ea40000300800 */
[----:B--2---:R-:W-:-:S05]  /*14660*/  SEL R2, R15, R2, !P0 ;  /* 0x000000020f027207 */ /* 0x004fca0004000000 */
[----:B------:R0:W-:Y:S04]  /*14670*/  STL [R1+0x444], R2 ;  /* 0x0004440201007387 */ /* 0x0001e80000100800 */
[----:B0-----:R-:W2:Y:S02]  /*14680*/  LDL.LU R2, [R1+0x147c] ;  /* 0x00147c0001027983 */ /* 0x001ea40000300800 */
[----:B--2---:R-:W-:-:S05]  /*14690*/  SEL R2, R15, R2, !P0 ;  /* 0x000000020f027207 */ /* 0x004fca0004000000 */
[----:B------:R0:W-:Y:S04]  /*146a0*/  STL [R1+0x440], R2 ;  /* 0x0004400201007387 */ /* 0x0001e80000100800 */
[----:B0-----:R-:W2:Y:S02]  /*146b0*/  LDL.LU R2, [R1+0x1478] ;  /* 0x0014780001027983 */ /* 0x001ea40000300800 */
[----:B--2---:R-:W-:-:S05]  /*146c0*/  SEL R2, R15, R2, !P0 ;  /* 0x000000020f027207 */ /* 0x004fca0004000000 */
[----:B------:R3:W-:Y:S02]  /*146d0*/  STL [R1+0x43c], R2 ;  /* 0x00043c0201007387 */ /* 0x0007e40000100800 */
[C---:B---3--:R-:W-:Y:S02]  /*146e0*/  SEL R2, R15.reuse, R3, !P0 ;  /* 0x000000030f027207 */ /* 0x048fe40004000000 */
[C---:B----4-:R-:W-:Y:S02]  /*146f0*/  SEL R3, R15.reuse, R4, !P0 ;  /* 0x000000040f037207 */ /* 0x050fe40004000000 */
[C---:B------:R-:W-:Y:S01]  /*14700*/  SEL R4, R15.reuse, R5, !P0 ;  /* 0x000000050f047207 */ /* 0x040fe20004000000 */
[----:B------:R0:W-:Y:S04]  /*14710*/  STL [R1+0x438], R2 ;  /* 0x0004380201007387 */ /* 0x0001e80000100800 */
[----:B------:R1:W-:Y:S01]  /*14720*/  STL [R1+0x434], R3 ;  /* 0x0004340301007387 */ /* 0x0003e20000100800 */
[----:B0-----:R-:W-:-:S03]  /*14730*/  SEL R2, R15, R0, !P0 ;  /* 0x000000000f027207 */ /* 0x001fc60004000000 */
[----:B------:R-:W-:Y:S01]  /*14740*/  STL [R1+0x430], R4 ;  /* 0x0004300401007387 */ /* 0x000fe20000100800 */
[C---:B------:R-:W-:Y:S02]  /*14750*/  SEL R0, R15.reuse, R14, !P0 ;  /* 0x0000000e0f007207 */ /* 0x040fe40004000000 */
[C---:B-1----:R-:W-:Y:S01]  /*14760*/  SEL R3, R15.reuse, R6, !P0 ;  /* 0x000000060f037207 */ /* 0x042fe20004000000 */
[----:B------:R0:W-:Y:S04]  /*14770*/  STL [R1+0x42c], R2 ;  /* 0x00042c0201007387 */ /* 0x0001e80000100800 */
[----:B------:R1:W-:Y:S01]  /*14780*/  STL [R1+0x428], R3 ;  /* 0x0004280301007387 */ /* 0x0003e20000100800 */
[----:B0-----:R-:W-:-:S03]  /*14790*/  SEL R2, R15, R10, !P0 ;  /* 0x0000000a0f027207 */ /* 0x001fc60004000000 */
[----:B------:R0:W-:Y:S01]  /*147a0*/  STL [R1+0x424], R0 ;  /* 0x0004240001007387 */ /* 0x0001e20000100800 */
[----:B-1----:R-:W-:-:S03]  /*147b0*/  SEL R3, R15, R11, !P0 ;  /* 0x0000000b0f037207 */ /* 0x002fc60004000000 */
        /* <DEDUP_REMOVED lines=9> */
[----:B--2---:R-:W-:-:S03]  /*14850*/  SEL R2, R15, R18, !P0 ;  /* 0x000000120f027207 */ /* 0x004fc60004000000 */
        /* <DEDUP_REMOVED lines=22> */
[----:B------:R-:W-:Y:S01]  /*149c0*/  STL [R1+0x3fc], R3 ;  /* 0x0003fc0301007387 */ /* 0x000fe20000100800 */
[----:B--2---:R-:W-:-:S03]  /*149d0*/  SEL R2, R15, R29, !P0 ;  /* 0x0000001d0f027207 */ /* 0x004fc60004000000 */
[----:B------:R-:W-:Y:S04]  /*149e0*/  STL [R1+0x1b0], R0 ;  /* 0x0001b00001007387 */ /* 0x000fe80000100800 */
[----:B------:R0:W-:Y:S04]  /*149f0*/  STL [R1+0x3f8], R2 ;  /* 0x0003f80201007387 */ /* 0x0001e80000100800 */
[----:B0-----:R-:W2:Y:S01]  /*14a00*/  LDL.LU R2, [R1+0x328] ;  /* 0x0003280001027983 */ /* 0x001ea20000300800 */
[C---:B------:R-:W-:Y:S02]  /*14a10*/  SEL R3, R15.reuse, R9, !P0 ;  /* 0x000000090f037207 */ /* 0x040fe40004000000 */
[----:B------:R-:W-:-:S03]  /*14a20*/  SEL R0, R15, R28, !P0 ;  /* 0x0000001c0f007207 */ /* 0x000fc60004000000 */
[----:B------:R-:W-:Y:S04]  /*14a30*/  STL [R1+0x3f4], R3 ;  /* 0x0003f40301007387 */ /* 0x000fe80000100800 */
[----:B--2---:R0:W-:Y:S04]  /*14a40*/  STL [R1+0x146c], R2 ;  /* 0x00146c0201007387 */ /* 0x0041e80000100800 */
        /* <DEDUP_REMOVED lines=536> */
[----:B0-----:R-:W2:Y:S01]  /*16bd0*/  LDL.LU R2, [R1+0x1430] ;  /* 0x0014300001027983 */ /* 0x001ea20000300800 */
[C---:B---3--:R-:W-:Y:S02]  /*16be0*/  SEL R3, R15.reuse, R3, !P0 ;  /* 0x000000030f037207 */ /* 0x048fe40004000000 */
[C---:B----4-:R-:W-:Y:S02]  /*16bf0*/  SEL R4, R15.reuse, R4, !P0 ;  /* 0x000000040f047207 */ /* 0x050fe40004000000 */
[C---:B------:R-:W-:Y:S02]  /*16c00*/  SEL R5, R15.reuse, R5, !P0 ;  /* 0x000000050f057207 */ /* 0x040fe40004000000 */
[----:B------:R-:W-:-:S02]  /*16c10*/  SEL R0, R15, R0, !P0 ;  /* 0x000000000f007207 */ /* 0x000fc40004000000 */
[C---:B------:R-:W-:Y:S02]  /*16c20*/  SEL R14, R15.reuse, R14, !P0 ;  /* 0x0000000e0f0e7207 */ /* 0x040fe40004000000 */
[C---:B------:R-:W-:Y:S02]  /*16c30*/  SEL R10, R15.reuse, R10, !P0 ;  /* 0x0000000a0f0a7207 */ /* 0x040fe40004000000 */
[C---:B------:R-:W-:Y:S02]  /*16c40*/  SEL R11, R15.reuse, R11, !P0 ;  /* 0x0000000b0f0b7207 */ /* 0x040fe40004000000 */
[C---:B------:R-:W-:Y:S02]  /*16c50*/  SEL R12, R15.reuse, R12, !P0 ;  /* 0x0000000c0f0c7207 */ /* 0x040fe40004000000 */
        /* <DEDUP_REMOVED lines=18> */
[----:B--2---:R-:W-:-:S05]  /*16d80*/  SEL R2, R15, R2, !P0 ;  /* 0x000000020f027207 */ /* 0x004fca0004000000 */
[----:B------:R0:W-:Y:S04]  /*16d90*/  STL [R1+0xc4], R2 ;  /* 0x0000c40201007387 */ /* 0x0001e80000100800 */
[----:B0-----:R-:W2:Y:S04]  /*16da0*/  LDL.LU R2, [R1+0x142c] ;  /* 0x00142c0001027983 */ /* 0x001ea80000300800 */
[----:B------:R0:W-:Y:S04]  /*16db0*/  STL [R1+0xbc], R3 ;  /* 0x0000bc0301007387 */ /* 0x0001e80000100800 */
[----:B0-----:R-:W3:Y:S04]  /*16dc0*/  LDL.LU R3, [R1+0x1428] ;  /* 0x0014280001037983 */ /* 0x001ee80000300800 */
[----:B------:R0:W-:Y:S04]  /*16dd0*/  STL [R1+0xb8], R4 ;  /* 0x0000b80401007387 */ /* 0x0001e80000100800 */
[----:B0-----:R-:W4:Y:S04]  /*16de0*/  LDL.LU R4, [R1+0x1424] ;  /* 0x0014240001047983 */ /* 0x001f280000300800 */
[----:B------:R0:W-:Y:S04]  /*16df0*/  STL [R1+0xb0], R5 ;  /* 0x0000b00501007387 */ /* 0x0001e80000100800 */
[----:B0-----:R-:W2:Y:S04]  /*16e00*/  LDL.LU R5, [R1+0x1420] ;  /* 0x0014200001057983 */ /* 0x001ea80000300800 */
        /* <DEDUP_REMOVED lines=45> */
[----:B0-----:R-:W3:Y:S01]  /*170e0*/  LDL.LU R28, [R1+0x13c4] ;  /* 0x0013c400011c7983 */ /* 0x001ee20000300800 */
[----:B------:R-:W-:-:S05]  /*170f0*/  SEL R6, R15, R6, !P0 ;  /* 0x000000060f067207 */ /* 0x000fca0004000000 */
[----:B------:R2:W-:Y:S02]  /*17100*/  STL [R1+0x30], R6 ;  /* 0x0000300601007387 */ /* 0x0005e40000100800 */
[C---:B--2---:R-:W-:Y:S02]  /*17110*/  SEL R6, R15.reuse, R9, !P0 ;  /* 0x000000090f067207 */ /* 0x044fe40004000000 */
[C---:B------:R-:W-:Y:S02]  /*17120*/  SEL R9, R15.reuse, R27, !P0 ;  /* 0x0000001b0f097207 */ /* 0x040fe40004000000 */
[----:B---3--:R-:W-:-:S05]  /*17130*/  SEL R28, R15, R28, !P0 ;  /* 0x0000001c0f1c7207 */ /* 0x008fca0004000000 */
[----:B------:R0:W-:Y:S04]  /*17140*/  STL [R1+0x2c], R28 ;  /* 0x00002c1c01007387 */ /* 0x0001e80000100800 */
[----:B------:R1:W-:Y:S01]  /*17150*/  STL [R1+0x28], R6 ;  /* 0x0000280601007387 */ /* 0x0003e20000100800 */
[C---:B0-----:R-:W-:Y:S02]  /*17160*/  SEL R28, R15.reuse, R29, !P0 ;  /* 0x0000001d0f1c7207 */ /* 0x041fe40004000000 */
[C---:B-1----:R-:W-:Y:S02]  /*17170*/  SEL R6, R15.reuse, R8, !P0 ;  /* 0x000000080f067207 */ /* 0x042fe40004000000 */
[C---:B------:R-:W-:Y:S01]  /*17180*/  SEL R8, R15.reuse, R7, !P0 ;  /* 0x000000070f087207 */ /* 0x040fe20004000000 */
[----:B------:R-:W-:Y:S01]  /*17190*/  STL [R1+0x24], R28 ;  /* 0x0000241c01007387 */ /* 0x000fe20000100800 */
[----:B------:R-:W-:-:S03]  /*171a0*/  SEL R7, R15, R26, !P0 ;  /* 0x0000001a0f077207 */ /* 0x000fc60004000000 */
[----:B------:R-:W-:Y:S04]  /*171b0*/  STL [R1+0x20], R9 ;  /* 0x0000200901007387 */ /* 0x000fe80000100800 */
[----:B------:R0:W-:Y:S04]  /*171c0*/  STL [R1+0x1c], R6 ;  /* 0x00001c0601007387 */ /* 0x0001e80000100800 */
[----:B------:R1:W-:Y:S01]  /*171d0*/  STL [R1+0x18], R8 ;  /* 0x0000180801007387 */ /* 0x0003e20000100800 */
[----:B0-----:R-:W-:-:S03]  /*171e0*/  SEL R6, R15, R25, !P0 ;  /* 0x000000190f067207 */ /* 0x001fc60004000000 */
[----:B------:R0:W-:Y:S01]  /*171f0*/  STL [R1+0x14], R7 ;  /* 0x0000140701007387 */ /* 0x0001e20000100800 */
[----:B-1----:R-:W-:-:S03]  /*17200*/  SEL R8, R15, R24, !P0 ;  /* 0x000000180f087207 */ /* 0x002fc60004000000 */
[----:B------:R1:W-:Y:S04]  /*17210*/  STL [R1+0x10], R6 ;  /* 0x0000100601007387 */ /* 0x0003e80000100800 */
[----:B------:R2:W-:Y:S01]  /*17220*/  STL [R1+0xc], R8 ;  /* 0x00000c0801007387 */ /* 0x0005e20000100800 */
[----:B0-----:R-:W-:-:S03]  /*17230*/  SEL R7, R15, R23, !P0 ;  /* 0x000000170f077207 */ /* 0x001fc60004000000 */
[----:B------:R-:W3:Y:S01]  /*17240*/  LDL R27, [R1+0x4a0] ;  /* 0x0004a000011b7983 */ /* 0x000ee20000100800 */
[----:B-1----:R-:W-:-:S03]  /*17250*/  SEL R6, R15, R22, !P0 ;  /* 0x000000160f067207 */ /* 0x002fc60004000000 */
[----:B------:R-:W-:Y:S04]  /*17260*/  STL [R1+0x8], R7 ;  /* 0x0000080701007387 */ /* 0x000fe80000100800 */
[----:B------:R-:W3:Y:S04]  /*17270*/  LDL.LU R9, [R1+0x47c] ;  /* 0x00047c0001097983 */ /* 0x000ee80000300800 */
[----:B------:R0:W-:Y:S04]  /*17280*/  STL [R1+0x4], R6 ;  /* 0x0000040601007387 */ /* 0x0001e80000100800 */
[----:B------:R-:W3:Y:S01]  /*17290*/  LDL.LU R28, [R1+0x478] ;  /* 0x00047800011c7983 */ /* 0x000ee20000300800 */
[----:B--2---:R-:W1:Y:S01]  /*172a0*/  S2R R8, SR_TID.X ;  /* 0x0000000000087919 */ /* 0x004e620000002100 */
[----:B0-----:R-:W-:-:S02]  /*172b0*/  SEL R6, R15, R21, !P0 ;  /* 0x000000150f067207 */ /* 0x001fc40004000000 */
[C---:B------:R-:W-:Y:S02]  /*172c0*/  SEL R29, R15.reuse, R20, !P0 ;  /* 0x000000140f1d7207 */ /* 0x040fe40004000000 */
[C---:B------:R-:W-:Y:S01]  /*172d0*/  SEL R19, R15.reuse, R19, !P0 ;  /* 0x000000130f137207 */ /* 0x040fe20004000000 */
[----:B------:R0:W-:Y:S01]  /*172e0*/  STL [R1+0x131c], R6 ;  /* 0x00131c0601007387 */ /* 0x0001e20000100800 */
[C---:B------:R-:W-:Y:S02]  /*172f0*/  SEL R18, R15.reuse, R18, !P0 ;  /* 0x000000120f127207 */ /* 0x040fe40004000000 */
[C---:B------:R-:W-:Y:S02]  /*17300*/  SEL R17, R15.reuse, R17, !P0 ;  /* 0x000000110f117207 */ /* 0x040fe40004000000 */
[C---:B------:R-:W-:Y:S02]  /*17310*/  SEL R16, R15.reuse, R16, !P0 ;  /* 0x000000100f107207 */ /* 0x040fe40004000000 */
[C---:B------:R-:W-:Y:S01]  /*17320*/  SEL R13, R15.reuse, R13, !P0 ;  /* 0x0000000d0f0d7207 */ /* 0x040fe20004000000 */
[----:B0-----:R-:W2:Y:S01]  /*17330*/  LDL.LU R6, [R1+0x474] ;  /* 0x0004740001067983 */ /* 0x001ea20000300800 */
[----:B------:R-:W-:-:S03]  /*17340*/  SEL R12, R15, R12, !P0 ;  /* 0x0000000c0f0c7207 */ /* 0x000fc60004000000 */
[----:B------:R-:W-:Y:S01]  /*17350*/  STL [R1+0x1320], R29 ;  /* 0x0013201d01007387 */ /* 0x000fe20000100800 */
[----:B------:R-:W-:-:S03]  /*17360*/  SEL R11, R15, R11, !P0 ;  /* 0x0000000b0f0b7207 */ /* 0x000fc60004000000 */
[----:B------:R-:W-:Y:S01]  /*17370*/  STL [R1+0x1324], R19 ;  /* 0x0013241301007387 */ /* 0x000fe20000100800 */
[----:B------:R-:W-:-:S03]  /*17380*/  SEL R10, R15, R10, !P0 ;  /* 0x0000000a0f0a7207 */ /* 0x000fc60004000000 */
[----:B------:R-:W-:Y:S01]  /*17390*/  STL [R1+0x1328], R18 ;  /* 0x0013281201007387 */ /* 0x000fe20000100800 */
[C---:B------:R-:W-:Y:S02]  /*173a0*/  SEL R14, R15.reuse, R14, !P0 ;  /* 0x0000000e0f0e7207 */ /* 0x040fe40004000000 */
[----:B-1----:R-:W-:Y:S01]  /*173b0*/  LOP3.LUT R8, R8, 0x1f, RZ, 0xc0, !PT ;  /* 0x0000001f08087812 */ /* 0x002fe200078ec0ff */
[----:B------:R-:W-:Y:S01]  /*173c0*/  STL [R1+0x132c], R17 ;  /* 0x00132c1101007387 */ /* 0x000fe20000100800 */
[----:B------:R-:W-:-:S03]  /*173d0*/  SEL R5, R15, R5, !P0 ;  /* 0x000000050f057207 */ /* 0x000fc60004000000 */
[----:B------:R-:W-:Y:S01]  /*173e0*/  STL [R1+0x1330], R16 ;  /* 0x0013301001007387 */ /* 0x000fe20000100800 */
[C---:B----4-:R-:W-:Y:S01]  /*173f0*/  SEL R4, R15.reuse, R4, !P0 ;  /* 0x000000040f047207 */ /* 0x050fe20004000000 */
[----:B------:R-:W-:Y:S02]  /*17400*/  IMAD R8, R8, UR8, RZ ;  /* 0x0000000808087c24 */ /* 0x000fe4000f8e02ff */
[----:B------:R-:W-:Y:S01]  /*17410*/  STL [R1+0x1334], R13 ;  /* 0x0013340d01007387 */ /* 0x000fe20000100800 */
[----:B------:R-:W-:-:S03]  /*17420*/  SEL R2, R15, R2, !P0 ;  /* 0x000000020f027207 */ /* 0x000fc60004000000 */
[----:B------:R-:W-:Y:S01]  /*17430*/  STL [R1+0x1338], R12 ;  /* 0x0013380c01007387 */ /* 0x000fe20000100800 */
[----:B------:R-:W-:-:S03]  /*17440*/  SEL R3, R15, R3, !P0 ;  /* 0x000000030f037207 */ /* 0x000fc60004000000 */
[----:B------:R-:W-:Y:S04]  /*17450*/  STL [R1+0x133c], R11 ;  /* 0x00133c0b01007387 */ /* 0x000fe80000100800 */
[----:B------:R-:W-:Y:S01]  /*17460*/  STL [R1+0x1340], R10 ;  /* 0x0013400a01007387 */ /* 0x000fe20000100800 */
[----:B------:R-:W-:Y:S01]  /*17470*/  LEA.HI.X.SX32 R7, R8, UR15, 0x1, P3 ;  /* 0x0000000f08077c11 */ /* 0x000fe200098f0eff */
[----:B------:R-:W0:Y:S02]  /*17480*/  LDCU.64 UR14, c[0x0][0x380] ;  /* 0x00007000ff0e77ac */ /* 0x000e240008000a00 */
[----:B------:R-:W-:Y:S04]  /*17490*/  STL [R1+0x1344], R14 ;  /* 0x0013440e01007387 */ /* 0x000fe80000100800 */
[----:B------:R1:W-:Y:S04]  /*174a0*/  STL [R1+0x1348], R5 ;  /* 0x0013480501007387 */ /* 0x0003e80000100800 */
[----:B------:R-:W-:Y:S04]  /*174b0*/  STL [R1+0x134c], R4 ;  /* 0x00134c0401007387 */ /* 0x000fe80000100800 */
[----:B------:R-:W-:Y:S04]  /*174c0*/  STL [R1+0x1350], R2 ;  /* 0x0013500201007387 */ /* 0x000fe80000100800 */
[----:B------:R4:W-:Y:S04]  /*174d0*/  STL [R1+0x1354], R3 ;  /* 0x0013540301007387 */ /* 0x0009e80000100800 */
[----:B------:R-:W4:Y:S04]  /*174e0*/  LDL.LU R20, [R1+0x470] ;  /* 0x0004700001147983 */ /* 0x000f280000300800 */
[----:B------:R-:W4:Y:S04]  /*174f0*/  LDL.LU R21, [R1+0x46c] ;  /* 0x00046c0001157983 */ /* 0x000f280000300800 */
[----:B------:R-:W4:Y:S04]  /*17500*/  LDL.LU R22, [R1+0x468] ;  /* 0x0004680001167983 */ /* 0x000f280000300800 */
[----:B------:R-:W-:Y:S04]  /*17510*/  STL [R1+0x1358], R7 ;  /* 0x0013580701007387 */ /* 0x000fe80000100800 */
[----:B------:R-:W4:Y:S04]  /*17520*/  LDL.LU R23, [R1+0x464] ;  /* 0x0004640001177983 */ /* 0x000f280000300800 */
[----:B------:R-:W4:Y:S01]  /*17530*/  LDL.LU R24, [R1+0x460] ;  /* 0x0004600001187983 */ /* 0x000f220000300800 */
[----:B---3--:R-:W-:-:S05]  /*17540*/  IMAD R0, R0, 0x2, R27 ;  /* 0x0000000200007824 */ /* 0x008fca00078e021b */
[----:B------:R3:W-:Y:S01]  /*17550*/  STL [R1+0x12f0], R0 ;  /* 0x0012f00001007387 */ /* 0x0007e20000100800 */
[----:B------:R-:W-:-:S03]  /*17560*/  IMAD R8, R9, UR7, RZ ;  /* 0x0000000709087c24 */ /* 0x000fc6000f8e02ff */
[----:B------:R-:W3:Y:S04]  /*17570*/  LDL.LU R25, [R1+0x45c] ;  /* 0x00045c0001197983 */ /* 0x000ee80000300800 */
[----:B------:R-:W3:Y:S01]  /*17580*/  LDL.LU R26, [R1+0x458] ;  /* 0x00045800011a7983 */ /* 0x000ee20000300800 */
[----:B------:R-:W-:-:S03]  /*17590*/  IMAD R9, R28, UR7, RZ ;  /* 0x000000071c097c24 */ /* 0x000fc6000f8e02ff */
[----:B------:R-:W-:Y:S04]  /*175a0*/  STL [R1+0x135c], R8 ;  /* 0x00135c0801007387 */ /* 0x000fe80000100800 */
[----:B------:R-:W3:Y:S04]  /*175b0*/  LDL.LU R27, [R1+0x454] ;  /* 0x00045400011b7983 */ /* 0x000ee80000300800 */
[----:B------:R-:W3:Y:S04]  /*175c0*/  LDL.LU R28, [R1+0x450] ;  /* 0x00045000011c7983 */ /* 0x000ee80000300800 */
[----:B------:R-:W-:Y:S04]  /*175d0*/  STL [R1+0x1360], R9 ;  /* 0x0013600901007387 */ /* 0x000fe80000100800 */
[----:B-1----:R-:W3:Y:S04]  /*175e0*/  LDL.LU R5, [R1+0x44c] ;  /* 0x00044c0001057983 */ /* 0x002ee80000300800 */
        /* <DEDUP_REMOVED lines=9> */
[----:B--2---:R-:W-:-:S03]  /*17680*/  IMAD R15, R6, UR7, RZ ;  /* 0x00000007060f7c24 */ /* 0x004fc6000f8e02ff */
[----:B------:R-:W2:Y:S04]  /*17690*/  LDL.LU R29, [R1+0x424] ;  /* 0x00042400011d7983 */ /* 0x000ea80000300800 */
[----:B------:R-:W2:Y:S04]  /*176a0*/  LDL.LU R6, [R1+0x420] ;  /* 0x0004200001067983 */ /* 0x000ea80000300800 */
[----:B------:R-:W-:Y:S01]  /*176b0*/  STL [R1+0x1364], R15 ;  /* 0x0013640f01007387 */ /* 0x000fe20000100800 */
[----:B----4-:R-:W-:Y:S02]  /*176c0*/  IMAD R20, R20, UR7, RZ ;  /* 0x0000000714147c24 */ /* 0x010fe4000f8e02ff */
[----:B------:R-:W-:-:S03]  /*176d0*/  IMAD R21, R21, UR7, RZ ;  /* 0x0000000715157c24 */ /* 0x000fc6000f8e02ff */
[----:B------:R-:W-:Y:S01]  /*176e0*/  STL [R1+0x1368], R20 ;  /* 0x0013681401007387 */ /* 0x000fe20000100800 */
[----:B------:R-:W-:-:S03]  /*176f0*/  IMAD R22, R22, UR7, RZ ;  /* 0x0000000716167c24 */ /* 0x000fc6000f8e02ff */
[----:B------:R-:W-:Y:S01]  /*17700*/  STL [R1+0x136c], R21 ;  /* 0x00136c1501007387 */ /* 0x000fe20000100800 */
[----:B------:R-:W-:-:S03]  /*17710*/  IMAD R23, R23, UR7, RZ ;  /* 0x0000000717177c24 */ /* 0x000fc6000f8e02ff */
[----:B------:R-:W-:Y:S01]  /*17720*/  STL [R1+0x1370], R22 ;  /* 0x0013701601007387 */ /* 0x000fe20000100800 */
[----:B------:R-:W-:-:S03]  /*17730*/  IMAD R24, R24, UR7, RZ ;  /* 0x0000000718187c24 */ /* 0x000fc6000f8e02ff */
[----:B------:R-:W-:Y:S04]  /*17740*/  STL [R1+0x1374], R23 ;  /* 0x0013741701007387 */ /* 0x000fe80000100800 */
[----:B------:R-:W-:Y:S01]  /*17750*/  STL [R1+0x1378], R24 ;  /* 0x0013781801007387 */ /* 0x000fe20000100800 */
[----:B---3--:R-:W-:Y:S02]  /*17760*/  IMAD R25, R25, UR7, RZ ;  /* 0x0000000719197c24 */ /* 0x008fe4000f8e02ff */
[----:B------:R-:W-:-:S03]  /*17770*/  IMAD R26, R26, UR7, RZ ;  /* 0x000000071a1a7c24 */ /* 0x000fc6000f8e02ff */
[----:B------:R-:W-:Y:S01]  /*17780*/  STL [R1+0x137c], R25 ;  /* 0x00137c1901007387 */ /* 0x000fe20000100800 */
[----:B------:R-:W-:-:S03]  /*17790*/  IMAD R27, R27, UR7, RZ ;  /* 0x000000071b1b7c24 */ /* 0x000fc6000f8e02ff */
[----:B------:R-:W-:Y:S01]  /*177a0*/  STL [R1+0x1380], R26 ;  /* 0x0013801a01007387 */ /* 0x000fe20000100800 */
[----:B------:R-:W-:-:S03]  /*177b0*/  IMAD R28, R28, UR7, RZ ;  /* 0x000000071c1c7c24 */ /* 0x000fc6000f8e02ff */
[----:B------:R-:W-:Y:S01]  /*177c0*/  STL [R1+0x1384], R27 ;  /* 0x0013841b01007387 */ /* 0x000fe20000100800 */
[----:B------:R-:W-:-:S03]  /*177d0*/  IMAD R3, R5, UR7, RZ ;  /* 0x0000000705037c24 */ /* 0x000fc6000f8e02ff */
[----:B------:R-:W-:Y:S01]  /*177e0*/  STL [R1+0x1388], R28 ;  /* 0x0013881c01007387 */ /* 0x000fe20000100800 */
[----:B------:R-:W-:-:S03]  /*177f0*/  IMAD R2, R14, UR7, RZ ;  /* 0x000000070e027c24 */ /* 0x000fc6000f8e02ff */
[----:B------:R1:W-:Y:S01]  /*17800*/  STL [R1+0x50], R3 ;  /* 0x0000500301007387 */ /* 0x0003e20000100800 */
[----:B------:R-:W-:-:S03]  /*17810*/  IMAD R0, R10, UR7, RZ ;  /* 0x000000070a007c24 */ /* 0x000fc6000f8e02ff */
[----:B------:R3:W-:Y:S01]  /*17820*/  STL [R1+0x58], R2 ;  /* 0x0000580201007387 */ /* 0x0007e20000100800 */
[----:B-1----:R-:W-:-:S03]  /*17830*/  IMAD R3, R11, UR7, RZ ;  /* 0x000000070b037c24 */ /* 0x002fc6000f8e02ff */
[----:B------:R1:W-:Y:S01]  /*17840*/  STL [R1+0x68], R0 ;  /* 0x0000680001007387 */ /* 0x0003e20000100800 */
[----:B---3--:R-:W-:-:S03]  /*17850*/  IMAD R2, R12, UR7, RZ ;  /* 0x000000070c027c24 */ /* 0x008fc6000f8e02ff */
[----:B------:R3:W-:Y:S01]  /*17860*/  STL [R1+0x74], R3 ;  /* 0x0000740301007387 */ /* 0x0007e20000100800 */
[----:B-1----:R-:W-:-:S03]  /*17870*/  IMAD R0, R13, UR7, RZ ;  /* 0x000000070d007c24 */ /* 0x002fc6000f8e02ff */
[----:B------:R1:W-:Y:S01]  /*17880*/  STL [R1+0x80], R2 ;  /* 0x0000800201007387 */ /* 0x0003e20000100800 */
[----:B---3--:R-:W-:-:S03]  /*17890*/  IMAD R3, R16, UR7, RZ ;  /* 0x0000000710037c24 */ /* 0x008fc6000f8e02ff */
[----:B------:R3:W-:Y:S04]  /*178a0*/  STL [R1+0x8c], R0 ;  /* 0x00008c0001007387 */ /* 0x0007e80000100800 */
[----:B------:R4:W-:Y:S01]  /*178b0*/  STL [R1+0x98], R3 ;  /* 0x0000980301007387 */ /* 0x0009e20000100800 */
[----:B-1----:R-:W-:Y:S02]  /*178c0*/  IMAD R2, R17, UR7, RZ ;  /* 0x0000000711027c24 */ /* 0x002fe4000f8e02ff */
[----:B---3--:R-:W-:-:S03]  /*178d0*/  IMAD R0, R18, UR7, RZ ;  /* 0x0000000712007c24 */ /* 0x008fc6000f8e02ff */
[----:B------:R2:W-:Y:S01]  /*178e0*/  STL [R1+0xa8], R2 ;  /* 0x0000a80201007387 */ /* 0x0005e20000100800 */
[----:B----4-:R-:W-:-:S03]  /*178f0*/  IMAD R3, R19, UR7, RZ ;  /* 0x0000000713037c24 */ /* 0x010fc6000f8e02ff */
[----:B------:R1:W-:Y:S04]  /*17900*/  STL [R1+0xb4], R0 ;  /* 0x0000b40001007387 */ /* 0x0003e80000100800 */
[----:B------:R-:W-:Y:S04]  /*17910*/  STL [R1+0xc0], R3 ;  /* 0x0000c00301007387 */ /* 0x000fe80000100800 */
[----:B------:R-:W3:Y:S01]  /*17920*/  LDL.LU R28, [R1+0x100] ;  /* 0x00010000011c7983 */ /* 0x000ee20000300800 */
[----:B--2---:R-:W-:Y:S02]  /*17930*/  IMAD R2, R29, UR7, RZ ;  /* 0x000000071d027c24 */ /* 0x004fe4000f8e02ff */
[----:B-1----:R-:W-:-:S03]  /*17940*/  IMAD R0, R6, UR7, RZ ;  /* 0x0000000706007c24 */ /* 0x002fc6000f8e02ff */
[----:B------:R-:W-:Y:S04]  /*17950*/  STL [R1+0xcc], R2 ;  /* 0x0000cc0201007387 */ /* 0x000fe80000100800 */
[----:B---3--:R1:W-:Y:S04]  /*17960*/  STL [R1+0x13bc], R28 ;  /* 0x0013bc1c01007387 */ /* 0x0083e80000100800 */
[----:B------:R-:W-:Y:S04]  /*17970*/  STL [R1+0xdc], R0 ;  /* 0x0000dc0001007387 */ /* 0x000fe80000100800 */
[----:B-1----:R-:W2:Y:S04]  /*17980*/  LDL.LU R28, [R1+0x418] ;  /* 0x00041800011c7983 */ /* 0x002ea80000300800 */
[----:B--2---:R1:W-:Y:S04]  /*17990*/  STL [R1+0x13c0], R28 ;  /* 0x0013c01c01007387 */ /* 0x0043e80000100800 */
[----:B-1----:R-:W2:Y:S04]  /*179a0*/  LDL.LU R28, [R1+0x41c] ;  /* 0x00041c00011c7983 */ /* 0x002ea80000300800 */
        /* <DEDUP_REMOVED lines=28> */
[----:B--2---:R-:W-:-:S05]  /*17b70*/  IMAD R28, R28, UR7, RZ ;  /* 0x000000071c1c7c24 */ /* 0x004fca000f8e02ff */
[----:B------:R1:W-:Y:S04]  /*17b80*/  STL [R1+0xe4], R28 ;  /* 0x0000e41c01007387 */ /* 0x0003e80000100800 */
[----:B-1----:R-:W2:Y:S02]  /*17b90*/  LDL.LU R28, [R1+0x13c0] ;  /* 0x0013c000011c7983 */ /* 0x002ea40000300800 */
[----:B--2---:R-:W-:-:S05]  /*17ba0*/  IMAD R28, R28, UR7, RZ ;  /* 0x000000071c1c7c24 */ /* 0x004fca000f8e02ff */
[----:B------:R1:W-:Y:S04]  /*17bb0*/  STL [R1+0xf4], R28 ;  /* 0x0000f41c01007387 */ /* 0x0003e80000100800 */
[----:B-1----:R-:W2:Y:S01]  /*17bc0*/  LDL.LU R28, [R1+0x13bc] ;  /* 0x0013bc00011c7983 */ /* 0x002ea20000300800 */
[----:B---3--:R-:W-:Y:S02]  /*17bd0*/  IMAD R3, R3, UR7, RZ ;  /* 0x0000000703037c24 */ /* 0x008fe4000f8e02ff */
[----:B------:R-:W-:Y:S02]  /*17be0*/  IMAD R2, R2, UR7, RZ ;  /* 0x0000000702027c24 */ /* 0x000fe4000f8e02ff */
[----:B--2---:R-:W-:-:S05]  /*17bf0*/  IMAD R28, R28, UR7, RZ ;  /* 0x000000071c1c7c24 */ /* 0x004fca000f8e02ff */
[----:B------:R1:W-:Y:S02]  /*17c00*/  STL [R1+0x100], R28 ;  /* 0x0001001c01007387 */ /* 0x0003e40000100800 */
[----:B-1----:R-:W-:Y:S02]  /*17c10*/  IMAD R28, R27, UR7, RZ ;  /* 0x000000071b1c7c24 */ /* 0x002fe4000f8e02ff */
[----:B----4-:R-:W-:Y:S02]  /*17c20*/  IMAD R27, R26, UR7, RZ ;  /* 0x000000071a1b7c24 */ /* 0x010fe4000f8e02ff */
[----:B------:R-:W-:Y:S02]  /*17c30*/  IMAD R26, R25, UR7, RZ ;  /* 0x00000007191a7c24 */ /* 0x000fe4000f8e02ff */
[----:B------:R-:W-:Y:S01]  /*17c40*/  IMAD R25, R24, UR7, RZ ;  /* 0x0000000718197c24 */ /* 0x000fe2000f8e02ff */
[----:B------:R-:W-:Y:S01]  /*17c50*/  STL [R1+0x10c], R28 ;  /* 0x00010c1c01007387 */ /* 0x000fe20000100800 */
[----:B------:R-:W-:-:S02]  /*17c60*/  IMAD R24, R23, UR7, RZ ;  /* 0x0000000717187c24 */ /* 0x000fc4000f8e02ff */
[----:B------:R-:W-:Y:S01]  /*17c70*/  IMAD R23, R22, UR7, RZ ;  /* 0x0000000716177c24 */ /* 0x000fe2000f8e02ff */
[----:B------:R-:W-:Y:S01]  /*17c80*/  STL [R1+0x118], R27 ;  /* 0x0001181b01007387 */ /* 0x000fe20000100800 */
[----:B------:R-:W-:Y:S02]  /*17c90*/  IMAD R22, R21, UR7, RZ ;  /* 0x0000000715167c24 */ /* 0x000fe4000f8e02ff */
[----:B------:R-:W-:Y:S01]  /*17ca0*/  IMAD R21, R20, UR7, RZ ;  /* 0x0000000714157c24 */ /* 0x000fe2000f8e02ff */
[----:B------:R-:W-:Y:S01]  /*17cb0*/  STL [R1+0x124], R26 ;  /* 0x0001241a01007387 */ /* 0x000fe20000100800 */
[----:B------:R-:W-:Y:S02]  /*17cc0*/  IMAD R20, R15, UR7, RZ ;  /* 0x000000070f147c24 */ /* 0x000fe4000f8e02ff */
[----:B------:R-:W-:Y:S01]  /*17cd0*/  IMAD R15, R9, UR7, RZ ;  /* 0x00000007090f7c24 */ /* 0x000fe2000f8e02ff */
[----:B------:R-:W-:Y:S01]  /*17ce0*/  STL [R1+0x134], R25 ;  /* 0x0001341901007387 */ /* 0x000fe20000100800 */
[----:B------:R-:W-:-:S03]  /*17cf0*/  IMAD R9, R8, UR7, RZ ;  /* 0x0000000708097c24 */ /* 0x000fc6000f8e02ff */
[----:B------:R-:W-:Y:S01]  /*17d00*/  STL [R1+0x140], R24 ;  /* 0x0001401801007387 */ /* 0x000fe20000100800 */
[----:B------:R-:W-:-:S03]  /*17d10*/  IMAD R8, R0, UR7, RZ ;  /* 0x0000000700087c24 */ /* 0x000fc6000f8e02ff */
[----:B------:R-:W-:Y:S01]  /*17d20*/  STL [R1+0x14c], R23 ;  /* 0x00014c1701007387 */ /* 0x000fe20000100800 */
[----:B------:R-:W-:-:S03]  /*17d30*/  IMAD R0, R7, UR7, RZ ;  /* 0x0000000707007c24 */ /* 0x000fc6000f8e02ff */
[----:B------:R-:W-:Y:S04]  /*17d40*/  STL [R1+0x158], R22 ;  /* 0x0001581601007387 */ /* 0x000fe80000100800 */
[----:B------:R-:W-:Y:S04]  /*17d50*/  STL [R1+0x164], R21 ;  /* 0x0001641501007387 */ /* 0x000fe80000100800 */
[----:B------:R-:W-:Y:S04]  /*17d60*/  STL [R1+0x174], R20 ;  /* 0x0001741401007387 */ /* 0x000fe80000100800 */
[----:B------:R-:W-:Y:S04]  /*17d70*/  STL [R1+0x17c], R15 ;  /* 0x00017c0f01007387 */ /* 0x000fe80000100800 */
[----:B------:R-:W-:Y:S04]  /*17d80*/  STL [R1+0x18c], R9 ;  /* 0x00018c0901007387 */ /* 0x000fe80000100800 */
[----:B------:R-:W-:Y:S04]  /*17d90*/  STL [R1+0x198], R8 ;  /* 0x0001980801007387 */ /* 0x000fe80000100800 */
[----:B------:R1:W-:Y:S04]  /*17da0*/  STL [R1+0x1a4], R0 ;  /* 0x0001a40001007387 */ /* 0x0003e80000100800 */
[----:B------:R2:W-:Y:S01]  /*17db0*/  STL [R1+0x1b0], R3 ;  /* 0x0001b00301007387 */ /* 0x0005e20000100800 */
[----:B-1----:R-:W-:-:S03]  /*17dc0*/  IMAD R0, R4, UR7, RZ ;  /* 0x0000000704007c24 */ /* 0x002fc6000f8e02ff */
[----:B------:R1:W-:Y:S01]  /*17dd0*/  STL [R1+0x1c0], R2 ;  /* 0x0001c00201007387 */ /* 0x0003e20000100800 */
[----:B--2---:R-:W-:-:S03]  /*17de0*/  IMAD R3, R5, UR7, RZ ;  /* 0x0000000705037c24 */ /* 0x004fc6000f8e02ff */
[----:B------:R2:W-:Y:S04]  /*17df0*/  STL [R1+0x1cc], R0 ;  /* 0x0001cc0001007387 */ /* 0x0005e80000100800 */
[----:B------:R3:W-:Y:S01]  /*17e00*/  STL [R1+0x1d8], R3 ;  /* 0x0001d80301007387 */ /* 0x0007e20000100800 */
[----:B-1----:R-:W-:Y:S02]  /*17e10*/  IMAD R2, R14, UR7, RZ ;  /* 0x000000070e027c24 */ /* 0x002fe4000f8e02ff */
[----:B--2---:R-:W-:-:S03]  /*17e20*/  IMAD R0, R10, UR7, RZ ;  /* 0x000000070a007c24 */ /* 0x004fc6000f8e02ff */
[----:B------:R1:W-:Y:S01]  /*17e30*/  STL [R1+0x1e4], R2 ;  /* 0x0001e40201007387 */ /* 0x0003e20000100800 */
[----:B---3--:R-:W-:-:S03]  /*17e40*/  IMAD R3, R11, UR7, RZ ;  /* 0x000000070b037c24 */ /* 0x008fc6000f8e02ff */
        /* <DEDUP_REMOVED lines=13> */
[----:B------:R-:W-:Y:S04]  /*17f20*/  STL [R1+0x24c], R3 ;  /* 0x00024c0301007387 */ /* 0x000fe80000100800 */
[----:B------:R-:W3:Y:S01]  /*17f30*/  LDL.LU R28, [R1+0x3b4] ;  /* 0x0003b400011c7983 */ /* 0x000ee20000300800 */
[----:B-1----:R-:W-:Y:S02]  /*17f40*/  IMAD R2, R29, UR7, RZ ;  /* 0x000000071d027c24 */ /* 0x002fe4000f8e02ff */
[----:B--2---:R-:W-:-:S03]  /*17f50*/  IMAD R0, R6, UR7, RZ ;  /* 0x0000000706007c24 */ /* 0x004fc6000f8e02ff */
        /* <DEDUP_REMOVED lines=526> */
[----:B----4-:R-:W-:Y:S02]  /*1a040*/  IMAD R26, R26, UR7, RZ ;  /* 0x000000071a1a7c24 */ /* 0x010fe4000f8e02ff */
[----:B------:R-:W-:Y:S02]  /*1a050*/  IMAD R25, R25, UR7, RZ ;  /* 0x0000000719197c24 */ /* 0x000fe4000f8e02ff */
[----:B------:R-:W-:-:S02]  /*1a060*/  IMAD R24, R24, UR7, RZ ;  /* 0x0000000718187c24 */ /* 0x000fc4000f8e02ff */
[----:B------:R-:W-:Y:S02]  /*1a070*/  IMAD R23, R23, UR7, RZ ;  /* 0x0000000717177c24 */ /* 0x000fe4000f8e02ff */
[----:B------:R-:W-:Y:S02]  /*1a080*/  IMAD R22, R22, UR7, RZ ;  /* 0x0000000716167c24 */ /* 0x000fe4000f8e02ff */
[----:B------:R-:W-:Y:S02]  /*1a090*/  IMAD R21, R21, UR7, RZ ;  /* 0x0000000715157c24 */ /* 0x000fe4000f8e02ff */
[----:B------:R-:W-:Y:S02]  /*1a0a0*/  IMAD R20, R20, UR7, RZ ;  /* 0x0000000714147c24 */ /* 0x000fe4000f8e02ff */
        /* <DEDUP_REMOVED lines=19> */
[----:B--2---:R-:W-:-:S05]  /*1a1e0*/  IMAD R28, R28, UR7, RZ ;  /* 0x000000071c1c7c24 */ /* 0x004fca000f8e02ff */
[----:B------:R1:W-:Y:S04]  /*1a1f0*/  STL [R1+0x88], R28 ;  /* 0x0000881c01007387 */ /* 0x0003e80000100800 */
[----:B-1----:R-:W2:Y:S04]  /*1a200*/  LDL.LU R28, [R1+0x1388] ;  /* 0x00138800011c7983 */ /* 0x002ea80000300800 */
[----:B------:R1:W-:Y:S04]  /*1a210*/  STL [R1+0x84], R27 ;  /* 0x0000841b01007387 */ /* 0x0003e80000100800 */
[----:B-1----:R-:W3:Y:S04]  /*1a220*/  LDL.LU R27, [R1+0x1384] ;  /* 0x00138400011b7983 */ /* 0x002ee80000300800 */
[----:B------:R1:W-:Y:S04]  /*1a230*/  STL [R1+0x7c], R26 ;  /* 0x00007c1a01007387 */ /* 0x0003e80000100800 */
[----:B-1----:R-:W4:Y:S04]  /*1a240*/  LDL.LU R26, [R1+0x1380] ;  /* 0x00138000011a7983 */ /* 0x002f280000300800 */
[----:B------:R1:W-:Y:S04]  /*1a250*/  STL [R1+0x78], R25 ;  /* 0x0000781901007387 */ /* 0x0003e80000100800 */
[----:B-1----:R-:W2:Y:S04]  /*1a260*/  LDL.LU R25, [R1+0x137c] ;  /* 0x00137c0001197983 */ /* 0x002ea80000300800 */
        /* <DEDUP_REMOVED lines=47> */
[----:B-1----:R-:W2:Y:S01]  /*1a560*/  LDL.LU R6, [R1+0x131c] ;  /* 0x00131c0001067983 */ /* 0x002ea20000300800 */
[----:B------:R-:W-:-:S05]  /*1a570*/  IMAD R0, R0, UR7, RZ ;  /* 0x0000000700007c24 */ /* 0x000fca000f8e02ff */
[----:B------:R2:W-:Y:S02]  /*1a580*/  STL [R1+0x4], R0 ;  /* 0x0000040001007387 */ /* 0x0005e40000100800 */
[----:B--2---:R-:W-:Y:S02]  /*1a590*/  IMAD R0, R6, UR7, RZ ;  /* 0x0000000706007c24 */ /* 0x004fe4000f8e02ff */
[----:B------:R-:W2:Y:S01]  /*1a5a0*/  LDL.LU R6, [R1+0x1318] ;  /* 0x0013180001067983 */ /* 0x000ea20000300800 */
[----:B------:R-:W-:Y:S02]  /*1a5b0*/  IMAD R29, R29, UR7, RZ ;  /* 0x000000071d1d7c24 */ /* 0x000fe4000f8e02ff */
[----:B------:R-:W-:Y:S02]  /*1a5c0*/  IMAD R19, R19, UR7, RZ ;  /* 0x0000000713137c24 */ /* 0x000fe4000f8e02ff */
[----:B------:R-:W-:Y:S01]  /*1a5d0*/  IMAD R18, R18, UR7, RZ ;  /* 0x0000000712127c24 */ /* 0x000fe2000f8e02ff */
[----:B------:R1:W-:Y:S01]  /*1a5e0*/  STL [R1+0x12f4], R29 ;  /* 0x0012f41d01007387 */ /* 0x0003e20000100800 */
[----:B------:R-:W-:-:S02]  /*1a5f0*/  IMAD R17, R17, UR7, RZ ;  /* 0x0000000711117c24 */ /* 0x000fc4000f8e02ff */
[----:B------:R-:W-:Y:S01]  /*1a600*/  IMAD R16, R16, UR7, RZ ;  /* 0x0000000710107c24 */ /* 0x000fe2000f8e02ff */
[----:B------:R0:W-:Y:S01]  /*1a610*/  STL [R1], R0 ;  /* 0x0000000001007387 */ /* 0x0001e20000100800 */
[----:B------:R-:W-:Y:S02]  /*1a620*/  IMAD R13, R13, UR7, RZ ;  /* 0x000000070d0d7c24 */ /* 0x000fe4000f8e02ff */
[----:B------:R-:W-:Y:S01]  /*1a630*/  IMAD R12, R12, UR7, RZ ;  /* 0x000000070c0c7c24 */ /* 0x000fe2000f8e02ff */
[----:B-1----:R-:W3:Y:S01]  /*1a640*/  LDL.LU R29, [R1+0x3e8] ;  /* 0x0003e800011d7983 */ /* 0x002ee20000300800 */
[----:B------:R-:W-:-:S03]  /*1a650*/  IMAD R11, R11, UR7, RZ ;  /* 0x000000070b0b7c24 */ /* 0x000fc6000f8e02ff */
[----:B------:R-:W-:Y:S01]  /*1a660*/  STL [R1+0x12f8], R19 ;  /* 0x0012f81301007387 */ /* 0x000fe20000100800 */
[----:B0-----:R-:W-:-:S03]  /*1a670*/  IMAD R0, R14, UR7, RZ ;  /* 0x000000070e007c24 */ /* 0x001fc6000f8e02ff */
        /* <DEDUP_REMOVED lines=8> */
[----:B------:R0:W-:Y:S02]  /*1a700*/  STL [R1+0x3a0], R10 ;  /* 0x0003a00a01007387 */ /* 0x0001e40000100800 */
[----:B0-----:R-:W-:-:S02]  /*1a710*/  IMAD R10, R4, UR7, RZ ;  /* 0x00000007040a7c24 */ /* 0x001fc4000f8e02ff */
[----:B------:R-:W-:Y:S02]  /*1a720*/  IMAD R4, R3, UR7, RZ ;  /* 0x0000000703047c24 */ /* 0x000fe4000f8e02ff */
[----:B------:R-:W3:Y:S01]  /*1a730*/  LDL.LU R3, [R1+0x68] ;  /* 0x0000680001037983 */ /* 0x000ee20000300800 */
[-C--:B--2---:R-:W-:Y:S02]  /*1a740*/  LEA R11, P1, R8, R6.reuse, 0x1 ;  /* 0x00000006080b7211 */ /* 0x084fe400078208ff */
[-C--:B------:R-:W-:Y:S02]  /*1a750*/  LEA R0, P2, R9, R6.reuse, 0x1 ;  /* 0x0000000609007211 */ /* 0x080fe400078408ff */
[-C--:B------:R-:W-:Y:S01]  /*1a760*/  LEA R12, P3, R15, R6.reuse, 0x1 ;  /* 0x000000060f0c7211 */ /* 0x080fe200078608ff */
[----:B------:R0:W-:Y:S04]  /*1a770*/  STL [R1+0xe78], R11 ;  /* 0x000e780b01007387 */ /* 0x0001e80000100800 */
[----:B------:R1:W-:Y:S01]  /*1a780*/  STL [R1+0xe7c], R0 ;  /* 0x000e7c0001007387 */ /* 0x0003e20000100800 */
[----:B------:R-:W-:-:S02]  /*1a790*/  LEA R13, P6, R22, R6, 0x1 ;  /* 0x00000006160d7211 */ /* 0x000fc400078c08ff */
[-C--:B0-----:R-:W-:Y:S01]  /*1a7a0*/  LEA R11, P4, R20, R6.reuse, 0x1 ;  /* 0x00000006140b7211 */ /* 0x081fe200078808ff */
[----:B-1----:R-:W2:Y:S04]  /*1a7b0*/  LDL.LU R0, [R1+0x74] ;  /* 0x0000740001007983 */ /* 0x002ea80000300800 */
[----:B------:R0:W-:Y:S04]  /*1a7c0*/  STL [R1+0xe80], R12 ;  /* 0x000e800c01007387 */ /* 0x0001e80000100800 */
[----:B------:R1:W-:Y:S01]  /*1a7d0*/  STL [R1+0xe84], R11 ;  /* 0x000e840b01007387 */ /* 0x0003e20000100800 */
[----:B0-----:R-:W-:-:S02]  /*1a7e0*/  LEA R12, P5, R21, R6, 0x1 ;  /* 0x00000006150c7211 */ /* 0x001fc400078a08ff */
[----:B-1----:R-:W-:-:S03]  /*1a7f0*/  LEA R11, P0, R23, R6, 0x1 ;  /* 0x00000006170b7211 */ /* 0x002fc600078008ff */
[----:B------:R0:W-:Y:S04]  /*1a800*/  STL [R1+0xe88], R12 ;  /* 0x000e880c01007387 */ /* 0x0001e80000100800 */
[----:B------:R1:W-:Y:S01]  /*1a810*/  STL [R1+0xe8c], R13 ;  /* 0x000e8c0d01007387 */ /* 0x0003e20000100800 */
[----:B0-----:R-:W-:-:S03]  /*1a820*/  LEA.HI.X.SX32 R12, R8, R7, 0x1, P1 ;  /* 0x00000007080c7211 */ /* 0x001fc600008f0eff */
[----:B------:R-:W2:Y:S01]  /*1a830*/  LDL.LU R8, [R1+0x58] ;  /* 0x0000580001087983 */ /* 0x000ea20000300800 */
[----:B-1----:R-:W-:-:S03]  /*1a840*/  LEA.HI.X.SX32 R13, R9, R7, 0x1, P2 ;  /* 0x00000007090d7211 */ /* 0x002fc600010f0eff */
[----:B------:R0:W-:Y:S04]  /*1a850*/  STL [R1+0xe90], R11 ;  /* 0x000e900b01007387 */ /* 0x0001e80000100800 */
[----:B0-----:R-:W2:Y:S04]  /*1a860*/  LDL.LU R11, [R1+0x8c] ;  /* 0x00008c00010b7983 */ /* 0x001ea80000300800 */
[----:B------:R0:W-:Y:S04]  /*1a870*/  STL [R1+0xe70], R12 ;  /* 0x000e700c01007387 */ /* 0x0001e80000100800 */
[----:B------:R-:W2:Y:S01]  /*1a880*/  LDL.LU R9, [R1+0x50] ;  /* 0x0000500001097983 */ /* 0x000ea20000300800 */
[----:B------:R-:W-:-:S02]  /*1a890*/  LEA R16, P2, R25, R6, 0x1 ;  /* 0x0000000619107211 */ /* 0x000fc400078408ff */
[----:B0-----:R-:W-:Y:S02]  /*1a8a0*/  LEA R12, P1, R24, R6, 0x1 ;  /* 0x00000006180c7211 */ /* 0x001fe400078208ff */
[----:B------:R-:W-:-:S03]  /*1a8b0*/  LEA.HI.X.SX32 R15, R15, R7, 0x1, P3 ;  /* 0x000000070f0f7211 */ /* 0x000fc600018f0eff */
[----:B------:R0:W-:Y:S01]  /*1a8c0*/  STL [R1+0xe74], R12 ;  /* 0x000e740c01007387 */ /* 0x0001e20000100800 */
[----:B----4-:R-:W-:-:S03]  /*1a8d0*/  LEA R17, P3, R26, R6, 0x1 ;  /* 0x000000061a117211 */ /* 0x010fc600078608ff */
[----:B0-----:R-:W4:Y:S04]  /*1a8e0*/  LDL.LU R12, [R1+0x98] ;  /* 0x00009800010c7983 */ /* 0x001f280000300800 */
[----:B------:R0:W-:Y:S04]  /*1a8f0*/  STL [R1+0xe68], R13 ;  /* 0x000e680d01007387 */ /* 0x0001e80000100800 */
[----:B0-----:R-:W4:Y:S04]  /*1a900*/  LDL.LU R13, [R1+0xa8] ;  /* 0x0000a800010d7983 */ /* 0x001f280000300800 */
[----:B------:R0:W-:Y:S04]  /*1a910*/  STL [R1+0xe6c], R16 ;  /* 0x000e6c1001007387 */ /* 0x0001e80000100800 */
[----:B------:R1:W-:Y:S04]  /*1a920*/  STL [R1+0xe60], R15 ;  /* 0x000e600f01007387 */ /* 0x0003e80000100800 */
[----:B0-----:R-:W4:Y:S01]  /*1a930*/  LDL.LU R16, [R1+0xb4] ;  /* 0x0000b40001107983 */ /* 0x001f220000300800 */
[----:B-1----:R-:W-:-:S03]  /*1a940*/  LEA.HI.X.SX32 R15, R20, R7, 0x1, P4 ;  /* 0x00000007140f7211 */ /* 0x002fc600020f0eff */
[----:B------:R0:W-:Y:S01]  /*1a950*/  STL [R1+0xe64], R17 ;  /* 0x000e641101007387 */ /* 0x0001e20000100800 */
[----:B---3--:R-:W-:-:S03]  /*1a960*/  LEA R18, P4, R27, R6, 0x1 ;  /* 0x000000061b127211 */ /* 0x008fc600078808ff */
[----:B------:R1:W-:Y:S04]  /*1a970*/  STL [R1+0xe58], R15 ;  /* 0x000e580f01007387 */ /* 0x0003e80000100800 */
[----:B0-----:R-:W3:Y:S01]  /*1a980*/  LDL.LU R17, [R1+0xc0] ;  /* 0x0000c00001117983 */ /* 0x001ee20000300800 */
[----:B-1----:R-:W-:-:S03]  /*1a990*/  LEA.HI.X.SX32 R15, R21, R7, 0x1, P5 ;  /* 0x00000007150f7211 */ /* 0x002fc600028f0eff */
[----:B------:R-:W-:Y:S04]  /*1a9a0*/  STL [R1+0xe5c], R18 ;  /* 0x000e5c1201007387 */ /* 0x000fe80000100800 */
[----:B------:R0:W-:Y:S02]  /*1a9b0*/  STL [R1+0xe50], R15 ;  /* 0x000e500f01007387 */ /* 0x0001e40000100800 */
[----:B0-----:R-:W-:Y:S02]  /*1a9c0*/  LEA.HI.X.SX32 R15, R22, R7, 0x1, P6 ;  /* 0x00000007160f7211 */ /* 0x001fe400030f0eff */
[----:B------:R-:W3:Y:S01]  /*1a9d0*/  LDL.LU R22, [R1+0x80] ;  /* 0x0000800001167983 */ /* 0x000ee20000300800 */
[----:B------:R-:W-:-:S05]  /*1a9e0*/  LEA R18, P5, R28, R6, 0x1 ;  /* 0x000000061c127211 */ /* 0x000fca00078a08ff */
[----:B------:R0:W-:Y:S04]  /*1a9f0*/  STL [R1+0xe54], R18 ;  /* 0x000e541201007387 */ /* 0x0001e80000100800 */
[----:B0-----:R-:W4:Y:S04]  /*1aa00*/  LDL.LU R18, [R1+0xcc] ;  /* 0x0000cc0001127983 */ /* 0x001f280000300800 */
[----:B------:R0:W-:Y:S01]  /*1aa10*/  STL [R1+0xe48], R15 ;  /* 0x000e480f01007387 */ /* 0x0001e20000100800 */
[----:B------:R-:W-:-:S03]  /*1aa20*/  IMAD R14, R5, UR7, RZ ;  /* 0x00000007050e7c24 */ /* 0x000fc6000f8e02ff */
[----:B------:R-:W4:Y:S01]  /*1aa30*/  LDL.LU R19, [R1+0xdc] ;  /* 0x0000dc0001137983 */ /* 0x000f220000300800 */
[----:B------:R-:W-:Y:S01]  /*1aa40*/  IMAD R5, R2, UR7, RZ ;  /* 0x0000000702057c24 */ /* 0x000fe2000f8e02ff */
[----:B0-----:R-:W-:Y:S01]  /*1aa50*/  LEA.HI.X.SX32 R15, R23, R7, 0x1, P0 ;  /* 0x00000007170f7211 */ /* 0x001fe200000f0eff */
[----:B------:R-:W-:Y:S01]  /*1aa60*/  IMAD R2, R29, UR9, RZ ;  /* 0x000000091d027c24 */ /* 0x000fe2000f8e02ff */
[----:B--2---:R-:W-:-:S05]  /*1aa70*/  LEA R20, P6, R9, R6, 0x1 ;  /* 0x0000000609147211 */ /* 0x004fca00078c08ff */
[----:B------:R0:W-:Y:S04]  /*1aa80*/  STL [R1+0xe4c], R20 ;  /* 0x000e4c1401007387 */ /* 0x0001e80000100800 */
[----:B------:R1:W-:Y:S04]  /*1aa90*/  STL [R1+0xe40], R15 ;  /* 0x000e400f01007387 */ /* 0x0003e80000100800 */
[----:B------:R-:W2:Y:S01]  /*1aaa0*/  LDL.LU R29, [R1+0xe4] ;  /* 0x0000e400011d7983 */ /* 0x000ea20000300800 */
[----:B0-----:R-:W-:Y:S02]  /*1aab0*/  LEA R20, P0, R8, R6, 0x1 ;  /* 0x0000000608147211 */ /* 0x001fe400078008ff */
[----:B-1----:R-:W-:-:S03]  /*1aac0*/  LEA.HI.X.SX32 R15, R24, R7, 0x1, P1 ;  /* 0x00000007180f7211 */ /* 0x002fc600008f0eff */
[----:B------:R0:W-:Y:S04]  /*1aad0*/  STL [R1+0xe44], R20 ;  /* 0x000e441401007387 */ /* 0x0001e80000100800 */
[----:B------:R1:W-:Y:S04]  /*1aae0*/  STL [R1+0xe38], R15 ;  /* 0x000e380f01007387 */ /* 0x0003e80000100800 */
[----:B------:R-:W2:Y:S01]  /*1aaf0*/  LDL.LU R21, [R1+0xf4] ;  /* 0x0000f40001157983 */ /* 0x000ea20000300800 */
[----:B0-----:R-:W-:Y:S02]  /*1ab00*/  LEA R20, P1, R3, R6, 0x1 ;  /* 0x0000000603147211 */ /* 0x001fe400078208ff */
[----:B-1----:R-:W-:-:S03]  /*1ab10*/  LEA.HI.X.SX32 R15, R25, R7, 0x1, P2 ;  /* 0x00000007190f7211 */ /* 0x002fc600010f0eff */
[----:B------:R0:W-:Y:S01]  /*1ab20*/  STL [R1+0xe3c], R20 ;  /* 0x000e3c1401007387 */ /* 0x0001e20000100800 */
[----:B------:R-:W-:-:S03]  /*1ab30*/  LEA R23, P2, R0, R6, 0x1 ;  /* 0x0000000600177211 */ /* 0x000fc600078408ff */
[----:B------:R1:W-:Y:S04]  /*1ab40*/  STL [R1+0xe30], R15 ;  /* 0x000e300f01007387 */ /* 0x0003e80000100800 */
[----:B0-----:R-:W2:Y:S01]  /*1ab50*/  LDL.LU R20, [R1+0x100] ;  /* 0x0001000001147983 */ /* 0x001ea20000300800 */
[----:B-1----:R-:W-:-:S03]  /*1ab60*/  LEA.HI.X.SX32 R15, R26, R7, 0x1, P3 ;  /* 0x000000071a0f7211 */ /* 0x002fc600018f0eff */
[----:B------:R-:W-:Y:S04]  /*1ab70*/  STL [R1+0xe34], R23 ;  /* 0x000e341701007387 */ /* 0x000fe80000100800 */
[----:B------:R0:W-:Y:S04]  /*1ab80*/  STL [R1+0xe28], R15 ;  /* 0x000e280f01007387 */ /* 0x0001e80000100800 */
[----:B0-----:R-:W2:Y:S01]  /*1ab90*/  LDL.LU R15, [R1+0x10c] ;  /* 0x00010c00010f7983 */ /* 0x001ea20000300800 */
[----:B------:R-:W-:Y:S02]  /*1aba0*/  LEA.HI.X.SX32 R23, R27, R7, 0x1, P4 ;  /* 0x000000071b177211 */ /* 0x000fe400020f0eff */
[----:B------:R-:W-:-:S02]  /*1abb0*/  LEA R25, P4, R11, R6, 0x1 ;  /* 0x000000060b197211 */ /* 0x000fc400078808ff */
[----:B---3--:R-:W-:-:S05]  /*1abc0*/  LEA R24, P3, R22, R6, 0x1 ;  /* 0x0000000616187211 */ /* 0x008fca00078608ff */
[----:B------:R0:W-:Y:S04]  /*1abd0*/  STL [R1+0xe2c], R24 ;  /* 0x000e2c1801007387 */ /* 0x0001e80000100800 */
[----:B------:R1:W-:Y:S01]  /*1abe0*/  STL [R1+0xe20], R23 ;  /* 0x000e201701007387 */ /* 0x0003e20000100800 */
[----:B0-----:R-:W-:-:S03]  /*1abf0*/  LEA.HI.X.SX32 R24, R28, R7, 0x1, P5 ;  /* 0x000000071c187211 */ /* 0x001fc600028f0eff */
[----:B-1----:R-:W3:Y:S04]  /*1ac00*/  LDL.LU R23, [R1+0x118] ;  /* 0x0001180001177983 */ /* 0x002ee80000300800 */
[----:B------:R-:W-:Y:S04]  /*1ac10*/  STL [R1+0xe24], R25 ;  /* 0x000e241901007387 */ /* 0x000fe80000100800 */
[----:B------:R0:W-:Y:S02]  /*1ac20*/  STL [R1+0x6b4], R24 ;  /* 0x0006b41801007387 */ /* 0x0001e40000100800 */
[----:B0-----:R-:W-:-:S02]  /*1ac30*/  LEA.HI.X.SX32 R24, R9, R7, 0x1, P6 ;  /* 0x0000000709187211 */ /* 0x001fc400030f0eff */
[----:B------:R-:W3:Y:S01]  /*1ac40*/  LDL.LU R9, [R1+0x124] ;  /* 0x0001240001097983 */ /* 0x000ee20000300800 */
[----:B----4-:R-:W-:-:S05]  /*1ac50*/  LEA R25, P5, R12, R6, 0x1 ;  /* 0x000000060c197211 */ /* 0x010fca00078a08ff */
[----:B------:R-:W-:Y:S04]  /*1ac60*/  STL [R1+0x6d4], R25 ;  /* 0x0006d41901007387 */ /* 0x000fe80000100800 */
[----:B------:R0:W-:Y:S02]  /*1ac70*/  STL [R1+0x6b8], R24 ;  /* 0x0006b81801007387 */ /* 0x0001e40000100800 */
[----:B0-----:R-:W-:Y:S02]  /*1ac80*/  LEA.HI.X.SX32 R24, R8, R7, 0x1, P0 ;  /* 0x0000000708187211 */ /* 0x001fe400000f0eff */
[----:B------:R-:W4:Y:S01]  /*1ac90*/  LDL.LU R8, [R1+0x134] ;  /* 0x0001340001087983 */ /* 0x000f220000300800 */
[----:B------:R-:W-:-:S05]  /*1aca0*/  LEA R25, P6, R13, R6, 0x1 ;  /* 0x000000060d197211 */ /* 0x000fca00078c08ff */
[----:B------:R0:W-:Y:S04]  /*1acb0*/  STL [R1+0x6dc], R25 ;  /* 0x0006dc1901007387 */ /* 0x0001e80000100800 */
[----:B------:R1:W-:Y:S01]  /*1acc0*/  STL [R1+0x6bc], R24 ;  /* 0x0006bc1801007387 */ /* 0x0003e20000100800 */
[----:B0-----:R-:W-:Y:S02]  /*1acd0*/  LEA R25, P0, R16, R6, 0x1 ;  /* 0x0000000610197211 */ /* 0x001fe400078008ff */
[-C--:B-1----:R-:W-:Y:S02]  /*1ace0*/  LEA.HI.X.SX32 R24, R3, R7.reuse, 0x1, P1 ;  /* 0x0000000703187211 */ /* 0x082fe400008f0eff */
[----:B------:R-:W4:Y:S04]  /*1acf0*/  LDL.LU R3, [R1+0x140] ;  /* 0x0001400001037983 */ /* 0x000f280000300800 */
[----:B------:R-:W-:Y:S04]  /*1ad00*/  STL [R1+0x6e4], R25 ;  /* 0x0006e41901007387 */ /* 0x000fe80000100800 */
[----:B------:R0:W-:Y:S02]  /*1ad10*/  STL [R1+0x6c0], R24 ;  /* 0x0006c01801007387 */ /* 0x0001e40000100800 */
[----:B0-----:R-:W-:-:S02]  /*1ad20*/  LEA.HI.X.SX32 R24, R0, R7, 0x1, P2 ;  /* 0x0000000700187211 */ /* 0x001fc400010f0eff */
[----:B------:R-:W4:Y:S01]  /*1ad30*/  LDL.LU R0, [R1+0x14c] ;  /* 0x00014c0001007983 */ /* 0x000f220000300800 */
[----:B------:R-:W-:-:S05]  /*1ad40*/  LEA R25, P1, R17, R6, 0x1 ;  /* 0x0000000611197211 */ /* 0x000fca00078208ff */
[----:B------:R0:W-:Y:S04]  /*1ad50*/  STL [R1+0x6ec], R25 ;  /* 0x0006ec1901007387 */ /* 0x0001e80000100800 */
[----:B------:R1:W-:Y:S01]  /*1ad60*/  STL [R1+0x6c4], R24 ;  /* 0x0006c41801007387 */ /* 0x0003e20000100800 */
[-C--:B0-----:R-:W-:Y:S02]  /*1ad70*/  LEA R25, P2, R18, R6.reuse, 0x1 ;  /* 0x0000000612197211 */ /* 0x081fe400078408ff */
[----:B-1----:R-:W-:Y:S02]  /*1ad80*/  LEA.HI.X.SX32 R24, R22, R7, 0x1, P3 ;  /* 0x0000000716187211 */ /* 0x002fe400018f0eff */
[----:B------:R-:W4:Y:S04]  /*1ad90*/  LDL.LU R22, [R1+0x158] ;  /* 0x0001580001167983 */ /* 0x000f280000300800 */
[----:B------:R0:W-:Y:S04]  /*1ada0*/  STL [R1+0x6f4], R25 ;  /* 0x0006f41901007387 */ /* 0x0001e80000100800 */
[----:B------:R1:W-:Y:S01]  /*1adb0*/  STL [R1+0x6c8], R24 ;  /* 0x0006c81801007387 */ /* 0x0003e20000100800 */
[----:B0-----:R-:W-:-:S02]  /*1adc0*/  LEA R25, P3, R19, R6, 0x1 ;  /* 0x0000000613197211 */ /* 0x001fc400078608ff */
[-C--:B-1----:R-:W-:Y:S02]  /*1add0*/  LEA.HI.X.SX32 R24, R11, R7.reuse, 0x1, P4 ;  /* 0x000000070b187211 */ /* 0x082fe400020f0eff */
[----:B------:R-:W4:Y:S04]  /*1ade0*/  LDL.LU R11, [R1+0x164] ;  /* 0x00016400010b7983 */ /* 0x000f280000300800 */
[----:B------:R-:W-:Y:S04]  /*1adf0*/  STL [R1+0x6fc], R25 ;  /* 0x0006fc1901007387 */ /* 0x000fe80000100800 */
[----:B------:R0:W-:Y:S02]  /*1ae00*/  STL [R1+0x6cc], R24 ;  /* 0x0006cc1801007387 */ /* 0x0001e40000100800 */
[----:B0-----:R-:W-:-:S02]  /*1ae10*/  LEA.HI.X.SX32 R24, R12, R7, 0x1, P5 ;  /* 0x000000070c187211 */ /* 0x001fc400028f0eff */
[----:B------:R-:W4:Y:S01]  /*1ae20*/  LDL.LU R12, [R1+0x174] ;  /* 0x00017400010c7983 */ /* 0x000f220000300800 */
[----:B--2---:R-:W-:-:S05]  /*1ae30*/  LEA R25, P4, R29, R6, 0x1 ;  /* 0x000000061d197211 */ /* 0x004fca00078808ff */
[----:B------:R0:W-:Y:S04]  /*1ae40*/  STL [R1+0x704], R25 ;  /* 0x0007041901007387 */ /* 0x0001e80000100800 */
[----:B------:R1:W-:Y:S01]  /*1ae50*/  STL [R1+0x6d0], R24 ;  /* 0x0006d01801007387 */ /* 0x0003e20000100800 */
[-C--:B0-----:R-:W-:Y:S02]  /*1ae60*/  LEA R25, P5, R21, R6.reuse, 0x1 ;  /* 0x0000000615197211 */ /* 0x081fe400078a08ff */
[----:B-1----:R-:W-:Y:S02]  /*1ae70*/  LEA.HI.X.SX32 R24, R13, R7, 0x1, P6 ;  /* 0x000000070d187211 */ /* 0x002fe400030f0eff */
[----:B------:R-:W2:Y:S04]  /*1ae80*/  LDL.LU R13, [R1+0x17c] ;  /* 0x00017c00010d7983 */ /* 0x000ea80000300800 */
[----:B------:R0:W-:Y:S04]  /*1ae90*/  STL [R1+0x70c], R25 ;  /* 0x00070c1901007387 */ /* 0x0001e80000100800 */
[----:B------:R1:W-:Y:S01]  /*1aea0*/  STL [R1+0x6d8], R24 ;  /* 0x0006d81801007387 */ /* 0x0003e20000100800 */
[----:B0-----:R-:W-:-:S02]  /*1aeb0*/  LEA R25, P6, R20, R6, 0x1 ;  /* 0x0000000614197211 */ /* 0x001fc400078c08ff */
[----:B-1----:R-:W-:Y:S02]  /*1aec0*/  LEA.HI.X.SX32 R24, R16, R7, 0x1, P0 ;  /* 0x0000000710187211 */ /* 0x002fe400000f0eff */
[----:B------:R-:W2:Y:S04]  /*1aed0*/  LDL.LU R16, [R1+0x18c] ;  /* 0x00018c0001107983 */ /* 0x000ea80000300800 */
[----:B------:R0:W-:Y:S04]  /*1aee0*/  STL [R1+0x714], R25 ;  /* 0x0007141901007387 */ /* 0x0001e80000100800 */
[----:B------:R1:W-:Y:S01]  /*1aef0*/  STL [R1+0x6e0], R24 ;  /* 0x0006e01801007387 */ /* 0x0003e20000100800 */
[----:B0-----:R-:W-:-:S02]  /*1af00*/  LEA R25, P0, R15, R6, 0x1 ;  /* 0x000000060f197211 */ /* 0x001fc400078008ff */
[-C--:B-1----:R-:W-:Y:S02]  /*1af10*/  LEA.HI.X.SX32 R24, R17, R7.reuse, 0x1, P1 ;  /* 0x0000000711187211 */ /* 0x082fe400008f0eff */
[----:B------:R-:W2:Y:S04]  /*1af20*/  LDL.LU R17, [R1+0x198] ;  /* 0x0001980001117983 */ /* 0x000ea80000300800 */
[----:B------:R-:W-:Y:S04]  /*1af30*/  STL [R1+0x71c], R25 ;  /* 0x00071c1901007387 */ /* 0x000fe80000100800 */
[----:B------:R0:W-:Y:S02]  /*1af40*/  STL [R1+0x6e8], R24 ;  /* 0x0006e81801007387 */ /* 0x0001e40000100800 */
[----:B0-----:R-:W-:-:S02]  /*1af50*/  LEA.HI.X.SX32 R24, R18, R7, 0x1, P2 ;  /* 0x0000000712187211 */ /* 0x001fc400010f0eff */
[----:B------:R-:W2:Y:S01]  /*1af60*/  LDL.LU R18, [R1+0x1a4] ;  /* 0x0001a40001127983 */ /* 0x000ea20000300800 */
[----:B---3--:R-:W-:-:S05]  /*1af70*/  LEA R25, P1, R23, R6, 0x1 ;  /* 0x0000000617197211 */ /* 0x008fca00078208ff */
[----:B------:R-:W-:Y:S04]  /*1af80*/  STL [R1+0x724], R25 ;  /* 0x0007241901007387 */ /* 0x000fe80000100800 */
[----:B------:R0:W-:Y:S02]  /*1af90*/  STL [R1+0x6f0], R24 ;  /* 0x0006f01801007387 */ /* 0x0001e40000100800 */
[-C--:B0-----:R-:W-:Y:S02]  /*1afa0*/  LEA.HI.X.SX32 R24, R19, R7.reuse, 0x1, P3 ;  /* 0x0000000713187211 */ /* 0x081fe400018f0eff */
[----:B------:R-:W-:Y:S01]  /*1afb0*/  LEA R25, P2, R9, R6, 0x1 ;  /* 0x0000000609197211 */ /* 0x000fe200078408ff */
[----:B------:R-:W3:Y:S04]  /*1afc0*/  LDL.LU R19, [R1+0x1b0] ;  /* 0x0001b00001137983 */ /* 0x000ee80000300800 */
        /* <DEDUP_REMOVED lines=35> */
[----:B------:R-:W-:Y:S04]  /*1b200*/  STL [R1+0x764], R25 ;  /* 0x0007641901007387 */ /* 0x000fe80000100800 */
[----:B------:R0:W-:Y:S02]  /*1b210*/  STL [R1+0x730], R24 ;  /* 0x0007301801007387 */ /* 0x0001e40000100800 */
[----:B0-----:R-:W-:Y:S02]  /*1b220*/  LEA.HI.X.SX32 R24, R3, R7, 0x1, P4 ;  /* 0x0000000703187211 */ /* 0x001fe400020f0eff */
[----:B------:R-:W2:Y:S01]  /*1b230*/  LDL.LU R3, [R1+0x218] ;  /* 0x0002180001037983 */ /* 0x000ea20000300800 */
[----:B------:R-:W-:-:S05]  /*1b240*/  LEA R25, P3, R16, R6, 0x1 ;  /* 0x0000000610197211 */ /* 0x000fca00078608ff */
        /* <DEDUP_REMOVED lines=30> */
[----:B------:R-:W-:Y:S04]  /*1b430*/  STL [R1+0x79c], R25 ;  /* 0x00079c1901007387 */ /* 0x000fe80000100800 */
[----:B------:R0:W-:Y:S02]  /*1b440*/  STL [R1+0x768], R24 ;  /* 0x0007681801007387 */ /* 0x0001e40000100800 */
[-C--:B0-----:R-:W-:Y:S02]  /*1b450*/  LEA.HI.X.SX32 R24, R17, R7.reuse, 0x1, P4 ;  /* 0x0000000711187211 */ /* 0x081fe400020f0eff */
[----:B------:R-:W-:Y:S01]  /*1b460*/  LEA R25, P3, R15, R6, 0x1 ;  /* 0x000000060f197211 */ /* 0x000fe200078608ff */
        /* <DEDUP_REMOVED lines=26> */
[----:B------:R-:W-:Y:S04]  /*1b610*/  STL [R1+0x7cc], R25 ;  /* 0x0007cc1901007387 */ /* 0x000fe80000100800 */
[----:B------:R0:W-:Y:S02]  /*1b620*/  STL [R1+0x798], R24 ;  /* 0x0007981801007387 */ /* 0x0001e40000100800 */
[-C--:B0-----:R-:W-:Y:S02]  /*1b630*/  LEA.HI.X.SX32 R24, R15, R7.reuse, 0x1, P3 ;  /* 0x000000070f187211 */ /* 0x081fe400018f0eff */
[----:B------:R-:W-:Y:S01]  /*1b640*/  LEA R25, P2, R22, R6, 0x1 ;  /* 0x0000000616197211 */ /* 0x000fe200078408ff */
[----:B------:R-:W2:Y:S04]  /*1b650*/  LDL.LU R15, [R1+0x2bc] ;  /* 0x0002bc00010f7983 */ /* 0x000ea80000300800 */
[----:B------:R-:W-:Y:S04]  /*1b660*/  STL [R1+0x7d4], R25 ;  /* 0x0007d41901007387 */ /* 0x000fe80000100800 */
[----:B------:R0:W-:Y:S02]  /*1b670*/  STL [R1+0x7a0], R24 ;  /* 0x0007a01801007387 */ /* 0x0001e40000100800 */
[----:B0-----:R-:W-:-:S02]  /*1b680*/  LEA.HI.X.SX32 R24, R23, R7, 0x1, P4 ;  /* 0x0000000717187211 */ /* 0x001fc400020f0eff */
[----:B------:R-:W2:Y:S01]  /*1b690*/  LDL.LU R23, [R1+0x2c8] ;  /* 0x0002c80001177983 */ /* 0x000ea20000300800 */
[----:B------:R-:W-:-:S05]  /*1b6a0*/  LEA R25, P3, R11, R6, 0x1 ;  /* 0x000000060b197211 */ /* 0x000fca00078608ff */
[----:B------:R-:W-:Y:S04]  /*1b6b0*/  STL [R1+0x7dc], R25 ;  /* 0x0007dc1901007387 */ /* 0x000fe80000100800 */
[----:B------:R0:W-:Y:S02]  /*1b6c0*/  STL [R1+0x7a8], R24 ;  /* 0x0007a81801007387 */ /* 0x0001e40000100800 */
[----:B0-----:R-:W-:Y:S02]  /*1b6d0*/  LEA.HI.X.SX32 R24, R9, R7, 0x1, P5 ;  /* 0x0000000709187211 */ /* 0x001fe400028f0eff */
        /* <DEDUP_REMOVED lines=27> */
[----:B------:R-:W-:Y:S04]  /*1b890*/  STL [R1+0x80c], R25 ;  /* 0x00080c1901007387 */ /* 0x000fe80000100800 */
[----:B------:R0:W-:Y:S02]  /*1b8a0*/  STL [R1+0x7d8], R24 ;  /* 0x0007d81801007387 */ /* 0x0001e40000100800 */
[----:B0-----:R-:W-:Y:S02]  /*1b8b0*/  LEA.HI.X.SX32 R24, R12, R7, 0x1, P4 ;  /* 0x000000070c187211 */ /* 0x001fe400020f0eff */
[-C--:B------:R-:W-:Y:S01]  /*1b8c0*/  LEA R25, P3, R29, R6.reuse, 0x1 ;  /* 0x000000061d197211 */ /* 0x080fe200078608ff */
        /* <DEDUP_REMOVED lines=550> */
[----:B------:R-:W-:Y:S02]  /*1db30*/  LEA.HI.X.SX32 R23, R23, R7, 0x1, P4 ;  /* 0x0000000717177211 */ /* 0x000fe400020f0eff */
[----:B--2---:R-:W-:-:S05]  /*1db40*/  LEA R25, P1, R0, R6, 0x1 ;  /* 0x0000000600197211 */ /* 0x004fca00078208ff */
[----:B------:R-:W-:Y:S04]  /*1db50*/  STL [R1+0xb84], R25 ;  /* 0x000b841901007387 */ /* 0x000fe80000100800 */
[----:B------:R0:W-:Y:S02]  /*1db60*/  STL [R1+0xb50], R24 ;  /* 0x000b501801007387 */ /* 0x0001e40000100800 */
[----:B0-----:R-:W-:Y:S02]  /*1db70*/  LEA.HI.X.SX32 R24, R15, R7, 0x1, P3 ;  /* 0x000000070f187211 */ /* 0x001fe400018f0eff */
[----:B------:R-:W2:Y:S01]  /*1db80*/  LDL.LU R15, [R1+0x144] ;  /* 0x00014400010f7983 */ /* 0x000ea20000300800 */
[----:B------:R-:W-:-:S05]  /*1db90*/  LEA R25, P2, R22, R6, 0x1 ;  /* 0x0000000616197211 */ /* 0x000fca00078408ff */
[----:B------:R-:W-:Y:S04]  /*1dba0*/  STL [R1+0xb8c], R25 ;  /* 0x000b8c1901007387 */ /* 0x000fe80000100800 */
[----:B------:R0:W-:Y:S04]  /*1dbb0*/  STL [R1+0xb58], R24 ;  /* 0x000b581801007387 */ /* 0x0001e80000100800 */
[----:B0-----:R-:W2:Y:S01]  /*1dbc0*/  LDL.LU R24, [R1+0x13c] ;  /* 0x00013c0001187983 */ /* 0x001ea20000300800 */
[----:B------:R-:W-:-:S05]  /*1dbd0*/  LEA R25, P3, R11, R6, 0x1 ;  /* 0x000000060b197211 */ /* 0x000fca00078608ff */
[----:B------:R-:W-:Y:S04]  /*1dbe0*/  STL [R1+0xb94], R25 ;  /* 0x000b941901007387 */ /* 0x000fe80000100800 */
[----:B------:R0:W-:Y:S02]  /*1dbf0*/  STL [R1+0xb60], R23 ;  /* 0x000b601701007387 */ /* 0x0001e40000100800 */
[----:B0-----:R-:W-:Y:S02]  /*1dc00*/  LEA.HI.X.SX32 R23, R9, R7, 0x1, P5 ;  /* 0x0000000709177211 */ /* 0x001fe400028f0eff */
        /* <DEDUP_REMOVED lines=18> */
[----:B------:R0:W-:Y:S01]  /*1dd30*/  STL [R1+0xb80], R23 ;  /* 0x000b801701007387 */ /* 0x0001e20000100800 */
[----:B------:R-:W-:-:S03]  /*1dd40*/  LEA.HI.X.SX32 R22, R22, R7, 0x1, P2 ;  /* 0x0000000716167211 */ /* 0x000fc600010f0eff */
[----:B0-----:R-:W4:Y:S01]  /*1dd50*/  LDL.LU R23, [R1+0x120] ;  /* 0x0001200001177983 */ /* 0x001f220000300800 */
        /* <DEDUP_REMOVED lines=12> */
[----:B------:R0:W-:Y:S01]  /*1de20*/  STL [R1+0xb98], R22 ;  /* 0x000b981601007387 */ /* 0x0001e20000100800 */
[-C--:B------:R-:W-:Y:S02]  /*1de30*/  LEA.HI.X.SX32 R16, R16, R7.reuse, 0x1, P6 ;  /* 0x0000000710107211 */ /* 0x080fe400030f0eff */
[----:B0-----:R-:W-:Y:S02]  /*1de40*/  LEA.HI.X.SX32 R22, R13, R7, 0x1, P5 ;  /* 0x000000070d167211 */ /* 0x001fe400028f0eff */
[----:B------:R-:W4:Y:S01]  /*1de50*/  LDL.LU R13, [R1+0x110] ;  /* 0x00011000010d7983 */ /* 0x000f220000300800 */
[----:B------:R-:W-:-:S05]  /*1de60*/  LEA R25, P4, R21, R6, 0x1 ;  /* 0x0000000615197211 */ /* 0x000fca00078808ff */
[----:B------:R-:W-:Y:S04]  /*1de70*/  STL [R1+0xbd4], R25 ;  /* 0x000bd41901007387 */ /* 0x000fe80000100800 */
[----:B------:R0:W-:Y:S01]  /*1de80*/  STL [R1+0xba0], R22 ;  /* 0x000ba01601007387 */ /* 0x0001e20000100800 */
[----:B------:R-:W-:-:S03]  /*1de90*/  LEA.HI.X.SX32 R17, R17, R7, 0x1, P0 ;  /* 0x0000000711117211 */ /* 0x000fc600000f0eff */
[----:B0-----:R-:W4:Y:S01]  /*1dea0*/  LDL.LU R22, [R1+0x108] ;  /* 0x0001080001167983 */ /* 0x001f220000300800 */
[----:B------:R-:W-:-:S05]  /*1deb0*/  LEA R25, P5, R20, R6, 0x1 ;  /* 0x0000000614197211 */ /* 0x000fca00078a08ff */
[----:B------:R-:W-:Y:S04]  /*1dec0*/  STL [R1+0xbdc], R25 ;  /* 0x000bdc1901007387 */ /* 0x000fe80000100800 */
[----:B------:R0:W-:Y:S04]  /*1ded0*/  STL [R1+0xba8], R16 ;  /* 0x000ba81001007387 */ /* 0x0001e80000100800 */
[----:B0-----:R-:W4:Y:S01]  /*1dee0*/  LDL.LU R16, [R1+0x104] ;  /* 0x0001040001107983 */ /* 0x001f220000300800 */
[-C--:B------:R-:W-:Y:S02]  /*1def0*/  LEA.HI.X.SX32 R18, R18, R7.reuse, 0x1, P1 ;  /* 0x0000000712127211 */ /* 0x080fe400008f0eff */
[----:B------:R-:W-:-:S02]  /*1df00*/  LEA.HI.X.SX32 R19, R19, R7, 0x1, P2 ;  /* 0x0000000713137211 */ /* 0x000fc400010f0eff */
[----:B------:R-:W-:Y:S02]  /*1df10*/  LEA.HI.X.SX32 R26, R29, R7, 0x1, P3 ;  /* 0x000000071d1a7211 */ /* 0x000fe400018f0eff */
[----:B--2---:R-:W-:-:S05]  /*1df20*/  LEA R25, P6, R15, R6, 0x1 ;  /* 0x000000060f197211 */ /* 0x004fca00078c08ff */
[----:B------:R-:W-:Y:S04]  /*1df30*/  STL [R1+0xbe4], R25 ;  /* 0x000be41901007387 */ /* 0x000fe80000100800 */
[----:B------:R0:W-:Y:S04]  /*1df40*/  STL [R1+0xbb0], R17 ;  /* 0x000bb01101007387 */ /* 0x0001e80000100800 */
[----:B0-----:R-:W2:Y:S01]  /*1df50*/  LDL.LU R17, [R1+0xfc] ;  /* 0x0000fc0001117983 */ /* 0x001ea20000300800 */
[----:B------:R-:W-:-:S05]  /*1df60*/  LEA R25, P0, R24, R6, 0x1 ;  /* 0x0000000618197211 */ /* 0x000fca00078008ff */
        /* <DEDUP_REMOVED lines=10> */
[----:B------:R-:W2:Y:S01]  /*1e010*/  LDL.LU R29, [R1+0xec] ;  /* 0x0000ec00011d7983 */ /* 0x000ea20000300800 */
[----:B0-----:R-:W-:Y:S02]  /*1e020*/  LEA.HI.X.SX32 R26, R21, R7, 0x1, P4 ;  /* 0x00000007151a7211 */ /* 0x001fe400020f0eff */
[----:B---3--:R-:W-:-:S05]  /*1e030*/  LEA R25, P3, R3, R6, 0x1 ;  /* 0x0000000603197211 */ /* 0x008fca00078608ff */
[----:B------:R0:W-:Y:S04]  /*1e040*/  STL [R1+0xc04], R25 ;  /* 0x000c041901007387 */ /* 0x0001e80000100800 */
[----:B------:R-:W3:Y:S04]  /*1e050*/  LDL.LU R21, [R1+0xe8] ;  /* 0x0000e80001157983 */ /* 0x000ee80000300800 */
[----:B------:R1:W-:Y:S01]  /*1e060*/  STL [R1+0xbd0], R26 ;  /* 0x000bd01a01007387 */ /* 0x0003e20000100800 */
[----:B0-----:R-:W-:Y:S02]  /*1e070*/  LEA R25, P4, R0, R6, 0x1 ;  /* 0x0000000600197211 */ /* 0x001fe400078808ff */
[----:B-1----:R-:W-:-:S03]  /*1e080*/  LEA.HI.X.SX32 R26, R20, R7, 0x1, P5 ;  /* 0x00000007141a7211 */ /* 0x002fc600028f0eff */
[----:B------:R4:W-:Y:S04]  /*1e090*/  STL [R1+0xc0c], R25 ;  /* 0x000c0c1901007387 */ /* 0x0009e80000100800 */
[----:B------:R-:W3:Y:S04]  /*1e0a0*/  LDL.LU R20, [R1+0xe0] ;  /* 0x0000e00001147983 */ /* 0x000ee80000300800 */
[----:B------:R0:W-:Y:S01]  /*1e0b0*/  STL [R1+0xbd8], R26 ;  /* 0x000bd81a01007387 */ /* 0x0001e20000100800 */
[----:B----4-:R-:W-:Y:S02]  /*1e0c0*/  LEA R25, P5, R23, R6, 0x1 ;  /* 0x0000000617197211 */ /* 0x010fe400078a08ff */
[----:B0-----:R-:W-:-:S03]  /*1e0d0*/  LEA.HI.X.SX32 R26, R15, R7, 0x1, P6 ;  /* 0x000000070f1a7211 */ /* 0x001fc600030f0eff */
[----:B------:R-:W-:Y:S04]  /*1e0e0*/  STL [R1+0xc14], R25 ;  /* 0x000c141901007387 */ /* 0x000fe80000100800 */
[----:B------:R-:W4:Y:S04]  /*1e0f0*/  LDL.LU R15, [R1+0xd8] ;  /* 0x0000d800010f7983 */ /* 0x000f280000300800 */
[----:B------:R0:W-:Y:S02]  /*1e100*/  STL [R1+0xbe0], R26 ;  /* 0x000be01a01007387 */ /* 0x0001e40000100800 */
[----:B0-----:R-:W-:-:S02]  /*1e110*/  LEA.HI.X.SX32 R26, R24, R7, 0x1, P0 ;  /* 0x00000007181a7211 */ /* 0x001fc400000f0eff */
[----:B------:R-:W-:Y:S02]  /*1e120*/  LEA R25, P6, R11, R6, 0x1 ;  /* 0x000000060b197211 */ /* 0x000fe400078c08ff */
[----:B------:R-:W-:-:S03]  /*1e130*/  LEA.HI.X.SX32 R24, R9, R7, 0x1, P1 ;  /* 0x0000000709187211 */ /* 0x000fc600008f0eff */
[----:B------:R0:W-:Y:S04]  /*1e140*/  STL [R1+0xc1c], R25 ;  /* 0x000c1c1901007387 */ /* 0x0001e80000100800 */
[----:B------:R-:W-:Y:S04]  /*1e150*/  STL [R1+0xbe8], R26 ;  /* 0x000be81a01007387 */ /* 0x000fe80000100800 */
[----:B------:R-:W4:Y:S01]  /*1e160*/  LDL.LU R9, [R1+0xd4] ;  /* 0x0000d40001097983 */ /* 0x000f220000300800 */
[----:B0-----:R-:W-:-:S05]  /*1e170*/  LEA R25, P0, R12, R6, 0x1 ;  /* 0x000000060c197211 */ /* 0x001fca00078008ff */
        /* <DEDUP_REMOVED lines=11> */
[----:B------:R0:W-:Y:S01]  /*1e230*/  STL [R1+0xc00], R24 ;  /* 0x000c001801007387 */ /* 0x0001e20000100800 */
[----:B------:R-:W-:-:S02]  /*1e240*/  LEA.HI.X.SX32 R23, R23, R7, 0x1, P5 ;  /* 0x0000000717177211 */ /* 0x000fc400028f0eff */
[-C--:B0-----:R-:W-:Y:S02]  /*1e250*/  LEA.HI.X.SX32 R24, R0, R7.reuse, 0x1, P4 ;  /* 0x0000000700187211 */ /* 0x081fe400020f0eff */
[----:B------:R-:W-:Y:S01]  /*1e260*/  LEA R25, P3, R16, R6, 0x1 ;  /* 0x0000000610197211 */ /* 0x000fe200078608ff */
[----:B------:R-:W4:Y:S04]  /*1e270*/  LDL.LU R0, [R1+0xc4] ;  /* 0x0000c40001007983 */ /* 0x000f280000300800 */
[----:B------:R-:W-:Y:S04]  /*1e280*/  STL [R1+0xc3c], R25 ;  /* 0x000c3c1901007387 */ /* 0x000fe80000100800 */
[----:B------:R0:W-:Y:S04]  /*1e290*/  STL [R1+0xc08], R24 ;  /* 0x000c081801007387 */ /* 0x0001e80000100800 */
[----:B0-----:R-:W4:Y:S01]  /*1e2a0*/  LDL.LU R24, [R1+0xbc] ;  /* 0x0000bc0001187983 */ /* 0x001f220000300800 */
[----:B------:R-:W-:-:S02]  /*1e2b0*/  LEA.HI.X.SX32 R22, R22, R7, 0x1, P2 ;  /* 0x0000000716167211 */ /* 0x000fc400010f0eff */
        /* <DEDUP_REMOVED lines=8> */
[----:B0-----:R-:W-:Y:S02]  /*1e340*/  LEA.HI.X.SX32 R25, R12, R7, 0x1, P0 ;  /* 0x000000070c197211 */ /* 0x001fe400000f0eff */
[----:B------:R-:W-:-:S05]  /*1e350*/  LEA R26, P6, R19, R6, 0x1 ;  /* 0x00000006131a7211 */ /* 0x000fca00078c08ff */
[----:B------:R-:W-:Y:S04]  /*1e360*/  STL [R1+0xc54], R26 ;  /* 0x000c541a01007387 */ /* 0x000fe80000100800 */
[----:B------:R-:W2:Y:S01]  /*1e370*/  LDL.LU R12, [R1+0xb0] ;  /* 0x0000b000010c7983 */ /* 0x000ea20000300800 */
[----:B-1----:R-:W-:-:S03]  /*1e380*/  LEA R23, P0, R29, R6, 0x1 ;  /* 0x000000061d177211 */ /* 0x002fc600078008ff */
[----:B------:R0:W-:Y:S04]  /*1e390*/  STL [R1+0xc20], R25 ;  /* 0x000c201901007387 */ /* 0x0001e80000100800 */
[----:B------:R3:W-:Y:S01]  /*1e3a0*/  STL [R1+0xc5c], R23 ;  /* 0x000c5c1701007387 */ /* 0x0007e20000100800 */
[----:B0-----:R-:W-:-:S03]  /*1e3b0*/  LEA.HI.X.SX32 R25, R13, R7, 0x1, P1 ;  /* 0x000000070d197211 */ /* 0x001fc600008f0eff */
[----:B------:R-:W2:Y:S04]  /*1e3c0*/  LDL.LU R13, [R1+0xac] ;  /* 0x0000ac00010d7983 */ /* 0x000ea80000300800 */
[----:B------:R-:W-:Y:S01]  /*1e3d0*/  STL [R1+0xc28], R25 ;  /* 0x000c281901007387 */ /* 0x000fe20000100800 */
[----:B---3--:R-:W-:-:S05]  /*1e3e0*/  LEA R23, P1, R21, R6, 0x1 ;  /* 0x0000000615177211 */ /* 0x008fca00078208ff */
[----:B------:R0:W-:Y:S04]  /*1e3f0*/  STL [R1+0xc64], R23 ;  /* 0x000c641701007387 */ /* 0x0001e80000100800 */
[----:B0-----:R-:W3:Y:S01]  /*1e400*/  LDL.LU R23, [R1+0xa4] ;  /* 0x0000a40001177983 */ /* 0x001ee20000300800 */
[----:B------:R-:W-:-:S03]  /*1e410*/  LEA R25, P2, R20, R6, 0x1 ;  /* 0x0000000614197211 */ /* 0x000fc600078408ff */
[----:B------:R0:W-:Y:S04]  /*1e420*/  STL [R1+0xc30], R22 ;  /* 0x000c301601007387 */ /* 0x0001e80000100800 */
[----:B------:R4:W-:Y:S01]  /*1e430*/  STL [R1+0xc6c], R25 ;  /* 0x000c6c1901007387 */ /* 0x0009e20000100800 */
[----:B0-----:R-:W-:-:S03]  /*1e440*/  LEA.HI.X.SX32 R22, R16, R7, 0x1, P3 ;  /* 0x0000000710167211 */ /* 0x001fc600018f0eff */
[----:B------:R-:W3:Y:S01]  /*1e450*/  LDL.LU R16, [R1+0xa0] ;  /* 0x0000a00001107983 */ /* 0x000ee20000300800 */
[----:B----4-:R-:W-:-:S03]  /*1e460*/  LEA R25, P3, R15, R6, 0x1 ;  /* 0x000000060f197211 */ /* 0x010fc600078608ff */
[----:B------:R0:W-:Y:S04]  /*1e470*/  STL [R1+0xc38], R22 ;  /* 0x000c381601007387 */ /* 0x0001e80000100800 */
[----:B------:R-:W-:Y:S01]  /*1e480*/  STL [R1+0xc74], R25 ;  /* 0x000c741901007387 */ /* 0x000fe20000100800 */
[----:B0-----:R-:W-:-:S03]  /*1e490*/  LEA.HI.X.SX32 R22, R17, R7, 0x1, P4 ;  /* 0x0000000711167211 */ /* 0x001fc600020f0eff */
[----:B------:R-:W4:Y:S01]  /*1e4a0*/  LDL.LU R17, [R1+0x9c] ;  /* 0x00009c0001117983 */ /* 0x000f220000300800 */
[----:B------:R-:W-:-:S03]  /*1e4b0*/  LEA.HI.X.SX32 R18, R18, R7, 0x1, P5 ;  /* 0x0000000712127211 */ /* 0x000fc600028f0eff */
[----:B------:R0:W-:Y:S01]  /*1e4c0*/  STL [R1+0xc40], R22 ;  /* 0x000c401601007387 */ /* 0x0001e20000100800 */
[----:B------:R-:W-:-:S03]  /*1e4d0*/  LEA.HI.X.SX32 R19, R19, R7, 0x1, P6 ;  /* 0x0000000713137211 */ /* 0x000fc600030f0eff */
[----:B0-----:R-:W4:Y:S01]  /*1e4e0*/  LDL.LU R22, [R1+0x94] ;  /* 0x0000940001167983 */ /* 0x001f220000300800 */
[----:B------:R-:W-:-:S05]  /*1e4f0*/  LEA R25, P4, R9, R6, 0x1 ;  /* 0x0000000609197211 */ /* 0x000fca00078808ff */
[----:B------:R-:W-:Y:S04]  /*1e500*/  STL [R1+0xc7c], R25 ;  /* 0x000c7c1901007387 */ /* 0x000fe80000100800 */
[----:B------:R0:W-:Y:S04]  /*1e510*/  STL [R1+0xc48], R18 ;  /* 0x000c481201007387 */ /* 0x0001e80000100800 */
[----:B0-----:R-:W4:Y:S01]  /*1e520*/  LDL.LU R18, [R1+0x90] ;  /* 0x0000900001127983 */ /* 0x001f220000300800 */
[----:B------:R-:W-:-:S05]  /*1e530*/  LEA R25, P5, R8, R6, 0x1 ;  /* 0x0000000608197211 */ /* 0x000fca00078a08ff */
[----:B------:R-:W-:Y:S04]  /*1e540*/  STL [R1+0xc84], R25 ;  /* 0x000c841901007387 */ /* 0x000fe80000100800 */
[----:B------:R0:W-:Y:S04]  /*1e550*/  STL [R1+0xc50], R19 ;  /* 0x000c501301007387 */ /* 0x0001e80000100800 */
[----:B0-----:R-:W4:Y:S01]  /*1e560*/  LDL.LU R19, [R1+0x88] ;  /* 0x0000880001137983 */ /* 0x001f220000300800 */
[----:B------:R-:W-:Y:S02]  /*1e570*/  LEA R26, P6, R3, R6, 0x1 ;  /* 0x00000006031a7211 */ /* 0x000fe400078c08ff */
[----:B------:R-:W-:-:S03]  /*1e580*/  LEA.HI.X.SX32 R25, R29, R7, 0x1, P0 ;  /* 0x000000071d197211 */ /* 0x000fc600000f0eff */
[----:B------:R0:W-:Y:S04]  /*1e590*/  STL [R1+0xc8c], R26 ;  /* 0x000c8c1a01007387 */ /* 0x0001e80000100800 */
[----:B------:R-:W4:Y:S04]  /*1e5a0*/  LDL.LU R29, [R1+0x84] ;  /* 0x00008400011d7983 */ /* 0x000f280000300800 */
[----:B------:R1:W-:Y:S01]  /*1e5b0*/  STL [R1+0xc58], R25 ;  /* 0x000c581901007387 */ /* 0x0003e20000100800 */
[----:B0-----:R-:W-:Y:S02]  /*1e5c0*/  LEA R26, P0, R0, R6, 0x1 ;  /* 0x00000006001a7211 */ /* 0x001fe400078008ff */
[----:B-1----:R-:W-:-:S03]  /*1e5d0*/  LEA.HI.X.SX32 R25, R21, R7, 0x1, P1 ;  /* 0x0000000715197211 */ /* 0x002fc600008f0eff */
[----:B------:R0:W-:Y:S04]  /*1e5e0*/  STL [R1+0xc94], R26 ;  /* 0x000c941a01007387 */ /* 0x0001e80000100800 */
[----:B------:R-:W4:Y:S04]  /*1e5f0*/  LDL.LU R21, [R1+0x7c] ;  /* 0x00007c0001157983 */ /* 0x000f280000300800 */
[----:B------:R1:W-:Y:S01]  /*1e600*/  STL [R1+0xc60], R25 ;  /* 0x000c601901007387 */ /* 0x0003e20000100800 */
[----:B0-----:R-:W-:Y:S02]  /*1e610*/  LEA R26, P1, R24, R6, 0x1 ;  /* 0x00000006181a7211 */ /* 0x001fe400078208ff */
[----:B-1----:R-:W-:-:S03]  /*1e620*/  LEA.HI.X.SX32 R25, R20, R7, 0x1, P2 ;  /* 0x0000000714197211 */ /* 0x002fc600010f0eff */
[----:B------:R-:W-:Y:S04]  /*1e630*/  STL [R1+0xc9c], R26 ;  /* 0x000c9c1a01007387 */ /* 0x000fe80000100800 */
[----:B------:R-:W4:Y:S04]  /*1e640*/  LDL.LU R20, [R1+0x78] ;  /* 0x0000780001147983 */ /* 0x000f280000300800 */
[----:B------:R0:W-:Y:S02]  /*1e650*/  STL [R1+0xc68], R25 ;  /* 0x000c681901007387 */ /* 0x0001e40000100800 */
[----:B0-----:R-:W-:-:S02]  /*1e660*/  LEA.HI.X.SX32 R25, R15, R7, 0x1, P3 ;  /* 0x000000070f197211 */ /* 0x001fc400018f0eff */
[----:B--2---:R-:W-:-:S05]  /*1e670*/  LEA R26, P2, R11, R6, 0x1 ;  /* 0x000000060b1a7211 */ /* 0x004fca00078408ff */
[----:B------:R-:W-:Y:S04]  /*1e680*/  STL [R1+0xca4], R26 ;  /* 0x000ca41a01007387 */ /* 0x000fe80000100800 */
[----:B------:R-:W2:Y:S04]  /*1e690*/  LDL.LU R15, [R1+0x70] ;  /* 0x00007000010f7983 */ /* 0x000ea80000300800 */
        /* <DEDUP_REMOVED lines=14> */
[----:B------:R0:W-:Y:S04]  /*1e780*/  STL [R1+0xcbc], R26 ;  /* 0x000cbc1a01007387 */ /* 0x0001e80000100800 */
[----:B------:R4:W-:Y:S01]  /*1e790*/  STL [R1+0xc88], R25 ;  /* 0x000c881901007387 */ /* 0x0009e20000100800 */
[----:B------:R-:W-:Y:S02]  /*1e7a0*/  LEA R27, P6, R16, R6, 0x1 ;  /* 0x00000006101b7211 */ /* 0x000fe400078c08ff */
[----:B0-----:R-:W-:-:S03]  /*1e7b0*/  LEA.HI.X.SX32 R26, R0, R7, 0x1, P0 ;  /* 0x00000007001a7211 */ /* 0x001fc600000f0eff */
[----:B------:R-:W-:Y:S04]  /*1e7c0*/  STL [R1+0xcc4], R27 ;  /* 0x000cc41b01007387 */ /* 0x000fe80000100800 */
[----:B------:R-:W3:Y:S04]  /*1e7d0*/  LDL.LU R0, [R1+0x5c] ;  /* 0x00005c0001007983 */ /* 0x000ee80000300800 */
[----:B------:R0:W-:Y:S01]  /*1e7e0*/  STL [R1+0xc90], R26 ;  /* 0x000c901a01007387 */ /* 0x0001e20000100800 */
[----:B----4-:R-:W-:Y:S02]  /*1e7f0*/  LEA R25, P0, R17, R6, 0x1 ;  /* 0x0000000611197211 */ /* 0x010fe400078008ff */
[----:B0-----:R-:W-:-:S03]  /*1e800*/  LEA.HI.X.SX32 R26, R24, R7, 0x1, P1 ;  /* 0x00000007181a7211 */ /* 0x001fc600008f0eff */
[----:B------:R0:W-:Y:S01]  /*1e810*/  STL [R1+0xccc], R25 ;  /* 0x000ccc1901007387 */ /* 0x0001e20000100800 */
[----:B------:R-:W-:-:S03]  /*1e820*/  LEA.HI.X.SX32 R24, R11, R7, 0x1, P2 ;  /* 0x000000070b187211 */ /* 0x000fc600010f0eff */
[----:B------:R-:W-:Y:S04]  /*1e830*/  STL [R1+0xc98], R26 ;  /* 0x000c981a01007387 */ /* 0x000fe80000100800 */
[----:B------:R-:W4:Y:S01]  /*1e840*/  LDL.LU R11, [R1+0x54] ;  /* 0x00005400010b7983 */ /* 0x000f220000300800 */
[----:B0-----:R-:W-:-:S05]  /*1e850*/  LEA R25, P1, R22, R6, 0x1 ;  /* 0x0000000616197211 */ /* 0x001fca00078208ff */
[----:B------:R0:W-:Y:S04]  /*1e860*/  STL [R1+0xcd4], R25 ;  /* 0x000cd41901007387 */ /* 0x0001e80000100800 */
[----:B------:R-:W-:Y:S01]  /*1e870*/  STL [R1+0xca0], R24 ;  /* 0x000ca01801007387 */ /* 0x000fe20000100800 */
[----:B0-----:R-:W-:Y:S02]  /*1e880*/  LEA.HI.X.SX32 R25, R12, R7, 0x1, P3 ;  /* 0x000000070c197211 */ /* 0x001fe400018f0eff */
[----:B------:R-:W-:-:S05]  /*1e890*/  LEA R26, P2, R18, R6, 0x1 ;  /* 0x00000006121a7211 */ /* 0x000fca00078408ff */
[----:B------:R-:W-:Y:S04]  /*1e8a0*/  STL [R1+0xcdc], R26 ;  /* 0x000cdc1a01007387 */ /* 0x000fe80000100800 */
[----:B------:R-:W4:Y:S04]  /*1e8b0*/  LDL.LU R12, [R1+0x4c] ;  /* 0x00004c00010c7983 */ /* 0x000f280000300800 */
[----:B------:R0:W-:Y:S02]  /*1e8c0*/  STL [R1+0xca8], R25 ;  /* 0x000ca81901007387 */ /* 0x0001e40000100800 */
[----:B0-----:R-:W-:-:S02]  /*1e8d0*/  LEA.HI.X.SX32 R25, R13, R7, 0x1, P4 ;  /* 0x000000070d197211 */ /* 0x001fc400020f0eff */
[----:B------:R-:W-:-:S05]  /*1e8e0*/  LEA R24, P3, R19, R6, 0x1 ;  /* 0x0000000613187211 */ /* 0x000fca00078608ff */
[----:B------:R0:W-:Y:S04]  /*1e8f0*/  STL [R1+0xce4], R24 ;  /* 0x000ce41801007387 */ /* 0x0001e80000100800 */
[----:B------:R-:W4:Y:S01]  /*1e900*/  LDL.LU R13, [R1+0x48] ;  /* 0x00004800010d7983 */ /* 0x000f220000300800 */
[----:B0-----:R-:W-:-:S03]  /*1e910*/  LEA R24, P4, R29, R6, 0x1 ;  /* 0x000000061d187211 */ /* 0x001fc600078808ff */
[----:B------:R0:W-:Y:S04]  /*1e920*/  STL [R1+0xcb0], R25 ;  /* 0x000cb01901007387 */ /* 0x0001e80000100800 */
[----:B------:R1:W-:Y:S01]  /*1e930*/  STL [R1+0xcec], R24 ;  /* 0x000cec1801007387 */ /* 0x0003e20000100800 */
[-C--:B0-----:R-:W-:Y:S02]  /*1e940*/  LEA.HI.X.SX32 R25, R23, R7.reuse, 0x1, P5 ;  /* 0x0000000717197211 */ /* 0x081fe400028f0eff */
[----:B------:R-:W-:-:S03]  /*1e950*/  LEA.HI.X.SX32 R23, R16, R7, 0x1, P6 ;  /* 0x0000000710177211 */ /* 0x000fc600030f0eff */
[----:B------:R-:W-:Y:S01]  /*1e960*/  STL [R1+0xcb8], R25 ;  /* 0x000cb81901007387 */ /* 0x000fe20000100800 */
[----:B-1----:R-:W-:-:S03]  /*1e970*/  LEA R24, P5, R21, R6, 0x1 ;  /* 0x0000000615187211 */ /* 0x002fc600078a08ff */
[----:B------:R-:W4:Y:S04]  /*1e980*/  LDL.LU R16, [R1+0x44] ;  /* 0x0000440001107983 */ /* 0x000f280000300800 */
        /* <DEDUP_REMOVED lines=8> */
[----:B------:R-:W-:Y:S02]  /*1ea10*/  LEA.HI.X.SX32 R19, R19, R7, 0x1, P3 ;  /* 0x0000000713137211 */ /* 0x000fe400018f0eff */
[----:B--2---:R-:W-:-:S05]  /*1ea20*/  LEA R23, P0, R15, R6, 0x1 ;  /* 0x000000060f177211 */ /* 0x004fca00078008ff */
[----:B------:R0:W-:Y:S04]  /*1ea30*/  STL [R1+0xd04], R23 ;  /* 0x000d041701007387 */ /* 0x0001e80000100800 */
[----:B------:R-:W-:Y:S01]  /*1ea40*/  STL [R1+0xcd0], R24 ;  /* 0x000cd01801007387 */ /* 0x000fe20000100800 */
[----:B0-----:R-:W-:-:S03]  /*1ea50*/  LEA.HI.X.SX32 R23, R18, R7, 0x1, P2 ;  /* 0x0000000712177211 */ /* 0x001fc600010f0eff */
[----:B------:R-:W2:Y:S01]  /*1ea60*/  LDL.LU R18, [R1+0x3c] ;  /* 0x00003c0001127983 */ /* 0x000ea20000300800 */
[----:B------:R-:W-:-:S05]  /*1ea70*/  LEA R22, P1, R9, R6, 0x1 ;  /* 0x0000000609167211 */ /* 0x000fca00078208ff */
[----:B------:R0:W-:Y:S04]  /*1ea80*/  STL [R1+0xd0c], R22 ;  /* 0x000d0c1601007387 */ /* 0x0001e80000100800 */
[----:B------:R-:W-:Y:S04]  /*1ea90*/  STL [R1+0xcd8], R23 ;  /* 0x000cd81701007387 */ /* 0x000fe80000100800 */
[----:B------:R-:W2:Y:S01]  /*1eaa0*/  LDL.LU R28, [R1+0x38] ;  /* 0x00003800011c7983 */ /* 0x000ea20000300800 */
[----:B0-----:R-:W-:-:S05]  /*1eab0*/  LEA R22, P2, R8, R6, 0x1 ;  /* 0x0000000608167211 */ /* 0x001fca00078408ff */
[----:B------:R-:W-:Y:S04]  /*1eac0*/  STL [R1+0xd14], R22 ;  /* 0x000d141601007387 */ /* 0x000fe80000100800 */
[----:B------:R0:W-:Y:S04]  /*1ead0*/  STL [R1+0xce0], R19 ;  /* 0x000ce01301007387 */ /* 0x0001e80000100800 */
[----:B0-----:R-:W2:Y:S01]  /*1eae0*/  LDL.LU R19, [R1+0x34] ;  /* 0x0000340001137983 */ /* 0x001ea20000300800 */
[----:B------:R-:W-:Y:S02]  /*1eaf0*/  LEA R23, P3, R3, R6, 0x1 ;  /* 0x0000000603177211 */ /* 0x000fe400078608ff */
[----:B------:R-:W-:-:S03]  /*1eb00*/  LEA.HI.X.SX32 R22, R29, R7, 0x1, P4 ;  /* 0x000000071d167211 */ /* 0x000fc600020f0eff */
[----:B------:R-:W-:Y:S04]  /*1eb10*/  STL [R1+0xd1c], R23 ;  /* 0x000d1c1701007387 */ /* 0x000fe80000100800 */
[----:B------:R-:W2:Y:S04]  /*1eb20*/  LDL.LU R29, [R1+0x30] ;  /* 0x00003000011d7983 */ /* 0x000ea80000300800 */
[----:B------:R0:W-:Y:S04]  /*1eb30*/  STL [R1+0xce8], R22 ;  /* 0x000ce81601007387 */ /* 0x0001e80000100800 */
[----:B------:R-:W2:Y:S01]  /*1eb40*/  LDL.LU R27, [R1+0x2c] ;  /* 0x00002c00011b7983 */ /* 0x000ea20000300800 */
[----:B0-----:R-:W-:-:S02]  /*1eb50*/  LEA.HI.X.SX32 R22, R21, R7, 0x1, P5 ;  /* 0x0000000715167211 */ /* 0x001fc400028f0eff */
[----:B---3--:R-:W-:-:S05]  /*1eb60*/  LEA R23, P4, R0, R6, 0x1 ;  /* 0x0000000600177211 */ /* 0x008fca00078808ff */
[----:B------:R0:W-:Y:S04]  /*1eb70*/  STL [R1+0xd24], R23 ;  /* 0x000d241701007387 */ /* 0x0001e80000100800 */
[----:B------:R-:W3:Y:S04]  /*1eb80*/  LDL.LU R26, [R1+0x28] ;  /* 0x00002800011a7983 */ /* 0x000ee80000300800 */
[----:B------:R-:W-:Y:S04]  /*1eb90*/  STL [R1+0xcf0], R22 ;  /* 0x000cf01601007387 */ /* 0x000fe80000100800 */
[----:B------:R-:W3:Y:S01]  /*1eba0*/  LDL.LU R25, [R1+0x24] ;  /* 0x0000240001197983 */ /* 0x000ee20000300800 */
[----:B----4-:R-:W-:-:S02]  /*1ebb0*/  LEA R21, P5, R11, R6, 0x1 ;  /* 0x000000060b157211 */ /* 0x010fc400078a08ff */
[----:B------:R-:W-:-:S03]  /*1ebc0*/  LEA.HI.X.SX32 R20, R20, R7, 0x1, P6 ;  /* 0x0000000714147211 */ /* 0x000fc600030f0eff */
[----:B------:R-:W-:Y:S04]  /*1ebd0*/  STL [R1+0xd2c], R21 ;  /* 0x000d2c1501007387 */ /* 0x000fe80000100800 */
[----:B------:R-:W4:Y:S04]  /*1ebe0*/  LDL.LU R24, [R1+0x20] ;  /* 0x0000200001187983 */ /* 0x000f280000300800 */
[----:B------:R1:W-:Y:S04]  /*1ebf0*/  STL [R1+0xcf8], R20 ;  /* 0x000cf81401007387 */ /* 0x0003e80000100800 */
[----:B0-----:R-:W3:Y:S01]  /*1ec00*/  LDL.LU R23, [R1+0x1c] ;  /* 0x00001c0001177983 */ /* 0x001ee20000300800 */
[----:B-1----:R-:W-:-:S02]  /*1ec10*/  LEA.HI.X.SX32 R20, R15, R7, 0x1, P0 ;  /* 0x000000070f147211 */ /* 0x002fc400000f0eff */
[----:B------:R-:W-:-:S05]  /*1ec20*/  LEA R21, P6, R12, R6, 0x1 ;  /* 0x000000060c157211 */ /* 0x000fca00078c08ff */
[----:B------:R0:W-:Y:S04]  /*1ec30*/  STL [R1+0xd34], R21 ;  /* 0x000d341501007387 */ /* 0x0001e80000100800 */
[----:B------:R-:W4:Y:S04]  /*1ec40*/  LDL.LU R22, [R1+0x18] ;  /* 0x0000180001167983 */ /* 0x000f280000300800 */
[----:B------:R1:W-:Y:S01]  /*1ec50*/  STL [R1+0xd00], R20 ;  /* 0x000d001401007387 */ /* 0x0003e20000100800 */
[----:B------:R-:W-:-:S05]  /*1ec60*/  LEA R15, P0, R13, R6, 0x1 ;  /* 0x000000060d0f7211 */ /* 0x000fca00078008ff */
[----:B------:R1:W-:Y:S04]  /*1ec70*/  STL [R1+0xd3c], R15 ;  /* 0x000d3c0f01007387 */ /* 0x0003e80000100800 */
[----:B0-----:R-:W4:Y:S01]  /*1ec80*/  LDL.LU R21, [R1+0x14] ;  /* 0x0000140001157983 */ /* 0x001f220000300800 */
[----:B------:R-:W-:-:S05]  /*1ec90*/  LEA.HI.X.SX32 R9, R9, R7, 0x1, P1 ;  /* 0x0000000709097211 */ /* 0x000fca00008f0eff */
[----:B------:R0:W-:Y:S01]  /*1eca0*/  STL [R1+0xd08], R9 ;  /* 0x000d080901007387 */ /* 0x0001e20000100800 */
[----:B------:R-:W-:-:S03]  /*1ecb0*/  LEA.HI.X.SX32 R3, R3, R7, 0x1, P3 ;  /* 0x0000000703037211 */ /* 0x000fc600018f0eff */
[----:B-1----:R-:W4:Y:S01]  /*1ecc0*/  LDL.LU R20, [R1+0x10] ;  /* 0x0000100001147983 */ /* 0x002f220000300800 */
[----:B------:R-:W-:Y:S02]  /*1ecd0*/  LEA R15, P1, R16, R6, 0x1 ;  /* 0x00000006100f7211 */ /* 0x000fe400078208ff */
[----:B0-----:R-:W-:-:S03]  /*1ece0*/  LEA.HI.X.SX32 R9, R8, R7, 0x1, P2 ;  /* 0x0000000708097211 */ /* 0x001fc600010f0eff */
[----:B------:R0:W-:Y:S01]  /*1ecf0*/  STL [R1+0xd44], R15 ;  /* 0x000d440f01007387 */ /* 0x0001e20000100800 */
[----:B------:R-:W-:-:S03]  /*1ed00*/  LEA.HI.X.SX32 R0, R0, R7, 0x1, P4 ;  /* 0x0000000700007211 */ /* 0x000fc600020f0eff */
[----:B0-----:R-:W4:Y:S04]  /*1ed10*/  LDL.LU R15, [R1+0xc] ;  /* 0x00000c00010f7983 */ /* 0x001f280000300800 */
[----:B------:R0:W-:Y:S01]  /*1ed20*/  STL [R1+0xd10], R9 ;  /* 0x000d100901007387 */ /* 0x0001e20000100800 */
[----:B------:R-:W-:-:S03]  /*1ed30*/  LEA R8, P2, R17, R6, 0x1 ;  /* 0x0000000611087211 */ /* 0x000fc600078408ff */
[----:B0-----:R-:W4:Y:S04]  /*1ed40*/  LDL.LU R9, [R1+0x8] ;  /* 0x0000080001097983 */ /* 0x001f280000300800 */
[----:B------:R0:W-:Y:S04]  /*1ed50*/  STL [R1+0xd4c], R8 ;  /* 0x000d4c0801007387 */ /* 0x0001e80000100800 */
[----:B0-----:R-:W4:Y:S04]  /*1ed60*/  LDL.LU R8, [R1+0x4] ;  /* 0x0000040001087983 */ /* 0x001f280000300800 */
[----:B------:R2:W-:Y:S01]  /*1ed70*/  STL [R1+0xd18], R3 ;  /* 0x000d180301007387 */ /* 0x0005e20000100800 */
[----:B------:R-:W-:-:S02]  /*1ed80*/  LEA.HI.X.SX32 R11, R11, R7, 0x1, P5 ;  /* 0x000000070b0b7211 */ /* 0x000fc400028f0eff */
[-C--:B------:R-:W-:Y:S02]  /*1ed90*/  LEA.HI.X.SX32 R12, R12, R7.reuse, 0x1, P6 ;  /* 0x000000070c0c7211 */ /* 0x080fe400030f0eff */
[-C--:B------:R-:W-:Y:S02]  /*1eda0*/  LEA.HI.X.SX32 R13, R13, R7.reuse, 0x1, P0 ;  /* 0x000000070d0d7211 */ /* 0x080fe400000f0eff */
[-C--:B------:R-:W-:Y:S02]  /*1edb0*/  LEA.HI.X.SX32 R16, R16, R7.reuse, 0x1, P1 ;  /* 0x0000000710107211 */ /* 0x080fe400008f0eff */
[----:B------:R-:W-:Y:S02]  /*1edc0*/  LEA.HI.X.SX32 R17, R17, R7, 0x1, P2 ;  /* 0x0000000711117211 */ /* 0x000fe400010f0eff */
[----:B--2---:R-:W-:-:S05]  /*1edd0*/  LEA R3, P3, R18, R6, 0x1 ;  /* 0x0000000612037211 */ /* 0x004fca00078608ff */
[----:B------:R0:W-:Y:S04]  /*1ede0*/  STL [R1+0xd54], R3 ;  /* 0x000d540301007387 */ /* 0x0001e80000100800 */
[----:B0-----:R-:W2:Y:S04]  /*1edf0*/  LDL.LU R3, [R1] ;  /* 0x0000000001037983 */ /* 0x001ea80000300800 */
[----:B------:R0:W-:Y:S02]  /*1ee00*/  STL [R1+0xd20], R0 ;  /* 0x000d200001007387 */ /* 0x0001e40000100800 */
[----:B0-----:R-:W-:-:S05]  /*1ee10*/  LEA R0, P4, R28, R6, 0x1 ;  /* 0x000000061c007211 */ /* 0x001fca00078808ff */
[----:B------:R0:W-:Y:S04]  /*1ee20*/  STL [R1+0xd5c], R0 ;  /* 0x000d5c0001007387 */ /* 0x0001e80000100800 */
[----:B0-----:R-:W2:Y:S04]  /*1ee30*/  LDL.LU R0, [R1+0x1314] ;  /* 0x0013140001007983 */ /* 0x001ea80000300800 */
        /* <DEDUP_REMOVED lines=13> */
[----:B---3--:R-:W-:-:S05]  /*1ef10*/  LEA R16, P1, R26, R6, 0x1 ;  /* 0x000000061a107211 */ /* 0x008fca00078208ff */
[----:B------:R0:W-:Y:S01]  /*1ef20*/  STL [R1+0xd7c], R16 ;  /* 0x000d7c1001007387 */ /* 0x0001e20000100800 */
[----:B------:R-:W-:-:S03]  /*1ef30*/  LEA.HI.X.SX32 R18, R18, R7, 0x1, P3 ;  /* 0x0000000712127211 */ /* 0x000fc600018f0eff */
[----:B0-----:R-:W3:Y:S04]  /*1ef40*/  LDL.LU R16, [R1+0x1304] ;  /* 0x0013040001107983 */ /* 0x001ee80000300800 */
[----:B------:R0:W-:Y:S02]  /*1ef50*/  STL [R1+0xd48], R17 ;  /* 0x000d481101007387 */ /* 0x0001e40000100800 */
[----:B0-----:R-:W-:-:S05]  /*1ef60*/  LEA R17, P2, R25, R6, 0x1 ;  /* 0x0000000619117211 */ /* 0x001fca00078408ff */
[----:B------:R0:W-:Y:S01]  /*1ef70*/  STL [R1+0xd84], R17 ;  /* 0x000d841101007387 */ /* 0x0001e20000100800 */
[----:B------:R-:W-:-:S03]  /*1ef80*/  LEA.HI.X.SX32 R28, R28, R7, 0x1, P4 ;  /* 0x000000071c1c7211 */ /* 0x000fc600020f0eff */
[----:B0-----:R-:W3:Y:S04]  /*1ef90*/  LDL.LU R17, [R1+0x1300] ;  /* 0x0013000001117983 */ /* 0x001ee80000300800 */
[----:B------:R4:W-:Y:S02]  /*1efa0*/  STL [R1+0xd50], R18 ;  /* 0x000d501201007387 */ /* 0x0009e40000100800 */
[----:B----4-:R-:W-:-:S05]  /*1efb0*/  LEA R18, P3, R24, R6, 0x1 ;  /* 0x0000000618127211 */ /* 0x010fca00078608ff */
[----:B------:R0:W-:Y:S01]  /*1efc0*/  STL [R1+0xd8c], R18 ;  /* 0x000d8c1201007387 */ /* 0x0001e20000100800 */
[----:B------:R-:W-:-:S03]  /*1efd0*/  LEA.HI.X.SX32 R19, R19, R7, 0x1, P5 ;  /* 0x0000000713137211 */ /* 0x000fc600028f0eff */
[----:B0-----:R-:W4:Y:S04]  /*1efe0*/  LDL.LU R18, [R1+0x12fc] ;  /* 0x0012fc0001127983 */ /* 0x001f280000300800 */
[----:B------:R0:W-:Y:S02]  /*1eff0*/  STL [R1+0xd58], R28 ;  /* 0x000d581c01007387 */ /* 0x0001e40000100800 */
[----:B0-----:R-:W-:-:S05]  /*1f000*/  LEA R28, P4, R23, R6, 0x1 ;  /* 0x00000006171c7211 */ /* 0x001fca00078808ff */
[----:B------:R0:W-:Y:S01]  /*1f010*/  STL [R1+0xd94], R28 ;  /* 0x000d941c01007387 */ /* 0x0001e20000100800 */
[----:B------:R-:W-:-:S03]  /*1f020*/  LEA.HI.X.SX32 R29, R29, R7, 0x1, P6 ;  /* 0x000000071d1d7211 */ /* 0x000fc600030f0eff */
[----:B0-----:R-:W3:Y:S04]  /*1f030*/  LDL.LU R28, [R1+0x3a0] ;  /* 0x0003a000011c7983 */ /* 0x001ee80000300800 */
[----:B------:R0:W-:Y:S02]  /*1f040*/  STL [R1+0xd60], R19 ;  /* 0x000d601301007387 */ /* 0x0001e40000100800 */
[----:B0-----:R-:W-:-:S05]  /*1f050*/  LEA R19, P5, R22, R6, 0x1 ;  /* 0x0000000616137211 */ /* 0x001fca00078a08ff */
[----:B------:R0:W-:Y:S04]  /*1f060*/  STL [R1+0xd9c], R19 ;  /* 0x000d9c1301007387 */ /* 0x0001e80000100800 */
[----:B0-----:R-:W3:Y:S04]  /*1f070*/  LDL.LU R19, [R1+0x12f8] ;  /* 0x0012f80001137983 */ /* 0x001ee80000300800 */
[----:B------:R0:W-:Y:S02]  /*1f080*/  STL [R1+0xd68], R29 ;  /* 0x000d681d01007387 */ /* 0x0001e40000100800 */
[----:B0-----:R-:W-:-:S05]  /*1f090*/  LEA R29, P6, R21, R6, 0x1 ;  /* 0x00000006151d7211 */ /* 0x001fca00078c08ff */
[----:B------:R0:W-:Y:S04]  /*1f0a0*/  STL [R1+0xda4], R29 ;  /* 0x000da41d01007387 */ /* 0x0001e80000100800 */
[----:B0-----:R-:W4:Y:S01]  /*1f0b0*/  LDL.LU R29, [R1+0x12f4] ;  /* 0x0012f400011d7983 */ /* 0x001f220000300800 */
[-C--:B------:R-:W-:Y:S02]  /*1f0c0*/  LEA.HI.X.SX32 R27, R27, R7.reuse, 0x1, P0 ;  /* 0x000000071b1b7211 */ /* 0x080fe400000f0eff */
[----:B------:R-:W-:-:S03]  /*1f0d0*/  LEA.HI.X.SX32 R26, R26, R7, 0x1, P1 ;  /* 0x000000071a1a7211 */ /* 0x000fc600008f0eff */
[----:B------:R0:W-:Y:S01]  /*1f0e0*/  STL [R1+0xd70], R27 ;  /* 0x000d701b01007387 */ /* 0x0001e20000100800 */
[----:B------:R-:W-:Y:S02]  /*1f0f0*/  LEA.HI.X.SX32 R24, R24, R7, 0x1, P3 ;  /* 0x0000000718187211 */ /* 0x000fe400018f0eff */
[----:B0-----:R-:W-:-:S05]  /*1f100*/  LEA R27, P0, R20, R6, 0x1 ;  /* 0x00000006141b7211 */ /* 0x001fca00078008ff */
[----:B------:R0:W-:Y:S04]  /*1f110*/  STL [R1+0xdac], R27 ;  /* 0x000dac1b01007387 */ /* 0x0001e80000100800 */
[----:B------:R1:W-:Y:S01]  /*1f120*/  STL [R1+0xd78], R26 ;  /* 0x000d781a01007387 */ /* 0x0003e20000100800 */
[-C--:B0-----:R-:W-:Y:S02]  /*1f130*/  LEA R27, P1, R15, R6.reuse, 0x1 ;  /* 0x000000060f1b7211 */ /* 0x081fe400078208ff */
[----:B-1----:R-:W-:Y:S02]  /*1f140*/  LEA.HI.X.SX32 R26, R25, R7, 0x1, P2 ;  /* 0x00000007191a7211 */ /* 0x002fe400010f0eff */
[-C--:B------:R-:W-:Y:S01]  /*1f150*/  LEA R25, P2, R9, R6.reuse, 0x1 ;  /* 0x0000000609197211 */ /* 0x080fe200078408ff */
[----:B------:R-:W-:Y:S04]  /*1f160*/  STL [R1+0xdb4], R27 ;  /* 0x000db41b01007387 */ /* 0x000fe80000100800 */
[----:B------:R0:W-:Y:S04]  /*1f170*/  STL [R1+0xd80], R26 ;  /* 0x000d801a01007387 */ /* 0x0001e80000100800 */
[----:B------:R1:W-:Y:S04]  /*1f180*/  STL [R1+0xdbc], R25 ;  /* 0x000dbc1901007387 */ /* 0x0003e80000100800 */
[----:B------:R2:W-:Y:S01]  /*1f190*/  STL [R1+0xd88], R24 ;  /* 0x000d881801007387 */ /* 0x0005e20000100800 */
[----:B0-----:R-:W-:-:S02]  /*1f1a0*/  LEA R26, P3, R8, R6, 0x1 ;  /* 0x00000006081a7211 */ /* 0x001fc400078608ff */
[-C--:B-1----:R-:W-:Y:S02]  /*1f1b0*/  LEA.HI.X.SX32 R25, R23, R7.reuse, 0x1, P4 ;  /* 0x0000000717197211 */ /* 0x082fe400020f0eff */
[-C--:B------:R-:W-:Y:S02]  /*1f1c0*/  LEA.HI.X.SX32 R23, R22, R7.reuse, 0x1, P5 ;  /* 0x0000000716177211 */ /* 0x080fe400028f0eff */
[----:B--2---:R-:W-:Y:S01]  /*1f1d0*/  LEA R24, P4, R3, R6, 0x1 ;  /* 0x0000000603187211 */ /* 0x004fe200078808ff */
[----:B------:R-:W-:Y:S01]  /*1f1e0*/  STL [R1+0xdc4], R26 ;  /* 0x000dc41a01007387 */ /* 0x000fe20000100800 */
[----:B------:R-:W-:-:S03]  /*1f1f0*/  LEA.HI.X.SX32 R21, R21, R7, 0x1, P6 ;  /* 0x0000000715157211 */ /* 0x000fc600030f0eff */
[----:B------:R-:W-:Y:S04]  /*1f200*/  STL [R1+0xd90], R25 ;  /* 0x000d901901007387 */ /* 0x000fe80000100800 */
[----:B------:R-:W-:Y:S04]  /*1f210*/  STL [R1+0xdcc], R24 ;  /* 0x000dcc1801007387 */ /* 0x000fe80000100800 */
[----:B------:R3:W-:Y:S01]  /*1f220*/  STL [R1+0xd98], R23 ;  /* 0x000d981701007387 */ /* 0x0007e20000100800 */
[----:B------:R-:W-:Y:S02]  /*1f230*/  LEA.HI.X.SX32 R9, R9, R7, 0x1, P2 ;  /* 0x0000000709097211 */ /* 0x000fe400010f0eff */
[----:B---3--:R-:W-:-:S02]  /*1f240*/  LEA R23, P6, R19, R6, 0x1 ;  /* 0x0000000613177211 */ /* 0x008fc400078c08ff */
[----:B----4-:R-:W-:-:S05]  /*1f250*/  LEA R22, P5, R29, R6, 0x1 ;  /* 0x000000061d167211 */ /* 0x010fca00078a08ff */
[----:B------:R0:W-:Y:S04]  /*1f260*/  STL [R1+0xdd4], R22 ;  /* 0x000dd41601007387 */ /* 0x0001e80000100800 */
[----:B------:R1:W-:Y:S01]  /*1f270*/  STL [R1+0xda0], R21 ;  /* 0x000da01501007387 */ /* 0x0003e20000100800 */
[-C--:B0-----:R-:W-:Y:S02]  /*1f280*/  LEA.HI.X.SX32 R22, R20, R7.reuse, 0x1, P0 ;  /* 0x0000000714167211 */ /* 0x081fe400000f0eff */
[----:B------:R-:W-:Y:S02]  /*1f290*/  LEA.HI.X.SX32 R20, R15, R7, 0x1, P1 ;  /* 0x000000070f147211 */ /* 0x000fe400008f0eff */
[-C--:B-1----:R-:W-:Y:S01]  /*1f2a0*/  LEA R21, P0, R18, R6.reuse, 0x1 ;  /* 0x0000000612157211 */ /* 0x082fe200078008ff */
[----:B------:R-:W-:Y:S01]  /*1f2b0*/  STL [R1+0xddc], R23 ;  /* 0x000ddc1701007387 */ /* 0x000fe20000100800 */
[----:B------:R-:W-:-:S03]  /*1f2c0*/  LEA R15, P1, R17, R6, 0x1 ;  /* 0x00000006110f7211 */ /* 0x000fc600078208ff */
[----:B------:R-:W-:Y:S04]  /*1f2d0*/  STL [R1+0xda8], R22 ;  /* 0x000da81601007387 */ /* 0x000fe80000100800 */
[----:B------:R-:W-:Y:S04]  /*1f2e0*/  STL [R1+0xde4], R21 ;  /* 0x000de41501007387 */ /* 0x000fe80000100800 */
[----:B------:R0:W-:Y:S04]  /*1f2f0*/  STL [R1+0xdb0], R20 ;  /* 0x000db01401007387 */ /* 0x0001e80000100800 */
[----:B------:R1:W-:Y:S04]  /*1f300*/  STL [R1+0xdec], R15 ;  /* 0x000dec0f01007387 */ /* 0x0003e80000100800 */
[----:B------:R2:W-:Y:S01]  /*1f310*/  STL [R1+0xdb8], R9 ;  /* 0x000db80901007387 */ /* 0x0005e20000100800 */
[----:B0-----:R-:W-:-:S02]  /*1f320*/  LEA R20, P2, R16, R6, 0x1 ;  /* 0x0000000610147211 */ /* 0x001fc400078408ff */
[----:B-1----:R-:W-:-:S03]  /*1f330*/  LEA.HI.X.SX32 R15, R8, R7, 0x1, P3 ;  /* 0x00000007080f7211 */ /* 0x002fc600018f0eff */
[----:B------:R-:W-:Y:S01]  /*1f340*/  STL [R1+0xdf4], R20 ;  /* 0x000df41401007387 */ /* 0x000fe20000100800 */
[----:B------:R-:W-:Y:S02]  /*1f350*/  LEA.HI.X.SX32 R8, R3, R7, 0x1, P4 ;  /* 0x0000000703087211 */ /* 0x000fe400020f0eff */
[-C--:B--2---:R-:W-:Y:S01]  /*1f360*/  LEA R9, P3, R13, R6.reuse, 0x1 ;  /* 0x000000060d097211 */ /* 0x084fe200078608ff */
[----:B------:R-:W-:Y:S01]  /*1f370*/  STL [R1+0xdc0], R15 ;  /* 0x000dc00f01007387 */ /* 0x000fe20000100800 */
[----:B------:R-:W-:-:S03]  /*1f380*/  LEA R3, P4, R12, R6, 0x1 ;  /* 0x000000060c037211 */ /* 0x000fc600078808ff */
[----:B------:R0:W-:Y:S04]  /*1f390*/  STL [R1+0xdfc], R9 ;  /* 0x000dfc0901007387 */ /* 0x0001e80000100800 */
[----:B------:R1:W-:Y:S01]  /*1f3a0*/  STL [R1+0xdc8], R8 ;  /* 0x000dc80801007387 */ /* 0x0003e20000100800 */
[----:B0-----:R-:W-:-:S03]  /*1f3b0*/  LEA.HI.X.SX32 R9, R29, R7, 0x1, P5 ;  /* 0x000000071d097211 */ /* 0x001fc600028f0eff */
[----:B------:R0:W-:Y:S01]  /*1f3c0*/  STL [R1+0xe04], R3 ;  /* 0x000e040301007387 */ /* 0x0001e20000100800 */
[----:B-1----:R-:W-:-:S03]  /*1f3d0*/  LEA R8, P5, R11, R6, 0x1 ;  /* 0x000000060b087211 */ /* 0x002fc600078a08ff */
        /* <DEDUP_REMOVED lines=12> */
[----:B------:R-:W-:Y:S04]  /*1f4a0*/  STL [R1+0xde8], R9 ;  /* 0x000de80901007387 */ /* 0x000fe80000100800 */
[----:B------:R-:W2:Y:S01]  /*1f4b0*/  LDL.LU R27, [R1+0x4a4] ;  /* 0x0004a400011b7983 */ /* 0x000ea20000300800 */
[----:B0-----:R-:W-:-:S03]  /*1f4c0*/  LEA.HI.X.SX32 R3, R16, R7, 0x1, P2 ;  /* 0x0000000710037211 */ /* 0x001fc600010f0eff */
[----:B------:R-:W-:Y:S04]  /*1f4d0*/  STL [R1+0xe14], R8 ;  /* 0x000e140801007387 */ /* 0x000fe80000100800 */
[----:B------:R-:W3:Y:S04]  /*1f4e0*/  LDL.LU R26, [R1+0x4a8] ;  /* 0x0004a800011a7983 */ /* 0x000ee80000300800 */
[----:B------:R0:W-:Y:S04]  /*1f4f0*/  STL [R1+0xdf0], R3 ;  /* 0x000df00301007387 */ /* 0x0001e80000100800 */
[----:B------:R-:W4:Y:S04]  /*1f500*/  LDL.LU R25, [R1+0x480] ;  /* 0x0004800001197983 */ /* 0x000f280000300800 */
[----:B------:R-:W4:Y:S01]  /*1f510*/  LDL.LU R24, [R1+0x484] ;  /* 0x0004840001187983 */ /* 0x000f220000300800 */
[----:B0-----:R-:W-:-:S03]  /*1f520*/  LEA R3, P2, R10, R6, 0x1 ;  /* 0x000000060a037211 */ /* 0x001fc600078408ff */
[----:B------:R-:W4:Y:S01]  /*1f530*/  LDL.LU R23, [R1+0x488] ;  /* 0x0004880001177983 */ /* 0x000f220000300800 */
[----:B------:R-:W-:-:S03]  /*1f540*/  LEA.HI.X.SX32 R8, R13, R7, 0x1, P3 ;  /* 0x000000070d087211 */ /* 0x000fc600018f0eff */
[----:B------:R-:W4:Y:S04]  /*1f550*/  LDL.LU R22, [R1+0x48c] ;  /* 0x00048c0001167983 */ /* 0x000f280000300800 */
[----:B------:R0:W-:Y:S04]  /*1f560*/  STL [R1+0xe18], R3 ;  /* 0x000e180301007387 */ /* 0x0001e80000100800 */
[----:B------:R-:W4:Y:S01]  /*1f570*/  LDL.LU R21, [R1+0x490] ;  /* 0x0004900001157983 */ /* 0x000f220000300800 */
[----:B------:R-:W-:-:S03]  /*1f580*/  LEA.HI.X.SX32 R9, R12, R7, 0x1, P4 ;  /* 0x000000070c097211 */ /* 0x000fc600020f0eff */
[----:B------:R1:W-:Y:S01]  /*1f590*/  STL [R1+0xdf8], R8 ;  /* 0x000df80801007387 */ /* 0x0003e20000100800 */
[----:B0-----:R-:W-:-:S03]  /*1f5a0*/  LEA R3, P3, R5, R6, 0x1 ;  /* 0x0000000605037211 */ /* 0x001fc600078608ff */
[----:B------:R-:W4:Y:S04]  /*1f5b0*/  LDL.LU R20, [R1+0x494] ;  /* 0x0004940001147983 */ /* 0x000f280000300800 */
[----:B------:R0:W-:Y:S04]  /*1f5c0*/  STL [R1+0xe1c], R3 ;  /* 0x000e1c0301007387 */ /* 0x0001e80000100800 */
[----:B-1----:R-:W4:Y:S04]  /*1f5d0*/  LDL.LU R8, [R1+0x498] ;  /* 0x0004980001087983 */ /* 0x002f280000300800 */
[----:B------:R1:W-:Y:S01]  /*1f5e0*/  STL [R1+0xe00], R9 ;  /* 0x000e000901007387 */ /* 0x0003e20000100800 */
[----:B0-----:R-:W-:-:S03]  /*1f5f0*/  LEA R3, P4, R4, R6, 0x1 ;  /* 0x0000000604037211 */ /* 0x001fc600078808ff */
[----:B------:R-:W4:Y:S01]  /*1f600*/  LDL.LU R15, [R1+0x49c] ;  /* 0x00049c00010f7983 */ /* 0x000f220000300800 */
[----:B------:R-:W-:-:S03]  /*1f610*/  LEA.HI.X.SX32 R6, R11, R7, 0x1, P5 ;  /* 0x000000070b067211 */ /* 0x000fc600028f0eff */
[----:B------:R-:W-:Y:S01]  /*1f620*/  STL [R1+0x6ac], R3 ;  /* 0x0006ac0301007387 */ /* 0x000fe20000100800 */
[----:B------:R-:W-:-:S03]  /*1f630*/  LEA.HI.X.SX32 R12, R0, R7, 0x1, P0 ;  /* 0x00000007000c7211 */ /* 0x000fc600000f0eff */
[----:B-1----:R-:W4:Y:S04]  /*1f640*/  LDL.LU R9, [R1+0x4a0] ;  /* 0x0004a00001097983 */ /* 0x002f280000300800 */
[----:B------:R0:W-:Y:S04]  /*1f650*/  STL [R1+0x698], R6 ;  /* 0x0006980601007387 */ /* 0x0001e80000100800 */
[----:B------:R-:W4:Y:S01]  /*1f660*/  LDL.LU R0, [R1+0x12f0] ;  /* 0x0012f00001007983 */ /* 0x000f220000300800 */
[----:B0-----:R-:W-:Y:S02]  /*1f670*/  LEA.HI.X.SX32 R6, R28, R7, 0x1, P6 ;  /* 0x000000071c067211 */ /* 0x001fe400030f0eff */
[----:B------:R-:W0:Y:S01]  /*1f680*/  S2R R28, SR_TID.X ;  /* 0x00000000001c7919 */ /* 0x000e220000002100 */
[----:B------:R-:W-:-:S02]  /*1f690*/  LEA R3, P5, R2, UR14, 0x1 ;  /* 0x0000000e02037c11 */ /* 0x000fc4000f8a08ff */
[-C--:B------:R-:W-:Y:S01]  /*1f6a0*/  LEA.HI.X.SX32 R11, R14, R7.reuse, 0x1, P1 ;  /* 0x000000070e0b7211 */ /* 0x080fe200008f0eff */
[----:B------:R1:W-:Y:S01]  /*1f6b0*/  STL [R1+0x69c], R6 ;  /* 0x00069c0601007387 */ /* 0x0003e20000100800 */
[-C--:B------:R-:W-:Y:S02]  /*1f6c0*/  LEA.HI.X.SX32 R5, R5, R7.reuse, 0x1, P3 ;  /* 0x0000000705057211 */ /* 0x080fe400018f0eff */
[-C--:B------:R-:W-:Y:S01]  /*1f6d0*/  LEA.HI.X.SX32 R4, R4, R7.reuse, 0x1, P4 ;  /* 0x0000000704047211 */ /* 0x080fe200020f0eff */
[----:B------:R-:W-:Y:S01]  /*1f6e0*/  STL [R1+0x6a0], R12 ;  /* 0x0006a00c01007387 */ /* 0x000fe20000100800 */
[----:B-1----:R-:W-:Y:S02]  /*1f6f0*/  LEA.HI.X.SX32 R6, R10, R7, 0x1, P2 ;  /* 0x000000070a067211 */ /* 0x002fe400010f0eff */
[----:B0-----:R-:W-:-:S04]  /*1f700*/  SHF.R.U32.HI R19, RZ, 0x5, R28 ;  /* 0x00000005ff137819 */ /* 0x001fc8000001161c */
[----:B------:R-:W-:-:S04]  /*1f710*/  SGXT.U32 R19, R19, 0x1 ;  /* 0x000000011313781a */ /* 0x000fc80000000000 */
[----:B------:R-:W-:-:S05]  /*1f720*/  LOP3.LUT R28, R19, 0x1e, RZ, 0xfc, !PT ;  /* 0x0000001e131c7812 */ /* 0x000fca00078efcff */
[----:B------:R-:W-:Y:S01]  /*1f730*/  IMAD R28, R28, UR10, RZ ;  /* 0x0000000a1c1c7c24 */ /* 0x000fe2000f8e02ff */
[----:B------:R-:W-:Y:S04]  /*1f740*/  STL [R1+0x6a4], R11 ;  /* 0x0006a40b01007387 */ /* 0x000fe80000100800 */
[----:B------:R-:W-:Y:S01]  /*1f750*/  LEA R7, P2, R28, R3, 0x1 ;  /* 0x000000031c077211 */ /* 0x000fe200078408ff */
[----:B------:R0:W-:Y:S04]  /*1f760*/  STL [R1+0x6a8], R6 ;  /* 0x0006a80601007387 */ /* 0x0001e80000100800 */
[----:B------:R-:W-:Y:S04]  /*1f770*/  STL [R1+0x6b0], R5 ;  /* 0x0006b00501007387 */ /* 0x000fe80000100800 */
[----:B------:R-:W-:Y:S01]  /*1f780*/  STL [R1+0x5c4], R4 ;  /* 0x0005c40401007387 */ /* 0x000fe20000100800 */
[----:B------:R-:W-:Y:S01]  /*1f790*/  LEA.HI.X.SX32 R2, R2, UR15, 0x1, P5 ;  /* 0x0000000f02027c11 */ /* 0x000fe2000a8f0eff */
[----:B------:R-:W-:Y:S01]  /*1f7a0*/  IMAD R29, RZ, RZ, -UR10 ;  /* 0x8000000aff1d7e24 */ /* 0x000fe2000f8e02ff */
[----:B------:R-:W-:Y:S01]  /*1f7b0*/  ULEA UR7, UR4, UR6, 0x4 ;  /* 0x0000000604077291 */ /* 0x000fe2000f8e20ff */
[----:B------:R4:W-:Y:S01]  /*1f7c0*/  STL [R1+0x5cc], R7 ;  /* 0x0005cc0701007387 */ /* 0x0009e20000100800 */
[----:B0-----:R-:W-:Y:S01]  /*1f7d0*/  IMAD R6, R19, UR10, RZ ;  /* 0x0000000a13067c24 */ /* 0x001fe2000f8e02ff */
[----:B------:R-:W-:-:S02]  /*1f7e0*/  USHF.R.S32.HI UR9, URZ, 0x1f, UR5 ;  /* 0x0000001fff097899 */ /* 0x000fc40008011405 */
[----:B------:R-:W-:Y:S01]  /*1f7f0*/  USHF.L.U32 UR8, UR8, 0x5, URZ ;  /* 0x0000000508087899 */ /* 0x000fe200080006ff */
[----:B------:R-:W0:Y:S01]  /*1f800*/  LDCU UR15, c[0x0][0x3a0] ;  /* 0x00007400ff0f77ac */ /* 0x000e220008000800 */
[-C--:B--2---:R-:W-:Y:S02]  /*1f810*/  LEA R11, P6, R27, R3.reuse, 0x1 ;  /* 0x000000031b0b7211 */ /* 0x084fe400078c08ff */
[----:B---3--:R-:W-:-:S03]  /*1f820*/  LEA R10, P1, R26, R3, 0x1 ;  /* 0x000000031a0a7211 */ /* 0x008fc600078208ff */
[----:B------:R1:W-:Y:S04]  /*1f830*/  STL [R1+0x624], R11 ;  /* 0x0006240b01007387 */ /* 0x0003e80000100800 */
[----:B------:R2:W-:Y:S01]  /*1f840*/  STL [R1+0x62c], R10 ;  /* 0x00062c0a01007387 */ /* 0x0005e20000100800 */
[-C--:B----4-:R-:W-:Y:S02]  /*1f850*/  LEA R7, P0, R25, R3.reuse, 0x1 ;  /* 0x0000000319077211 */ /* 0x090fe400078008ff */
[----:B-1----:R-:W-:-:S03]  /*1f860*/  LEA R11, P5, R24, R3, 0x1 ;  /* 0x00000003180b7211 */ /* 0x002fc600078a08ff */
[----:B------:R1:W-:Y:S01]  /*1f870*/  STL [R1+0x634], R7 ;  /* 0x0006340701007387 */ /* 0x0003e20000100800 */
[----:B--2---:R-:W-:-:S03]  /*1f880*/  LEA R10, P4, R23, R3, 0x1 ;  /* 0x00000003170a7211 */ /* 0x004fc600078808ff */
[----:B------:R2:W-:Y:S01]  /*1f890*/  STL [R1+0x63c], R11 ;  /* 0x00063c0b01007387 */ /* 0x0005e20000100800 */
[----:B-1----:R-:W-:-:S03]  /*1f8a0*/  LEA.HI.X.SX32 R7, R28, R2, 0x1, P2 ;  /* 0x000000021c077211 */ /* 0x002fc600010f0eff */
[----:B------:R1:W-:Y:S01]  /*1f8b0*/  STL [R1+0x644], R10 ;  /* 0x0006440a01007387 */ /* 0x0003e20000100800 */
[----:B--2---:R-:W-:-:S03]  /*1f8c0*/  LEA R11, P3, R22, R3, 0x1 ;  /* 0x00000003160b7211 */ /* 0x004fc600078608ff */
[----:B------:R2:W-:Y:S01]  /*1f8d0*/  STL [R1+0x5c8], R7 ;  /* 0x0005c80701007387 */ /* 0x0005e20000100800 */
[----:B-1----:R-:W-:-:S03]  /*1f8e0*/  LEA.HI.X.SX32 R10, R27, R2, 0x1, P6 ;  /* 0x000000021b0a7211 */ /* 0x002fc600030f0eff */
[----:B------:R1:W-:Y:S01]  /*1f8f0*/  STL [R1+0x64c], R11 ;  /* 0x00064c0b01007387 */ /* 0x0003e20000100800 */
[----:B--2---:R-:W-:-:S03]  /*1f900*/  LEA R7, P2, R21, R3, 0x1 ;  /* 0x0000000315077211 */ /* 0x004fc600078408ff */
[----:B------:R2:W-:Y:S04]  /*1f910*/  STL [R1+0x620], R10 ;  /* 0x0006200a01007387 */ /* 0x0005e80000100800 */
[----:B------:R3:W-:Y:S01]  /*1f920*/  STL [R1+0x654], R7 ;  /* 0x0006540701007387 */ /* 0x0007e20000100800 */
[----:B-1----:R-:W-:Y:S02]  /*1f930*/  LEA.HI.X.SX32 R11, R26, R2, 0x1, P1 ;  /* 0x000000021a0b7211 */ /* 0x002fe400008f0eff */
[----:B--2---:R-:W-:-:S03]  /*1f940*/  LEA R10, P1, R20, R3, 0x1 ;  /* 0x00000003140a7211 */ /* 0x004fc600078208ff */
[----:B------:R1:W-:Y:S01]  /*1f950*/  STL [R1+0x628], R11 ;  /* 0x0006280b01007387 */ /* 0x0003e20000100800 */
[----:B---3--:R-:W-:-:S03]  /*1f960*/  LEA.HI.X.SX32 R7, R25, R2, 0x1, P0 ;  /* 0x0000000219077211 */ /* 0x008fc600000f0eff */
[----:B------:R2:W-:Y:S04]  /*1f970*/  STL [R1+0x65c], R10 ;  /* 0x00065c0a01007387 */ /* 0x0005e80000100800 */
[----:B------:R3:W-:Y:S01]  /*1f980*/  STL [R1+0x630], R7 ;  /* 0x0006300701007387 */ /* 0x0007e20000100800 */
[----:B-1----:R-:W-:Y:S02]  /*1f990*/  LEA R11, P0, R8, R3, 0x1 ;  /* 0x00000003080b7211 */ /* 0x002fe400078008ff */
[----:B--2---:R-:W-:-:S03]  /*1f9a0*/  LEA.HI.X.SX32 R10, R24, R2, 0x1, P5 ;  /* 0x00000002180a7211 */ /* 0x004fc600028f0eff */
[----:B------:R1:W-:Y:S01]  /*1f9b0*/  STL [R1+0x664], R11 ;  /* 0x0006640b01007387 */ /* 0x0003e20000100800 */
[----:B---3--:R-:W-:-:S03]  /*1f9c0*/  LEA R7, P5, R15, R3, 0x1 ;  /* 0x000000030f077211 */ /* 0x008fc600078a08ff */
[----:B------:R2:W-:Y:S01]  /*1f9d0*/  STL [R1+0x638], R10 ;  /* 0x0006380a01007387 */ /* 0x0005e20000100800 */
[----:B------:R-:W-:-:S03]  /*1f9e0*/  IMAD R4, R29, 0x2, R0 ;  /* 0x000000021d047824 */ /* 0x000fc600078e0200 */
[----:B------:R3:W-:Y:S01]  /*1f9f0*/  STL [R1+0x66c], R7 ;  /* 0x00066c0701007387 */ /* 0x0007e20000100800 */
[----:B-1----:R-:W-:Y:S02]  /*1fa00*/  LEA.HI.X.SX32 R11, R23, R2, 0x1, P4 ;  /* 0x00000002170b7211 */ /* 0x002fe400020f0eff */
[----:B--2---:R-:W-:-:S03]  /*1fa10*/  LEA R10, P4, R9, R3, 0x1 ;  /* 0x00000003090a7211 */ /* 0x004fc600078808ff */
[----:B------:R1:W-:Y:S01]  /*1fa20*/  STL [R1+0x640], R11 ;  /* 0x0006400b01007387 */ /* 0x0003e20000100800 */
[----:B---3--:R-:W-:-:S03]  /*1fa30*/  LEA.HI.X.SX32 R7, R22, R2, 0x1, P3 ;  /* 0x0000000216077211 */ /* 0x008fc600018f0eff */
[----:B------:R2:W-:Y:S01]  /*1fa40*/  STL [R1+0x674], R10 ;  /* 0x0006740a01007387 */ /* 0x0005e20000100800 */
[----:B------:R-:W-:-:S03]  /*1fa50*/  IMAD R5, R29, 0x2, R4 ;  /* 0x000000021d057824 */ /* 0x000fc600078e0204 */
[----:B------:R3:W-:Y:S01]  /*1fa60*/  STL [R1+0x648], R7 ;  /* 0x0006480701007387 */ /* 0x0007e20000100800 */
[----:B-1----:R-:W-:Y:S02]  /*1fa70*/  LEA R11, P3, R0, R3, 0x1 ;  /* 0x00000003000b7211 */ /* 0x002fe400078608ff */
[----:B--2---:R-:W-:-:S03]  /*1fa80*/  LEA.HI.X.SX32 R10, R21, R2, 0x1, P2 ;  /* 0x00000002150a7211 */ /* 0x004fc600010f0eff */
[----:B------:R1:W-:Y:S01]  /*1fa90*/  STL [R1+0x680], R11 ;  /* 0x0006800b01007387 */ /* 0x0003e20000100800 */
[----:B---3--:R-:W-:-:S03]  /*1faa0*/  LEA R7, P2, R4, R3, 0x1 ;  /* 0x0000000304077211 */ /* 0x008fc600078408ff */
[----:B------:R2:W-:Y:S04]  /*1fab0*/  STL [R1+0x650], R10 ;  /* 0x0006500a01007387 */ /* 0x0005e80000100800 */
[----:B------:R3:W-:Y:S01]  /*1fac0*/  STL [R1+0x690], R7 ;  /* 0x0006900701007387 */ /* 0x0007e20000100800 */
[----:B-1----:R-:W-:Y:S02]  /*1fad0*/  LEA.HI.X.SX32 R11, R20, R2, 0x1, P1 ;  /* 0x00000002140b7211 */ /* 0x002fe400008f0eff */
[----:B--2---:R-:W-:-:S03]  /*1fae0*/  LEA R10, P1, R5, R3, 0x1 ;  /* 0x00000003050a7211 */ /* 0x004fc600078208ff */
[----:B------:R-:W-:Y:S01]  /*1faf0*/  STL [R1+0x658], R11 ;  /* 0x0006580b01007387 */ /* 0x000fe20000100800 */
[----:B---3--:R-:W-:-:S03]  /*1fb00*/  LEA.HI.X.SX32 R7, R8, R2, 0x1, P0 ;  /* 0x0000000208077211 */ /* 0x008fc600000f0eff */
[----:B------:R1:W-:Y:S01]  /*1fb10*/  STL [R1+0x694], R10 ;  /* 0x0006940a01007387 */ /* 0x0003e20000100800 */
[----:B------:R-:W-:-:S03]  /*1fb20*/  LEA R3, P0, R6, R3, 0x1 ;  /* 0x0000000306037211 */ /* 0x000fc600078008ff */
[----:B------:R2:W-:Y:S01]  /*1fb30*/  STL [R1+0x660], R7 ;  /* 0x0006600701007387 */ /* 0x0005e20000100800 */
[----:B-1----:R-:W-:-:S03]  /*1fb40*/  LEA.HI.X.SX32 R10, R15, R2, 0x1, P5 ;  /* 0x000000020f0a7211 */ /* 0x002fc600028f0eff */
[----:B------:R1:W-:Y:S01]  /*1fb50*/  STL [R1+0x68c], R3 ;  /* 0x00068c0301007387 */ /* 0x0003e20000100800 */
[----:B--2---:R-:W-:-:S03]  /*1fb60*/  LEA.HI.X.SX32 R7, R9, R2, 0x1, P4 ;  /* 0x0000000209077211 */ /* 0x004fc600020f0eff */
[----:B------:R-:W-:Y:S01]  /*1fb70*/  STL [R1+0x668], R10 ;  /* 0x0006680a01007387 */ /* 0x000fe20000100800 */
[----:B-1----:R-:W-:-:S03]  /*1fb80*/  LEA.HI.X.SX32 R3, R0, R2, 0x1, P3 ;  /* 0x0000000200037211 */ /* 0x002fc600018f0eff */
[----:B------:R1:W5:Y:S04]  /*1fb90*/  LDL.LU R0, [R1+0x12ec] ;  /* 0x0012ec0001007983 */ /* 0x0003680000300800 */
[----:B------:R2:W-:Y:S04]  /*1fba0*/  STL [R1+0x670], R7 ;  /* 0x0006700701007387 */ /* 0x0005e80000100800 */
[----:B------:R3:W-:Y:S01]  /*1fbb0*/  STL [R1+0x678], R3 ;  /* 0x0006780301007387 */ /* 0x0007e20000100800 */
[-C--:B--2---:R-:W-:Y:S02]  /*1fbc0*/  LEA.HI.X.SX32 R7, R4, R2.reuse, 0x1, P2 ;  /* 0x0000000204077211 */ /* 0x084fe400010f0eff */
[----:B------:R-:W-:-:S02]  /*1fbd0*/  LEA.HI.X.SX32 R4, R5, R2, 0x1, P1 ;  /* 0x0000000205047211 */ /* 0x000fc400008f0eff */
[----:B---3--:R-:W-:Y:S01]  /*1fbe0*/  LEA.HI.X.SX32 R3, R6, R2, 0x1, P0 ;  /* 0x0000000206037211 */ /* 0x008fe200000f0eff */
[----:B------:R-:W-:Y:S04]  /*1fbf0*/  STL [R1+0x684], R7 ;  /* 0x0006840701007387 */ /* 0x000fe80000100800 */
[----:B------:R-:W-:Y:S04]  /*1fc00*/  STL [R1+0x688], R4 ;  /* 0x0006880401007387 */ /* 0x000fe80000100800 */
[----:B------:R2:W-:Y:S04]  /*1fc10*/  STL [R1+0x67c], R3 ;  /* 0x00067c0301007387 */ /* 0x0005e80000100800 */
        /* <DEDUP_REMOVED lines=180> */
[----:B------:R-:W3:Y:S03]  /*20760*/  S2R R8, SR_TID.X ;  /* 0x0000000000087919 */ /* 0x000ee60000002100 */
        /* <DEDUP_REMOVED lines=18> */
[----:B---3--:R-:W-:Y:S01]  /*20890*/  LOP3.LUT R8, R8, 0x3f, RZ, 0xc0, !PT ;  /* 0x0000003f08087812 */ /* 0x008fe200078ec0ff */
[----:B------:R-:W-:-:S02]  /*208a0*/  USHF.L.U32 UR4, UR10, 0x5, URZ ;  /* 0x000000050a047899 */ /* 0x000fc400080006ff */
[----:B------:R-:W-:Y:S02]  /*208b0*/  ULEA.HI UR9, UR9, UR5, URZ, 0x5 ;  /* 0x0000000509097291 */ /* 0x000fe4000f8f28ff */
[----:B------:R-:W-:Y:S01]  /*208c0*/  USHF.R.S32.HI UR5, URZ, 0x1f, UR4 ;  /* 0x0000001fff057899 */ /* 0x000fe20008011404 */
[----:B------:R-:W-:Y:S01]  /*208d0*/  IMAD.SHL.U32 R2, R8, 0x2, RZ ;  /* 0x0000000208027824 */ /* 0x000fe200078e00ff */
[----:B------:R-:W-:Y:S02]  /*208e0*/  USHF.R.S32.HI UR10, URZ, 0x1f, UR8 ;  /* 0x0000001fff0a7899 */ /* 0x000fe40008011408 */
[----:B------:R-:W-:Y:S02]  /*208f0*/  USHF.L.U32 UR14, UR4, 0x1, URZ ;  /* 0x00000001040e7899 */ /* 0x000fe400080006ff */
[----:B------:R-:W-:Y:S02]  /*20900*/  USHF.L.U32 UR11, UR8, 0x1, URZ ;  /* 0x00000001080b7899 */ /* 0x000fe400080006ff */
[----:B------:R-:W-:-:S02]  /*20910*/  USHF.R.S32.HI UR9, URZ, 0x5, UR9 ;  /* 0x00000005ff097899 */ /* 0x000fc40008011409 */
[----:B------:R-:W-:Y:S01]  /*20920*/  USHF.L.U64.HI UR5, UR4, 0x1, UR5 ;  /* 0x0000000104057899 */ /* 0x000fe20008010205 */
[----:B------:R1:W-:Y:S01]  /*20930*/  STL [R1+0x328], RZ ;  /* 0x000328ff01007387 */ /* 0x0003e20000100800 */
[----:B------:R-:W-:-:S03]  /*20940*/  USHF.L.U64.HI UR10, UR8, 0x1, UR10 ;  /* 0x00000001080a7899 */ /* 0x000fc6000801020a */
        /* <DEDUP_REMOVED lines=29> */
[----:B------:R-:W3:Y:S01]  /*20b20*/  LDL R8, [R1+0xea4] ;  /* 0x000ea40001087983 */ /* 0x000ee20000100800 */
[C---:B--2---:R-:W-:Y:S01]  /*20b30*/  LOP3.LUT R3, R2.reuse, 0x10, RZ, 0x3c, !PT ;  /* 0x0000001002037812 */ /* 0x044fe200078e3cff */
[----:B------:R-:W-:Y:S01]  /*20b40*/  UMOV UR4, URZ ;  /* 0x000000ff00047c82 */ /* 0x000fe20008000000 */
[C---:B------:R-:W-:Y:S01]  /*20b50*/  LOP3.LUT R5, R2.reuse, 0x20, RZ, 0x3c, !PT ;  /* 0x0000002002057812 */ /* 0x040fe200078e3cff */
[----:B------:R1:W-:Y:S01]  /*20b60*/  STL [R1+0x2a0], RZ ;  /* 0x0002a0ff01007387 */ /* 0x0003e20000100800 */
[----:B------:R-:W-:-:S03]  /*20b70*/  LOP3.LUT R4, R2, 0x30, RZ, 0x3c, !PT ;  /* 0x0000003002047812 */ /* 0x000fc600078e3cff */
        /* <DEDUP_REMOVED lines=27> */
[----:B---3--:R-:W-:-:S05]  /*20d30*/  LOP3.LUT R3, R8, 0x20, RZ, 0x3c, !PT ;  /* 0x0000002008037812 */ /* 0x008fca00078e3cff */
[----:B0-----:R1:W-:Y:S02]  /*20d40*/  STL [R1+0xea0], R3 ;  /* 0x000ea00301007387 */ /* 0x0013e40000100800 */
.L_x_2:
[----:B------:R0:W-:Y:S04]  /*20d50*/  STL [R1+0x1fe4], R11 ;  /* 0x001fe40b01007387 */ /* 0x0001e80000100800 */
[----:B-----5:R-:W2:Y:S04]  /*20d60*/  LDL R5, [R1+0x688] ;  /* 0x0006880001057983 */ /* 0x020ea80000100800 */
[----:B------:R-:W2:Y:S01]  /*20d70*/  LDL R4, [R1+0x694] ;  /* 0x0006940001047983 */ /* 0x000ea20000100800 */
[----:B------:R-:W-:-:S03]  /*20d80*/  UIMAD UR8, UR4, -0x20, UR15 ;  /* 0xffffffe0040878a4 */ /* 0x000fc6000f8e020f */
[----:B------:R-:W-:Y:S04]  /*20d90*/  STL [R1+0x1fd4], R8 ;  /* 0x001fd40801007387 */ /* 0x000fe80000100800 */
[----:B------:R-:W-:Y:S04]  /*20da0*/  STL [R1+0x1fe0], R8 ;  /* 0x001fe00801007387 */ /* 0x000fe80000100800 */
[----:B------:R3:W-:Y:S04]  /*20db0*/  STL [R1+0x1fd0], R10 ;  /* 0x001fd00a01007387 */ /* 0x0007e80000100800 */
[----:B------:R-:W-:Y:S04]  /*20dc0*/  STL [R1+0x1fcc], R3 ;  /* 0x001fcc0301007387 */ /* 0x000fe80000100800 */
[----:B------:R-:W-:Y:S04]  /*20dd0*/  STL [R1+0x1fd8], R3 ;  /* 0x001fd80301007387 */ /* 0x000fe80000100800 */
[----:B------:R4:W-:Y:S04]  /*20de0*/  STL [R1+0x1fc8], R6 ;  /* 0x001fc80601007387 */ /* 0x0009e80000100800 */
[----:B------:R-:W-:Y:S04]  /*20df0*/  STL [R1+0x1fc4], R7 ;  /* 0x001fc40701007387 */ /* 0x000fe80000100800 */
[----:B------:R-:W-:Y:S04]  /*20e00*/  STL [R1+0x1fc0], R9 ;  /* 0x001fc00901007387 */ /* 0x000fe80000100800 */
[----:B------:R1:W-:Y:S04]  /*20e10*/  STL [R1+0x1fdc], R9 ;  /* 0x001fdc0901007387 */ /* 0x0003e80000100800 */
[----:B------:R-:W-:Y:S04]  /*20e20*/  STL [R1+0x1fb4], R29 ;  /* 0x001fb41d01007387 */ /* 0x000fe80000100800 */
[----:B------:R0:W-:Y:S04]  /*20e30*/  STL [R1+0x1fb8], R29 ;  /* 0x001fb81d01007387 */ /* 0x0001e80000100800 */
[----:B------:R-:W-:Y:S04]  /*20e40*/  STL [R1+0x1fb0], R28 ;  /* 0x001fb01c01007387 */ /* 0x000fe80000100800 */
        /* <DEDUP_REMOVED lines=18> */
[----:B------:R-:W-:Y:S01]  /*20f70*/  STL [R1+0x1f18], R2 ;  /* 0x001f180201007387 */ /* 0x000fe20000100800 */
[----:B0-----:R-:W3:Y:S03]  /*20f80*/  S2R R11, SR_TID.X ;  /* 0x00000000000b7919 */ /* 0x001ee60000002100 */
        /* <DEDUP_REMOVED lines=8> */
[----:B---3--:R-:W-:-:S02]  /*21010*/  SHF.R.U32.HI R10, RZ, 0x5, R11 ;  /* 0x00000005ff0a7819 */ /* 0x008fc4000001160b */
[----:B------:R-:W-:Y:S01]  /*21020*/  SHF.R.U32.HI R11, RZ, 0x5, R11 ;  /* 0x00000005ff0b7819 */ /* 0x000fe2000001160b */
[----:B------:R-:W-:Y:S01]  /*21030*/  STL [R1+0x1f3c], R2 ;  /* 0x001f3c0201007387 */ /* 0x000fe20000100800 */
[----:B------:R-:W-:Y:S02]  /*21040*/  SGXT.U32 R10, R10, 0x1 ;  /* 0x000000010a0a781a */ /* 0x000fe40000000000 */
[----:B------:R-:W-:Y:S01]  /*21050*/  SGXT.U32 R11, R11, 0x1 ;  /* 0x000000010b0b781a */ /* 0x000fe20000000000 */
[----:B------:R-:W-:Y:S01]  /*21060*/  STL [R1+0x1f40], R2 ;  /* 0x001f400201007387 */ /* 0x000fe20000100800 */
[C---:B----4-:R-:W-:Y:S02]  /*21070*/  LOP3.LUT R6, R10.reuse, 0x2, RZ, 0xfc, !PT ;  /* 0x000000020a067812 */ /* 0x050fe400078efcff */
[----:B------:R-:W-:Y:S01]  /*21080*/  LOP3.LUT R10, R10, 0x4, RZ, 0xfc, !PT ;  /* 0x000000040a0a7812 */ /* 0x000fe200078efcff */
[----:B------:R-:W-:Y:S01]  /*21090*/  STL [R1+0x1f44], R2 ;  /* 0x001f440201007387 */ /* 0x000fe20000100800 */
[----:B------:R-:W-:-:S02]  /*210a0*/  ISETP.GE.AND P0, PT, R6, UR8, PT ;  /* 0x0000000806007c0c */ /* 0x000fc4000bf06270 */
[----:B------:R-:W-:Y:S01]  /*210b0*/  ISETP.GE.AND P1, PT, R10, UR8, PT ;  /* 0x000000080a007c0c */ /* 0x000fe2000bf26270 */
[----:B------:R-:W-:Y:S01]  /*210c0*/  STL [R1+0x1f48], R2 ;  /* 0x001f480201007387 */ /* 0x000fe20000100800 */
[----:B------:R-:W-:-:S03]  /*210d0*/  LOP3.LUT R10, R11, 0x6, RZ, 0xfc, !PT ;  /* 0x000000060b0a7812 */ /* 0x000fc600078efcff */
        /* <DEDUP_REMOVED lines=9> */
[----:B-----5:R-:W-:Y:S04]  /*21170*/  STL [R1+0x1d04], R0 ;  /* 0x001d040001007387 */ /* 0x020fe80000100800 */
        /* <DEDUP_REMOVED lines=25> */
[----:B------:R-:W-:-:S03]  /*21310*/  LOP3.LUT R11, R11, 0x8, RZ, 0xfc, !PT ;  /* 0x000000080b0b7812 */ /* 0x000fc600078efcff */
[----:B------:R-:W-:Y:S01]  /*21320*/  STL [R1+0x1db4], R0 ;  /* 0x001db40001007387 */ /* 0x000fe20000100800 */
[----:B-1----:R-:W-:-:S03]  /*21330*/  PRMT R9, RZ, 0x7610, R9 ;  /* 0x00007610ff097816 */ /* 0x002fc60000000009 */
[----:B------:R-:W-:Y:S04]  /*21340*/  STL [R1+0x1db8], R0 ;  /* 0x001db80001007387 */ /* 0x000fe80000100800 */
[----:B------:R-:W-:Y:S04]  /*21350*/  STL [R1+0x1dbc], R0 ;  /* 0x001dbc0001007387 */ /* 0x000fe80000100800 */
[----:B------:R-:W-:Y:S04]  /*21360*/  STL [R1+0x1dc0], R0 ;  /* 0x001dc00001007387 */ /* 0x000fe80000100800 */
[----:B------:R-:W-:Y:S01]  /*21370*/  STL [R1+0x1dc8], R0 ;  /* 0x001dc80001007387 */ /* 0x000fe20000100800 */
[----:B------:R-:W-:-:S03]  /*21380*/  ISETP.GE.AND P3, PT, R11, UR8, PT ;  /* 0x000000080b007c0c */ /* 0x000fc6000bf66270 */
[----:B------:R-:W-:Y:S04]  /*21390*/  STL [R1+0x1dd0], R0 ;  /* 0x001dd00001007387 */ /* 0x000fe80000100800 */
[----:B------:R-:W-:Y:S04]  /*213a0*/  STL [R1+0x1dd8], R0 ;  /* 0x001dd80001007387 */ /* 0x000fe80000100800 */
[----:B------:R-:W-:Y:S04]  /*213b0*/  STL [R1+0x1de4], R0 ;  /* 0x001de40001007387 */ /* 0x000fe80000100800 */
[----:B------:R-:W3:Y:S04]  /*213c0*/  LDL R7, [R1+0x670] ;  /* 0x0006700001077983 */ /* 0x000ee80000100800 */
[----:B------:R-:W4:Y:S01]  /*213d0*/  LDL R6, [R1+0x674] ;  /* 0x0006740001067983 */ /* 0x000f220000100800 */
[----:B------:R-:W-:-:S02]  /*213e0*/  PRMT R8, RZ, 0x7610, R8 ;  /* 0x00007610ff087816 */ /* 0x000fc40000000008 */
[----:B------:R-:W-:Y:S01]  /*213f0*/  ISETP.GE.AND P2, PT, R10, UR8, PT ;  /* 0x000000080a007c0c */ /* 0x000fe2000bf46270 */
[----:B------:R-:W3:Y:S04]  /*21400*/  LDL.LU R11, [R1+0x1fe4] ;  /* 0x001fe400010b7983 */ /* 0x000ee80000300800 */
[----:B--2---:R0:W2:Y:S01]  /*21410*/  @!P0 LDG.E.U16 R9, desc[UR12][R4.64] ;  /* 0x0000000c04098981 */ /* 0x0040a2000c1e1500 */
[----:B------:R-:W1:Y:S03]  /*21420*/  S2R R10, SR_TID.X ;  /* 0x00000000000a7919 */ /* 0x000e660000002100 */
[----:B------:R-:W0:Y:S04]  /*21430*/  LDL R4, [R1+0x684] ;  /* 0x0006840001047983 */ /* 0x000e280000100800 */
[----:B------:R-:W0:Y:S02]  /*21440*/  LDL R5, [R1+0x690] ;  /* 0x0006900001057983 */ /* 0x000e240000100800 */
[----:B0-----:R-:W-:-:S04]  /*21450*/  @!P1 LOP3.LUT R5, R5, R4, RZ, 0x3c, !PT ;  /* 0x0000000405059212 */ /* 0x001fc800078e3cff */
[----:B------:R-:W-:-:S04]  /*21460*/  @!P1 LOP3.LUT R4, R5, R4, RZ, 0x3c, !PT ;  /* 0x0000000405049212 */ /* 0x000fc800078e3cff */
[----:B------:R-:W-:-:S05]  /*21470*/  @!P1 LOP3.LUT R5, R5, R4, RZ, 0x3c, !PT ;  /* 0x0000000405059212 */ /* 0x000fca00078e3cff */
[----:B------:R-:W3:Y:S01]  /*21480*/  @!P1 LDG.E.U16 R8, desc[UR12][R4.64] ;  /* 0x0000000c04089981 */ /* 0x000ee2000c1e1500 */
[----:B-1----:R-:W-:-:S04]  /*21490*/  SHF.R.U32.HI R10, RZ, 0x5, R10 ;  /* 0x00000005ff0a7819 */ /* 0x002fc8000001160a */
[----:B------:R-:W-:-:S04]  /*214a0*/  SGXT.U32 R10, R10, 0x1 ;  /* 0x000000010a0a781a */ /* 0x000fc80000000000 */
[----:B------:R-:W-:Y:S01]  /*214b0*/  LOP3.LUT R10, R10, 0xa, RZ, 0xfc, !PT ;  /* 0x0000000a0a0a7812 */ /* 0x000fe200078efcff */
[----:B--2---:R0:W-:Y:S03]  /*214c0*/  STL [R1+0x6c], R9 ;  /* 0x00006c0901007387 */ /* 0x0041e60000100800 */
[----:B------:R-:W-:Y:S01]  /*214d0*/  ISETP.GE.AND P0, PT, R10, UR8, PT ;  /* 0x000000080a007c0c */ /* 0x000fe2000bf06270 */
[----:B------:R-:W2:Y:S04]  /*214e0*/  LDL R4, [R1+0x678] ;  /* 0x0006780001047983 */ /* 0x000ea80000100800 */
[----:B------:R-:W2:Y:S04]  /*214f0*/  LDL R10, [R1+0x66c] ;  /* 0x00066c00010a7983 */ /* 0x000ea80000100800 */
[----:B---3--:R1:W-:Y:S04]  /*21500*/  STL [R1+0x88], R8 ;  /* 0x0000880801007387 */ /* 0x0083e80000100800 */
[----:B------:R-:W2:Y:S01]  /*21510*/  LDL R5, [R1+0x680] ;  /* 0x0006800001057983 */ /* 0x000ea20000100800 */
[----:B------:R-:W-:Y:S01]  /*21520*/  PRMT R29, RZ, 0x7610, R29 ;  /* 0x00007610ff1d7816 */ /* 0x000fe2000000001d */
[----:B0-----:R-:W0:Y:S01]  /*21530*/  S2R R9, SR_TID.X ;  /* 0x0000000000097919 */ /* 0x001e220000002100 */
[----:B--2---:R-:W-:-:S04]  /*21540*/  @!P2 LOP3.LUT R5, R5, R4, RZ, 0x3c, !PT ;  /* 0x000000040505a212 */ /* 0x004fc800078e3cff */
[----:B------:R-:W-:-:S04]  /*21550*/  @!P2 LOP3.LUT R4, R5, R4, RZ, 0x3c, !PT ;  /* 0x000000040504a212 */ /* 0x000fc800078e3cff */
[----:B------:R-:W-:-:S05]  /*21560*/  @!P2 LOP3.LUT R5, R5, R4, RZ, 0x3c, !PT ;  /* 0x000000040505a212 */ /* 0x000fca00078e3cff */
[----:B------:R4:W2:Y:S01]  /*21570*/  @!P2 LDG.E.U16 R29, desc[UR12][R4.64] ;  /* 0x0000000c041da981 */ /* 0x0008a2000c1e1500 */
[----:B0-----:R-:W-:-:S04]  /*21580*/  SHF.R.U32.HI R9, RZ, 0x5, R9 ;  /* 0x00000005ff097819 */ /* 0x001fc80000011609 */
[----:B------:R-:W-:Y:S02]  /*21590*/  SGXT.U32 R9, R9, 0x1 ;  /* 0x000000010909781a */ /* 0x000fe40000000000 */
[----:B------:R-:W-:Y:S02]  /*215a0*/  PRMT R11, RZ, 0x7610, R11 ;  /* 0x00007610ff0b7816 */ /* 0x000fe4000000000b */
[C---:B-1----:R-:W-:Y:S01]  /*215b0*/  LOP3.LUT R8, R9.reuse, 0xc, RZ, 0xfc, !PT ;  /* 0x0000000c09087812 */ /* 0x042fe200078efcff */
[----:B----4-:R-:W-:Y:S02]  /*215c0*/  @!P3 IMAD.MOV.U32 R4, RZ, RZ, R6 ;  /* 0x000000ffff04b224 */ /* 0x010fe400078e0006 */
[----:B------:R-:W-:Y:S01]  /*215d0*/  @!P3 IMAD.MOV.U32 R5, RZ, RZ, R7 ;  /* 0x000000ffff05b224 */ /* 0x000fe200078e0007 */
[----:B------:R-:W-:Y:S02]  /*215e0*/  ISETP.GE.AND P1, PT, R8, UR8, PT ;  /* 0x0000000808007c0c */ /* 0x000fe4000bf26270 */
[----:B------:R-:W3:Y:S04]  /*215f0*/  LDL.LU R8, [R1+0x1fe0] ;  /* 0x001fe00001087983 */ /* 0x000ee80000300800 */
[----:B------:R-:W4:Y:S04]  /*21600*/  LDL R6, [R1+0x654] ;  /* 0x0006540001067983 */ /* 0x000f280000100800 */
[----:B------:R0:W3:Y:S01]  /*21610*/  @!P3 LDG.E.U16 R11, desc[UR12][R4.64] ;  /* 0x0000000c040bb981 */ /* 0x0000e2000c1e1500 */
[----:B------:R-:W-:-:S04]  /*21620*/  LOP3.LUT R9, R9, 0xe, RZ, 0xfc, !PT ;  /* 0x0000000e09097812 */ /* 0x000fc800078efcff */
[----:B------:R-:W-:Y:S02]  /*21630*/  ISETP.GE.AND P2, PT, R9, UR8, PT ;  /* 0x0000000809007c0c */ /* 0x000fe4000bf46270 */
[----:B------:R-:W0:Y:S01]  /*21640*/  S2R R9, SR_TID.X ;  /* 0x0000000000097919 */ /* 0x000e220000002100 */
[----:B--2---:R1:W-:Y:S04]  /*21650*/  STL [R1+0x8c], R29 ;  /* 0x00008c1d01007387 */ /* 0x0043e80000100800 */
[----:B------:R-:W2:Y:S01]  /*21660*/  LDL R5, [R1+0x668] ;  /* 0x0006680001057983 */ /* 0x000ea20000100800 */
[----:B0-----:R-:W-:Y:S02]  /*21670*/  SHF.R.U32.HI R4, RZ, 0x5, R9 ;  /* 0x00000005ff047819 */ /* 0x001fe40000011609 */
[----:B------:R-:W-:Y:S01]  /*21680*/  PRMT R3, RZ, 0x7610, R3 ;  /* 0x00007610ff037816 */ /* 0x000fe20000000003 */
[----:B------:R-:W3:Y:S01]  /*21690*/  LDL R7, [R1+0x64c] ;  /* 0x00064c0001077983 */ /* 0x000ee20000100800 */
[----:B------:R-:W-:-:S03]  /*216a0*/  SGXT.U32 R4, R4, 0x1 ;  /* 0x000000010404781a */ /* 0x000fc60000000000 */
[----:B-1----:R-:W3:Y:S01]  /*216b0*/  LDL R29, [R1+0x648] ;  /* 0x00064800011d7983 */ /* 0x002ee20000100800 */
[C---:B------:R-:W-:Y:S02]  /*216c0*/  LOP3.LUT R9, R4.reuse, 0x10, RZ, 0xfc, !PT ;  /* 0x0000001004097812 */ /* 0x040fe400078efcff */
[----:B------:R-:W-:-:S04]  /*216d0*/  LOP3.LUT R4, R4, 0x12, RZ, 0xfc, !PT ;  /* 0x0000001204047812 */ /* 0x000fc800078efcff */
[----:B------:R-:W-:Y:S01]  /*216e0*/  ISETP.GE.AND P4, PT, R4, UR8, PT ;  /* 0x0000000804007c0c */ /* 0x000fe2000bf86270 */
[----:B------:R-:W-:-:S05]  /*216f0*/  @!P0 IMAD.MOV.U32 R4, RZ, RZ, R10 ;  /* 0x000000ffff048224 */ /* 0x000fca00078e000a */
[----:B--2---:R-:W2:Y:S01]  /*21700*/  @!P0 LDG.E.U16 R3, desc[UR12][R4.64] ;  /* 0x0000000c04038981 */ /* 0x004ea2000c1e1500 */
[----:B------:R-:W-:-:S03]  /*21710*/  ISETP.GE.AND P3, PT, R9, UR8, PT ;  /* 0x0000000809007c0c */ /* 0x000fc6000bf66270 */
[----:B------:R-:W3:Y:S04]  /*21720*/  LDL.LU R9, [R1+0x1fdc] ;  /* 0x001fdc0001097983 */ /* 0x000ee80000300800 */
[----:B--2---:R0:W-:Y:S04]  /*21730*/  STL [R1+0x54], R3 ;  /* 0x0000540301007387 */ /* 0x0041e80000100800 */
[----:B0-----:R-:W2:Y:S04]  /*21740*/  LDL.LU R3, [R1+0x1fd8] ;  /* 0x001fd80001037983 */ /* 0x001ea80000300800 */
[----:B------:R-:W2:Y:S04]  /*21750*/  LDL R4, [R1+0x660] ;  /* 0x0006600001047983 */ /* 0x000ea80000100800 */
[----:B------:R-:W2:Y:S01]  /*21760*/  LDL R5, [R1+0x664] ;  /* 0x0006640001057983 */ /* 0x000ea20000100800 */
[----:B---3--:R-:W-:-:S02]  /*21770*/  PRMT R8, RZ, 0x7610, R8 ;  /* 0x00007610ff087816 */ /* 0x008fc40000000008 */
[----:B--2---:R-:W-:-:S04]  /*21780*/  @!P1 LOP3.LUT R5, R5, R4, RZ, 0x3c, !PT ;  /* 0x0000000405059212 */ /* 0x004fc800078e3cff */
[----:B------:R-:W-:-:S04]  /*21790*/  @!P1 LOP3.LUT R4, R5, R4, RZ, 0x3c, !PT ;  /* 0x0000000405049212 */ /* 0x000fc800078e3cff */
[----:B------:R-:W-:-:S05]  /*217a0*/  @!P1 LOP3.LUT R5, R5, R4, RZ, 0x3c, !PT ;  /* 0x0000000405059212 */ /* 0x000fca00078e3cff */
[----:B------:R-:W2:Y:S04]  /*217b0*/  @!P1 LDG.E.U16 R8, desc[UR12][R4.64] ;  /* 0x0000000c04089981 */ /* 0x000ea8000c1e1500 */
[----:B--2---:R0:W-:Y:S04]  /*217c0*/  STL [R1+0x74], R8 ;  /* 0x0000740801007387 */ /* 0x0041e80000100800 */
[----:B0-----:R-:W2:Y:S04]  /*217d0*/  LDL.LU R8, [R1+0x1fd4] ;  /* 0x001fd40001087983 */ /* 0x001ea80000300800 */
[----:B------:R-:W3:Y:S04]  /*217e0*/  LDL R4, [R1+0x658] ;  /* 0x0006580001047983 */ /* 0x000ee80000100800 */
[----:B------:R-:W3:Y:S01]  /*217f0*/  LDL R5, [R1+0x65c] ;  /* 0x00065c0001057983 */ /* 0x000ee20000100800 */
[----:B------:R-:W-:Y:S01]  /*21800*/  PRMT R3, RZ, 0x7610, R3 ;  /* 0x00007610ff037816 */ /* 0x000fe20000000003 */
[----:B------:R-:W0:Y:S01]  /*21810*/  S2R R10, SR_TID.X ;  /* 0x00000000000a7919 */ /* 0x000e220000002100 */
[----:B---3--:R-:W-:-:S04]  /*21820*/  @!P2 LOP3.LUT R5, R5, R4, RZ, 0x3c, !PT ;  /* 0x000000040505a212 */ /* 0x008fc800078e3cff */
[----:B------:R-:W-:-:S04]  /*21830*/  @!P2 LOP3.LUT R4, R5, R4, RZ, 0x3c, !PT ;  /* 0x000000040504a212 */ /* 0x000fc800078e3cff */
[----:B------:R-:W-:-:S05]  /*21840*/  @!P2 LOP3.LUT R5, R5, R4, RZ, 0x3c, !PT ;  /* 0x000000040505a212 */ /* 0x000fca00078e3cff */
[----:B------:R-:W3:Y:S01]  /*21850*/  @!P2 LDG.E.U16 R3, desc[UR12][R4.64] ;  /* 0x0000000c0403a981 */ /* 0x000ee2000c1e1500 */
[----:B0-----:R-:W-:-:S04]  /*21860*/  SHF.R.U32.HI R10, RZ, 0x5, R10 ;  /* 0x00000005ff0a7819 */ /* 0x001fc8000001160a */
[----:B------:R-:W-:-:S04]  /*21870*/  SGXT.U32 R10, R10, 0x1 ;  /* 0x000000010a0a781a */ /* 0x000fc80000000000 */
[----:B------:R-:W-:-:S04]  /*21880*/  LOP3.LUT R10, R10, 0x14, RZ, 0xfc, !PT ;  /* 0x000000140a0a7812 */ /* 0x000fc800078efcff */
[----:B------:R-:W-:Y:S02]  /*21890*/  ISETP.GE.AND P0, PT, R10, UR8, PT ;  /* 0x000000080a007c0c */ /* 0x000fe4000bf06270 */
[----:B------:R-:W2:Y:S04]  /*218a0*/  LDL.LU R10, [R1+0x1fd0] ;  /* 0x001fd000010a7983 */ /* 0x000ea80000300800 */
[----:B---3--:R0:W-:Y:S04]  /*218b0*/  STL [R1+0x84], R3 ;  /* 0x0000840301007387 */ /* 0x0081e80000100800 */
[----:B0-----:R-:W3:Y:S04]  /*218c0*/  LDL.LU R3, [R1+0x1fcc] ;  /* 0x001fcc0001037983 */ /* 0x001ee80000300800 */
[----:B------:R-:W3:Y:S01]  /*218d0*/  LDL R5, [R1+0x650] ;  /* 0x0006500001057983 */ /* 0x000ee20000100800 */
[----:B--2---:R-:W-:Y:S01]  /*218e0*/  PRMT R8, RZ, 0x7610, R8 ;  /* 0x00007610ff087816 */ /* 0x004fe20000000008 */
[----:B----4-:R-:W-:Y:S01]  /*218f0*/  @!P3 IMAD.MOV.U32 R4, RZ, RZ, R6 ;  /* 0x000000ffff04b224 */ /* 0x010fe200078e0006 */
[----:B------:R-:W-:-:S04]  /*21900*/  PRMT R10, RZ, 0x7610, R10 ;  /* 0x00007610ff0a7816 */ /* 0x000fc8000000000a */
[----:B---3--:R0:W2:Y:S02]  /*21910*/  @!P3 LDG.E.U16 R8, desc[UR12][R4.64] ;  /* 0x0000000c0408b981 */ /* 0x0080a4000c1e1500 */
[----:B0-----:R-:W-:Y:S02]  /*21920*/  @!P4 IMAD.MOV.U32 R4, RZ, RZ, R7 ;  /* 0x000000ffff04c224 */ /* 0x001fe400078e0007 */
[----:B------:R-:W-:Y:S01]  /*21930*/  @!P4 IMAD.MOV.U32 R5, RZ, RZ, R29 ;  /* 0x000000ffff05c224 */ /* 0x000fe200078e001d */
[----:B------:R-:W-:Y:S01]  /*21940*/  PRMT R3, RZ, 0x7610, R3 ;  /* 0x00007610ff037816 */ /* 0x000fe20000000003 */
[----:B------:R-:W0:Y:S03]  /*21950*/  S2R R6, SR_TID.X ;  /* 0x0000000000067919 */ /* 0x000e260000002100 */
[----:B------:R1:W3:Y:S04]  /*21960*/  @!P4 LDG.E.U16 R10, desc[UR12][R4.64] ;  /* 0x0000000c040ac981 */ /* 0x0002e8000c1e1500 */
[----:B------:R-:W4:Y:S04]  /*21970*/  LDL R29, [R1+0x62c] ;  /* 0x00062c00011d7983 */ /* 0x000f280000100800 */
[----:B------:R-:W1:Y:S04]  /*21980*/  LDL R4, [R1+0x640] ;  /* 0x0006400001047983 */ /* 0x000e680000100800 */
[----:B------:R-:W1:Y:S02]  /*21990*/  LDL R5, [R1+0x644] ;  /* 0x0006440001057983 */ /* 0x000e640000100800 */
[----:B-1----:R-:W-:-:S04]  /*219a0*/  @!P0 LOP3.LUT R5, R5, R4, RZ, 0x3c, !PT ;  /* 0x0000000405058212 */ /* 0x002fc800078e3cff */
[----:B------:R-:W-:-:S04]  /*219b0*/  @!P0 LOP3.LUT R4, R5, R4, RZ, 0x3c, !PT ;  /* 0x0000000405048212 */ /* 0x000fc800078e3cff */
[----:B------:R-:W-:-:S05]  /*219c0*/  @!P0 LOP3.LUT R5, R5, R4, RZ, 0x3c, !PT ;  /* 0x0000000405058212 */ /* 0x000fca00078e3cff */
[----:B------:R-:W2:Y:S01]  /*219d0*/  @!P0 LDG.E.U16 R3, desc[UR12][R4.64] ;  /* 0x0000000c04038981 */ /* 0x000ea2000c1e1500 */
[----:B0-----:R-:W-:-:S04]  /*219e0*/  SHF.R.U32.HI R6, RZ, 0x5, R6 ;  /* 0x00000005ff067819 */ /* 0x001fc80000011606 */
[----:B------:R-:W-:-:S04]  /*219f0*/  SGXT.U32 R6, R6, 0x1 ;  /* 0x000000010606781a */ /* 0x000fc80000000000 */
[----:B------:R-:W-:Y:S01]  /*21a00*/  LOP3.LUT R6, R6, 0x16, RZ, 0xfc, !PT ;  /* 0x0000001606067812 */ /* 0x000fe200078efcff */
[----:B---3--:R-:W-:Y:S03]  /*21a10*/  STL [R1+0x1f08], R10 ;  /* 0x001f080a01007387 */ /* 0x008fe60000100800 */
[----:B------:R-:W-:Y:S01]  /*21a20*/  ISETP.GE.AND P1, PT, R6, UR8, PT ;  /* 0x0000000806007c0c */ /* 0x000fe2000bf26270 */
[----:B------:R-:W-:Y:S04]  /*21a30*/  STL [R1+0x1f0c], R10 ;  /* 0x001f0c0a01007387 */ /* 0x000fe80000100800 */
[----:B------:R-:W3:Y:S04]  /*21a40*/  LDL.LU R6, [R1+0x1fc8] ;  /* 0x001fc80001067983 */ /* 0x000ee80000300800 */
[----:B--2---:R-:W-:Y:S04]  /*21a50*/  STL [R1+0x50], R3 ;  /* 0x0000500301007387 */ /* 0x004fe80000100800 */
[----:B------:R-:W2:Y:S04]  /*21a60*/  LDL R4, [R1+0x638] ;  /* 0x0006380001047983 */ /* 0x000ea80000100800 */
[----:B------:R-:W2:Y:S01]  /*21a70*/  LDL R5, [R1+0x63c] ;  /* 0x00063c0001057983 */ /* 0x000ea20000100800 */
[----:B------:R-:W-:Y:S01]  /*21a80*/  PRMT R9, RZ, 0x7610, R9 ;  /* 0x00007610ff097816 */ /* 0x000fe20000000009 */
[----:B------:R-:W0:Y:S01]  /*21a90*/  S2R R7, SR_TID.X ;  /* 0x0000000000077919 */ /* 0x000e220000002100 */
[----:B--2---:R-:W-:-:S04]  /*21aa0*/  @!P1 LOP3.LUT R5, R5, R4, RZ, 0x3c, !PT ;  /* 0x0000000405059212 */ /* 0x004fc800078e3cff */
[----:B------:R-:W-:-:S04]  /*21ab0*/  @!P1 LOP3.LUT R4, R5, R4, RZ, 0x3c, !PT ;  /* 0x0000000405049212 */ /* 0x000fc800078e3cff */
[----:B------:R-:W-:-:S05]  /*21ac0*/  @!P1 LOP3.LUT R5, R5, R4, RZ, 0x3c, !PT ;  /* 0x0000000405059212 */ /* 0x000fca00078e3cff */
[----:B------:R-:W2:Y:S01]  /*21ad0*/  @!P1 LDG.E.U16 R9, desc[UR12][R4.64] ;  /* 0x0000000c04099981 */ /* 0x000ea2000c1e1500 */
[----:B0-----:R-:W-:-:S04]  /*21ae0*/  SHF.R.U32.HI R7, RZ, 0x5, R7 ;  /* 0x00000005ff077819 */ /* 0x001fc80000011607 */
[----:B------:R-:W-:-:S04]  /*21af0*/  SGXT.U32 R7, R7, 0x1 ;  /* 0x000000010707781a */ /* 0x000fc80000000000 */
[----:B------:R-:W-:-:S04]  /*21b00*/  LOP3.LUT R7, R7, 0x18, RZ, 0xfc, !PT ;  /* 0x0000001807077812 */ /* 0x000fc800078efcff */
[----:B------:R-:W-:Y:S02]  /*21b10*/  ISETP.GE.AND P0, PT, R7, UR8, PT ;  /* 0x0000000807007c0c */ /* 0x000fe4000bf06270 */
[----:B------:R-:W3:Y:S04]  /*21b20*/  LDL.LU R7, [R1+0x1fc4] ;  /* 0x001fc40001077983 */ /* 0x000ee80000300800 */
[----:B--2---:R0:W-:Y:S04]  /*21b30*/  STL [R1+0x68], R9 ;  /* 0x0000680901007387 */ /* 0x0041e80000100800 */
[----:B0-----:R-:W2:Y:S04]  /*21b40*/  LDL.LU R9, [R1+0x1fc0] ;  /* 0x001fc00001097983 */ /* 0x001ea80000300800 */
[----:B------:R-:W2:Y:S04]  /*21b50*/  LDL R4, [R1+0x630] ;  /* 0x0006300001047983 */ /* 0x000ea80000100800 */
[----:B------:R-:W2:Y:S01]  /*21b60*/  LDL R5, [R1+0x634] ;  /* 0x0006340001057983 */ /* 0x000ea20000100800 */
[----:B---3--:R-:W-:Y:S01]  /*21b70*/  PRMT R6, RZ, 0x7610, R6 ;  /* 0x00007610ff067816 */ /* 0x008fe20000000006 */
[----:B------:R-:W0:Y:S01]  /*21b80*/  S2R R3, SR_TID.X ;  /* 0x0000000000037919 */ /* 0x000e220000002100 */
[----:B--2---:R-:W-:-:S04]  /*21b90*/  @!P0 LOP3.LUT R5, R5, R4, RZ, 0x3c, !PT ;  /* 0x0000000405058212 */ /* 0x004fc800078e3cff */
[----:B------:R-:W-:-:S04]  /*21ba0*/  @!P0 LOP3.LUT R4, R5, R4, RZ, 0x3c, !PT ;  /* 0x0000000405048212 */ /* 0x000fc800078e3cff */
[----:B------:R-:W-:-:S05]  /*21bb0*/  @!P0 LOP3.LUT R5, R5, R4, RZ, 0x3c, !PT ;  /* 0x0000000405058212 */ /* 0x000fca00078e3cff */
[----:B------:R1:W2:Y:S02]  /*21bc0*/  @!P0 LDG.E.U16 R6, desc[UR12][R4.64] ;  /* 0x0000000c04068981 */ /* 0x0002a4000c1e1500 */
[----:B-1----:R-:W1:Y:S02]  /*21bd0*/  S2R R5, SR_TID.X ;  /* 0x0000000000057919 */ /* 0x002e640000002100 */
[----:B-1----:R-:W-:-:S04]  /*21be0*/  SHF.R.U32.HI R5, RZ, 0x5, R5 ;  /* 0x00000005ff057819 */ /* 0x002fc80000011605 */
[----:B------:R-:W-:-:S04]  /*21bf0*/  SGXT.U32 R5, R5, 0x1 ;  /* 0x000000010505781a */ /* 0x000fc80000000000 */
[----:B------:R-:W-:Y:S02]  /*21c00*/  LOP3.LUT R4, R5, 0x1c, RZ, 0xfc, !PT ;  /* 0x0000001c05047812 */ /* 0x000fe400078efcff */
[----:B------:R-:W3:Y:S01]  /*21c10*/  LDL R5, [R1+0x628] ;  /* 0x0006280001057983 */ /* 0x000ee20000100800 */
[----:B0-----:R-:W-:-:S04]  /*21c20*/  SHF.R.U32.HI R3, RZ, 0x5, R3 ;  /* 0x00000005ff037819 */ /* 0x001fc80000011603 */
[----:B------:R-:W-:-:S04]  /*21c30*/  SGXT.U32 R3, R3, 0x1 ;  /* 0x000000010303781a */ /* 0x000fc80000000000 */
[----:B------:R-:W-:-:S04]  /*21c40*/  LOP3.LUT R3, R3, 0x1a, RZ, 0xfc, !PT ;  /* 0x0000001a03037812 */ /* 0x000fc800078efcff */
[----:B------:R-:W-:Y:S02]  /*21c50*/  ISETP.GE.AND P1, PT, R3, UR8, PT ;  /* 0x0000000803007c0c */ /* 0x000fe4000bf26270 */
[----:B------:R-:W-:Y:S02]  /*21c60*/  ISETP.GE.AND P0, PT, R4, UR8, PT ;  /* 0x0000000804007c0c */ /* 0x000fe4000bf06270 */
[----:B------:R-:W-:-:S09]  /*21c70*/  PRMT R7, RZ, 0x7610, R7 ;  /* 0x00007610ff077816 */ /* 0x000fd20000000007 */
[----:B----4-:R-:W-:-:S05]  /*21c80*/  @!P1 IMAD.MOV.U32 R4, RZ, RZ, R29 ;  /* 0x000000ffff049224 */ /* 0x010fca00078e001d */
[----:B---3--:R-:W3:Y:S04]  /*21c90*/  @!P1 LDG.E.U16 R7, desc[UR12][R4.64] ;  /* 0x0000000c04079981 */ /* 0x008ee8000c1e1500 */
[----:B------:R-:W4:Y:S04]  /*21ca0*/  LDL R4, [R1+0x620] ;  /* 0x0006200001047983 */ /* 0x000f280000100800 */
[----:B------:R-:W4:Y:S01]  /*21cb0*/  LDL R5, [R1+0x624] ;  /* 0x0006240001057983 */ /* 0x000f220000100800 */
[----:B------:R-:W-:Y:S01]  /*21cc0*/  PRMT R9, RZ, 0x7610, R9 ;  /* 0x00007610ff097816 */ /* 0x000fe20000000009 */
[----:B------:R-:W0:Y:S02]  /*21cd0*/  S2R R29, SR_TID.X ;  /* 0x00000000001d7919 */ /* 0x000e240000002100 */
[----:B---3--:R-:W-:Y:S01]  /*21ce0*/  STL [R1+0x1f10], R7 ;  /* 0x001f100701007387 */ /* 0x008fe20000100800 */
[----:B----4-:R-:W-:-:S04]  /*21cf0*/  @!P0 LOP3.LUT R5, R5, R4, RZ, 0x3c, !PT ;  /* 0x0000000405058212 */ /* 0x010fc800078e3cff */
[----:B------:R-:W-:-:S04]  /*21d00*/  @!P0 LOP3.LUT R4, R5, R4, RZ, 0x3c, !PT ;  /* 0x0000000405048212 */ /* 0x000fc800078e3cff */
[----:B------:R-:W-:-:S05]  /*21d10*/  @!P0 LOP3.LUT R5, R5, R4, RZ, 0x3c, !PT ;  /* 0x0000000405058212 */ /* 0x000fca00078e3cff */
[----:B------:R1:W3:Y:S04]  /*21d20*/  @!P0 LDG.E.U16 R9, desc[UR12][R4.64] ;  /* 0x0000000c04098981 */ /* 0x0002e8000c1e1500 */
[----:B------:R-:W1:Y:S04]  /*21d30*/  LDL R4, [R1+0x5c8] ;  /* 0x0005c80001047983 */ /* 0x000e680000100800 */
[----:B------:R-:W1:Y:S01]  /*21d40*/  LDL R5, [R1+0x5cc] ;  /* 0x0005cc0001057983 */ /* 0x000e620000100800 */
[----:B0-----:R-:W-:-:S04]  /*21d50*/  SHF.R.U32.HI R29, RZ, 0x5, R29 ;  /* 0x00000005ff1d7819 */ /* 0x001fc8000001161d */
[----:B------:R-:W-:-:S04]  /*21d60*/  SGXT.U32 R29, R29, 0x1 ;  /* 0x000000011d1d781a */ /* 0x000fc80000000000 */
[----:B------:R-:W-:-:S04]  /*21d70*/  LOP3.LUT R29, R29, 0x1e, RZ, 0xfc, !PT ;  /* 0x0000001e1d1d7812 */ /* 0x000fc800078efcff */
[----:B------:R-:W-:Y:S02]  /*21d80*/  ISETP.GE.AND P1, PT, R29, UR8, PT ;  /* 0x000000081d007c0c */ /* 0x000fe4000bf26270 */
[----:B------:R-:W-:-:S11]  /*21d90*/  PRMT R28, RZ, 0x7610, R28 ;  /* 0x00007610ff1c7816 */ /* 0x000fd6000000001c */
[----:B-1----:R-:W-:-:S04]  /*21da0*/  @!P1 LOP3.LUT R5, R5, R4, RZ, 0x3c, !PT ;  /* 0x0000000405059212 */ /* 0x002fc800078e3cff */
[----:B------:R-:W-:-:S04]  /*21db0*/  @!P1 LOP3.LUT R4, R5, R4, RZ, 0x3c, !PT ;  /* 0x0000000405049212 */ /* 0x000fc800078e3cff */
[----:B------:R-:W-:-:S05]  /*21dc0*/  @!P1 LOP3.LUT R5, R5, R4, RZ, 0x3c, !PT ;  /* 0x0000000405059212 */ /* 0x000fca00078e3cff */
[----:B------:R-:W4:Y:S04]  /*21dd0*/  @!P1 LDG.E.U16 R28, desc[UR12][R4.64] ;  /* 0x0000000c041c9981 */ /* 0x000f28000c1e1500 */
[----:B---3--:R-:W-:Y:S04]  /*21de0*/  STL [R1+0x1efc], R9 ;  /* 0x001efc0901007387 */ /* 0x008fe80000100800 */
[----:B------:R-:W-:Y:S04]  /*21df0*/  STL [R1+0x1f00], R9 ;  /* 0x001f000901007387 */ /* 0x000fe80000100800 */
[----:B------:R-:W-:Y:S01]  /*21e00*/  STL [R1+0x1f04], R9 ;  /* 0x001f040901007387 */ /* 0x000fe20000100800 */
[----:B------:R-:W0:Y:S01]  /*21e10*/  S2R R3, SR_TID.X ;  /* 0x0000000000037919 */ /* 0x000e220000002100 */
[----:B------:R-:W1:Y:S02]  /*21e20*/  S2R R29, SR_TID.X ;  /* 0x00000000001d7919 */ /* 0x000e640000002100 */
[----:B----4-:R3:W-:Y:S04]  /*21e30*/  STL [R1+0x4c], R28 ;  /* 0x00004c1c01007387 */ /* 0x0107e80000100800 */
[----:B---3--:R-:W3:Y:S04]  /*21e40*/  LDL.LU R28, [R1+0x1fbc] ;  /* 0x001fbc00011c7983 */ /* 0x008ee80000300800 */
[----:B------:R-:W4:Y:S04]  /*21e50*/  LDL R4, [R1+0x67c] ;  /* 0x00067c0001047983 */ /* 0x000f280000100800 */
[----:B------:R-:W4:Y:S01]  /*21e60*/  LDL R5, [R1+0x68c] ;  /* 0x00068c0001057983 */ /* 0x000f220000100800 */
[----:B0-----:R-:W-:-:S04]  /*21e70*/  SHF.R.U32.HI R3, RZ, 0x5, R3 ;  /* 0x00000005ff037819 */ /* 0x001fc80000011603 */
[----:B------:R-:W-:-:S04]  /*21e80*/  SGXT.U32 R3, R3, 0x1 ;  /* 0x000000010303781a */ /* 0x000fc80000000000 */
[----:B------:R-:W-:Y:S02]  /*21e90*/  ISETP.GE.AND P0, PT, R3, UR8, PT ;  /* 0x0000000803007c0c */ /* 0x000fe4000bf06270 */
[----:B-1----:R-:W-:Y:S02]  /*21ea0*/  LOP3.LUT R29, R29, 0x1f, RZ, 0xc0, !PT ;  /* 0x0000001f1d1d7812 */ /* 0x002fe400078ec0ff */
[----:B------:R-:W-:Y:S02]  /*21eb0*/  PRMT R3, RZ, 0x7610, R3 ;  /* 0x00007610ff037816 */ /* 0x000fe40000000003 */
[----:B------:R-:W-:Y:S02]  /*21ec0*/  ISETP.GE.AND P1, PT, R29, UR8, PT ;  /* 0x000000081d007c0c */ /* 0x000fe4000bf26270 */
[----:B------:R-:W2:Y:S05]  /*21ed0*/  LDL.LU R29, [R1+0x1fb8] ;  /* 0x001fb800011d7983 */ /* 0x000eaa0000300800 */
[----:B----4-:R-:W-:-:S04]  /*21ee0*/  @!P0 LOP3.LUT R5, R5, R4, RZ, 0x3c, !PT ;  /* 0x0000000405058212 */ /* 0x010fc800078e3cff */
[----:B------:R-:W-:-:S04]  /*21ef0*/  @!P0 LOP3.LUT R4, R5, R4, RZ, 0x3c, !PT ;  /* 0x0000000405048212 */ /* 0x000fc800078e3cff */
[----:B------:R-:W-:-:S05]  /*21f00*/  @!P0 LOP3.LUT R5, R5, R4, RZ, 0x3c, !PT ;  /* 0x0000000405058212 */ /* 0x000fca00078e3cff */
[----:B------:R0:W4:Y:S04]  /*21f10*/  @!P0 LDG.E.U16 R3, desc[UR12][R4.64] ;  /* 0x0000000c04038981 */ /* 0x000128000c1e1500 */
[----:B------:R-:W0:Y:S04]  /*21f20*/  LDL R4, [R1+0x6b0] ;  /* 0x0006b00001047983 */ /* 0x000e280000100800 */
[----:B------:R-:W0:Y:S01]  /*21f30*/  LDL R5, [R1+0xe1c] ;  /* 0x000e1c0001057983 */ /* 0x000e220000100800 */
[----:B--2---:R-:W-:Y:S01]  /*21f40*/  PRMT R29, RZ, 0x7610, R29 ;  /* 0x00007610ff1d7816 */ /* 0x004fe2000000001d */
[----:B------:R-:W-:Y:S01]  /*21f50*/  BAR.SYNC.DEFER_BLOCKING 0x0 ;  /* 0x0000000000007b1d */ /* 0x000fe20000010000 */
[----:B0-----:R-:W-:-:S04]  /*21f60*/  @!P1 LOP3.LUT R5, R5, R4, RZ, 0x3c, !PT ;  /* 0x0000000405059212 */ /* 0x001fc800078e3cff */
[----:B------:R-:W-:-:S04]  /*21f70*/  @!P1 LOP3.LUT R4, R5, R4, RZ, 0x3c, !PT ;  /* 0x0000000405049212 */ /* 0x000fc800078e3cff */
[----:B------:R-:W-:-:S05]  /*21f80*/  @!P1 LOP3.LUT R5, R5, R4, RZ, 0x3c, !PT ;  /* 0x0000000405059212 */ /* 0x000fca00078e3cff */
[----:B------:R-:W2:Y:S04]  /*21f90*/  @!P1 LDG.E.U16 R29, desc[UR12][R4.64] ;  /* 0x0000000c041d9981 */ /* 0x000ea8000c1e1500 */
        /* <DEDUP_REMOVED lines=13> */
[----:B------:R-:W-:-:S02]  /*22070*/  PRMT R27, RZ, 0x7610, R27 ;  /* 0x00007610ff1b7816 */ /* 0x000fc4000000001b */
[----:B---3--:R-:W-:-:S04]  /*22080*/  @!P1 LOP3.LUT R5, R5, R4, RZ, 0x3c, !PT ;  /* 0x0000000405059212 */ /* 0x008fc800078e3cff */
[----:B------:R-:W-:-:S04]  /*22090*/  @!P1 LOP3.LUT R4, R5, R4, RZ, 0x3c, !PT ;  /* 0x0000000405049212 */ /* 0x000fc800078e3cff */
[----:B------:R-:W-:-:S05]  /*220a0*/  @!P1 LOP3.LUT R5, R5, R4, RZ, 0x3c, !PT ;  /* 0x0000000405059212 */ /* 0x000fca00078e3cff */
[----:B------:R-:W3:Y:S04]  /*220b0*/  @!P1 LDG.E.U16 R27, desc[UR12][R4.64] ;  /* 0x0000000c041b9981 */ /* 0x000ee8000c1e1500 */
[----:B---3--:R0:W-:Y:S04]  /*220c0*/  STL [R1+0x3c], R27 ;  /* 0x00003c1b01007387 */ /* 0x0081e80000100800 */
[----:B0-----:R-:W3:Y:S04]  /*220d0*/  LDL.LU R27, [R1+0x1fac] ;  /* 0x001fac00011b7983 */ /* 0x001ee80000300800 */
[----:B------:R-:W2:Y:S04]  /*220e0*/  LDL R4, [R1+0xdd8] ;  /* 0x000dd80001047983 */ /* 0x000ea80000100800 */
[----:B------:R-:W2:Y:S01]  /*220f0*/  LDL R5, [R1+0xddc] ;  /* 0x000ddc0001057983 */ /* 0x000ea20000100800 */
[----:B------:R-:W-:-:S02]  /*22100*/  PRMT R26, RZ, 0x7610, R26 ;  /* 0x00007610ff1a7816 */ /* 0x000fc4000000001a */
[----:B--2---:R-:W-:-:S04]  /*22110*/  @!P1 LOP3.LUT R5, R5, R4, RZ, 0x3c, !PT ;  /* 0x0000000405059212 */ /* 0x004fc800078e3cff */
[----:B------:R-:W-:-:S04]  /*22120*/  @!P1 LOP3.LUT R4, R5, R4, RZ, 0x3c, !PT ;  /* 0x0000000405049212 */ /* 0x000fc800078e3cff */
[----:B------:R-:W-:-:S05]  /*22130*/  @!P1 LOP3.LUT R5, R5, R4, RZ, 0x3c, !PT ;  /* 0x0000000405059212 */ /* 0x000fca00078e3cff */
[----:B------:R-:W2:Y:S04]  /*22140*/  @!P1 LDG.E.U16 R26, desc[UR12][R4.64] ;  /* 0x0000000c041a9981 */ /* 0x000ea8000c1e1500 */
[----:B--2---:R0:W-:Y:S04]  /*22150*/  STL [R1+0x38], R26 ;  /* 0x0000381a01007387 */ /* 0x0041e80000100800 */
[----:B0-----:R-:W2:Y:S04]  /*22160*/  LDL.LU R26, [R1+0x1fa8] ;  /* 0x001fa800011a7983 */ /* 0x001ea80000300800 */
        /* <DEDUP_REMOVED lines=124> */
[----:B--2---:R0:W-:Y:S04]  /*22930*/  STL [R1], R12 ;  /* 0x0000000c01007387 */ /* 0x0041e80000100800 */
        /* <DEDUP_REMOVED lines=8> */
[----:B------:R-:W3:Y:S04]  /*229c0*/  LDL R4, [R1+0xbd8] ;  /* 0x000bd80001047983 */ /* 0x000ee80000100800 */
[----:B------:R-:W3:Y:S01]  /*229d0*/  LDL R5, [R1+0xbdc] ;  /* 0x000bdc0001057983 */ /* 0x000ee20000100800 */
[----:B------:R-:W-:-:S03]  /*229e0*/  PRMT R28, RZ, 0x7610, R28 ;  /* 0x00007610ff1c7816 */ /* 0x000fc6000000001c */
[----:B--2---:R-:W-:Y:S01]  /*229f0*/  STL [R1+0x1ecc], R29 ;  /* 0x001ecc1d01007387 */ /* 0x004fe20000100800 */
[----:B---3--:R-:W-:-:S04]  /*22a00*/  @!P1 LOP3.LUT R5, R5, R4, RZ, 0x3c, !PT ;  /* 0x0000000405059212 */ /* 0x008fc800078e3cff */
        /* <DEDUP_REMOVED lines=9> */
[----:B------:R-:W-:Y:S01]  /*22aa0*/  @!P1 LOP3.LUT R5, R5, R4, RZ, 0x3c, !PT ;  /* 0x0000000405059212 */ /* 0x000fe200078e3cff */
[----:B------:R-:W-:Y:S04]  /*22ab0*/  STL [R1+0x1ef0], R28 ;  /* 0x001ef01c01007387 */ /* 0x000fe80000100800 */
[----:B------:R-:W-:Y:S04]  /*22ac0*/  STL [R1+0x1ef4], R28 ;  /* 0x001ef41c01007387 */ /* 0x000fe80000100800 */
        /* <DEDUP_REMOVED lines=50> */
[----:B------:R0:W2:Y:S04]  /*22df0*/  @!P1 LDG.E.U16 R21, desc[UR12][R4.64] ;  /* 0x0000000c04159981 */ /* 0x0000a8000c1e1500 */
[----:B------:R-:W0:Y:S04]  /*22e00*/  LDL R4, [R1+0xad8] ;  /* 0x000ad80001047983 */ /* 0x000e280000100800 */
[----:B------:R-:W0:Y:S01]  /*22e10*/  LDL R5, [R1+0xadc] ;  /* 0x000adc0001057983 */ /* 0x000e220000100800 */
[----:B------:R-:W-:-:S02]  /*22e20*/  PRMT R20, RZ, 0x7610, R20 ;  /* 0x00007610ff147816 */ /* 0x000fc40000000014 */
[----:B0-----:R-:W-:-:S04]  /*22e30*/  @!P1 LOP3.LUT R5, R5, R4, RZ, 0x3c, !PT ;  /* 0x0000000405059212 */ /* 0x001fc800078e3cff */
[----:B------:R-:W-:-:S04]  /*22e40*/  @!P1 LOP3.LUT R4, R5, R4, RZ, 0x3c, !PT ;  /* 0x0000000405049212 */ /* 0x000fc800078e3cff */
[----:B------:R-:W-:-:S05]  /*22e50*/  @!P1 LOP3.LUT R5, R5, R4, RZ, 0x3c, !PT ;  /* 0x0000000405059212 */ /* 0x000fca00078e3cff */
[----:B------:R0:W3:Y:S04]  /*22e60*/  @!P1 LDG.E.U16 R20, desc[UR12][R4.64] ;  /* 0x0000000c04149981 */ /* 0x0000e8000c1e1500 */
[----:B------:R-:W0:Y:S04]  /*22e70*/  LDL R4, [R1+0xab8] ;  /* 0x000ab80001047983 */ /* 0x000e280000100800 */
[----:B------:R-:W0:Y:S01]  /*22e80*/  LDL R5, [R1+0xabc] ;  /* 0x000abc0001057983 */ /* 0x000e220000100800 */
[----:B------:R-:W-:Y:S02]  /*22e90*/  PRMT R19, RZ, 0x7610, R19 ;  /* 0x00007610ff137816 */ /* 0x000fe40000000013 */
[----:B0-----:R-:W-:-:S04]  /*22ea0*/  @!P1 LOP3.LUT R5, R5, R4, RZ, 0x3c, !PT ;  /* 0x0000000405059212 */ /* 0x001fc800078e3cff */
[----:B------:R-:W-:-:S04]  /*22eb0*/  @!P1 LOP3.LUT R4, R5, R4, RZ, 0x3c, !PT ;  /* 0x0000000405049212 */ /* 0x000fc800078e3cff */
[----:B------:R-:W-:-:S05]  /*22ec0*/  @!P1 LOP3.LUT R5, R5, R4, RZ, 0x3c, !PT ;  /* 0x0000000405059212 */ /* 0x000fca00078e3cff */
[----:B------:R0:W2:Y:S04]  /*22ed0*/  @!P1 LDG.E.U16 R19, desc[UR12][R4.64] ;  /* 0x0000000c04139981 */ /* 0x0000a8000c1e1500 */
        /* <DEDUP_REMOVED lines=55> */
[----:B------:R-:W2:Y:S04]  /*23250*/  @!P1 LDG.E.U16 R2, desc[UR12][R4.64] ;  /* 0x0000000c04029981 */ /* 0x000ea8000c1e1500 */
[----:B--2---:R0:W-:Y:S04]  /*23260*/  STL [R1+0x48], R2 ;  /* 0x0000480201007387 */ /* 0x0041e80000100800 */
[----:B0-----:R-:W2:Y:S04]  /*23270*/  LDL.LU R2, [R1+0x1f6c] ;  /* 0x001f6c0001027983 */ /* 0x001ea80000300800 */
[----:B------:R-:W3:Y:S04]  /*23280*/  LDL R4, [R1+0x998] ;  /* 0x0009980001047983 */ /* 0x000ee80000100800 */
[----:B------:R-:W3:Y:S01]  /*23290*/  LDL R5, [R1+0x99c] ;  /* 0x00099c0001057983 */ /* 0x000ee20000100800 */
[----:B--2---:R-:W-:-:S02]  /*232a0*/  PRMT R2, RZ, 0x7610, R2 ;  /* 0x00007610ff027816 */ /* 0x004fc40000000002 */
[----:B---3--:R-:W-:-:S04]  /*232b0*/  @!P1 LOP3.LUT R5, R5, R4, RZ, 0x3c, !PT ;  /* 0x0000000405059212 */ /* 0x008fc800078e3cff */
        /* <DEDUP_REMOVED lines=110> */
[----:B------:R0:W3:Y:S04]  /*239a0*/  @!P1 LDG.E.U16 R25, desc[UR12][R4.64] ;  /* 0x0000000c04199981 */ /* 0x0000e8000c1e1500 */
[----:B------:R-:W0:Y:S04]  /*239b0*/  LDL R4, [R1+0x7f8] ;  /* 0x0007f80001047983 */ /* 0x000e280000100800 */
[----:B------:R-:W0:Y:S01]  /*239c0*/  LDL R5, [R1+0x7fc] ;  /* 0x0007fc0001057983 */ /* 0x000e220000100800 */
[----:B--2---:R-:W-:Y:S02]  /*239d0*/  PRMT R2, RZ, 0x7610, R2 ;  /* 0x00007610ff027816 */ /* 0x004fe40000000002 */
[----:B0-----:R-:W-:-:S04]  /*239e0*/  @!P1 LOP3.LUT R5, R5, R4, RZ, 0x3c, !PT ;  /* 0x0000000405059212 */ /* 0x001fc800078e3cff */
[----:B------:R-:W-:-:S04]  /*239f0*/  @!P1 LOP3.LUT R4, R5, R4, RZ, 0x3c, !PT ;  /* 0x0000000405049212 */ /* 0x000fc800078e3cff */
[----:B------:R-:W-:-:S05]  /*23a00*/  @!P1 LOP3.LUT R5, R5, R4, RZ, 0x3c, !PT ;  /* 0x0000000405059212 */ /* 0x000fca00078e3cff */
[----:B------:R-:W2:Y:S04]  /*23a10*/  @!P1 LDG.E.U16 R2, desc[UR12][R4.64] ;  /* 0x0000000c04029981 */ /* 0x000ea8000c1e1500 */
[----:B---3--:R0:W-:Y:S04]  /*23a20*/  STL [R1+0xd4], R25 ;  /* 0x0000d41901007387 */ /* 0x0081e80000100800 */
[----:B0-----:R-:W3:Y:S04]  /*23a30*/  LDL R25, [R1+0x75c] ;  /* 0x00075c0001197983 */ /* 0x001ee80000100800 */
        /* <DEDUP_REMOVED lines=35> */
[----:B------:R-:W2:Y:S01]  /*23c70*/  @!P1 LDG.E.U16 R2, desc[UR12][R4.64] ;  /* 0x0000000c04029981 */ /* 0x000ea2000c1e1500 */
[----:B------:R-:W-:-:S03]  /*23c80*/  PRMT R10, RZ, 0x7610, R10 ;  /* 0x00007610ff0a7816 */ /* 0x000fc6000000000a */
[----:B--2---:R0:W-:Y:S04]  /*23c90*/  STL [R1+0xf0], R2 ;  /* 0x0000f00201007387 */ /* 0x0041e80000100800 */
[----:B0-----:R-:W2:Y:S04]  /*23ca0*/  LDL.LU R2, [R1+0x1f28] ;  /* 0x001f280001027983 */ /* 0x001ea80000300800 */
[----:B------:R-:W3:Y:S01]  /*23cb0*/  LDL R5, [R1+0x758] ;  /* 0x0007580001057983 */ /* 0x000ee20000100800 */
[----:B------:R-:W-:-:S03]  /*23cc0*/  @!P1 IMAD.MOV.U32 R4, RZ, RZ, R25 ;  /* 0x000000ffff049224 */ /* 0x000fc600078e0019 */
[----:B------:R-:W2:Y:S04]  /*23cd0*/  LDL R25, [R1+0x6b4] ;  /* 0x0006b40001197983 */ /* 0x000ea80000100800 */
[----:B---3--:R0:W3:Y:S04]  /*23ce0*/  @!P1 LDG.E.U16 R10, desc[UR12][R4.64] ;  /* 0x0000000c040a9981 */ /* 0x0080e8000c1e1500 */
[----:B------:R-:W0:Y:S04]  /*23cf0*/  LDL R4, [R1+0x738] ;  /* 0x0007380001047983 */ /* 0x000e280000100800 */
[----:B------:R-:W0:Y:S01]  /*23d00*/  LDL R5, [R1+0x73c] ;  /* 0x00073c0001057983 */ /* 0x000e220000100800 */
[----:B--2---:R-:W-:-:S02]  /*23d10*/  PRMT R2, RZ, 0x7610, R2 ;  /* 0x00007610ff027816 */ /* 0x004fc40000000002 */
        /* <DEDUP_REMOVED lines=41> */
[----:B------:R0:W3:Y:S01]  /*23fb0*/  @!P1 LDG.E.U16 R27, desc[UR12][R4.64] ;  /* 0x0000000c041b9981 */ /* 0x0000e2000c1e1500 */
[----:B------:R-:W-:Y:S01]  /*23fc0*/  PRMT R9, RZ, 0x7610, R9 ;  /* 0x00007610ff097816 */ /* 0x000fe20000000009 */
[----:B0-----:R-:W-:Y:S02]  /*23fd0*/  @!P1 IMAD.MOV.U32 R4, RZ, RZ, R10 ;  /* 0x000000ffff049224 */ /* 0x001fe400078e000a */
[----:B------:R-:W-:-:S05]  /*23fe0*/  @!P1 IMAD.MOV.U32 R5, RZ, RZ, R25 ;  /* 0x000000ffff059224 */ /* 0x000fca00078e0019 */
[----:B------:R0:W4:Y:S04]  /*23ff0*/  @!P1 LDG.E.U16 R9, desc[UR12][R4.64] ;  /* 0x0000000c04099981 */ /* 0x000128000c1e1500 */
[----:B---3--:R1:W-:Y:S04]  /*24000*/  STL [R1+0x110], R27 ;  /* 0x0001101b01007387 */ /* 0x0083e80000100800 */
[----:B------:R-:W0:Y:S04]  /*24010*/  LDL R4, [R1+0xe38] ;  /* 0x000e380001047983 */ /* 0x000e280000100800 */
[----:B------:R-:W0:Y:S01]  /*24020*/  LDL R5, [R1+0xe74] ;  /* 0x000e740001057983 */ /* 0x000e220000100800 */
[----:B--2---:R-:W-:-:S03]  /*24030*/  PRMT R2, RZ, 0x7610, R2 ;  /* 0x00007610ff027816 */ /* 0x004fc60000000002 */
[----:B-1----:R-:W2:Y:S04]  /*24040*/  LDL R27, [R1+0xe0c] ;  /* 0x000e0c00011b7983 */ /* 0x002ea80000100800 */
[----:B------:R-:W3:Y:S01]  /*24050*/  LDL R25, [R1+0xdf0] ;  /* 0x000df00001197983 */ /* 0x000ee20000100800 */
[----:B0-----:R-:W-:-:S04]  /*24060*/  @!P1 LOP3.LUT R5, R5, R4, RZ, 0x3c, !PT ;  /* 0x0000000405059212 */ /* 0x001fc800078e3cff */
[----:B------:R-:W-:-:S04]  /*24070*/  @!P1 LOP3.LUT R4, R5, R4, RZ, 0x3c, !PT ;  /* 0x0000000405049212 */ /* 0x000fc800078e3cff */
[----:B------:R-:W-:-:S05]  /*24080*/  @!P1 LOP3.LUT R5, R5, R4, RZ, 0x3c, !PT ;  /* 0x0000000405059212 */ /* 0x000fca00078e3cff */
[----:B------:R-:W2:Y:S04]  /*24090*/  @!P1 LDG.E.U16 R2, desc[UR12][R4.64] ;  /* 0x0000000c04029981 */ /* 0x000ea8000c1e1500 */
[----:B----4-:R0:W-:Y:S04]  /*240a0*/  STL [R1+0x118], R9 ;  /* 0x0001180901007387 */ /* 0x0101e80000100800 */
[----:B0-----:R-:W4:Y:S04]  /*240b0*/  LDL R9, [R1+0xdf4] ;  /* 0x000df40001097983 */ /* 0x001f280000100800 */
[----:B------:R-:W3:Y:S04]  /*240c0*/  LDL.LU R10, [R1+0x6c] ;  /* 0x00006c00010a7983 */ /* 0x000ee80000300800 */
        /* <DEDUP_REMOVED lines=10> */
[----:B------:R-:W2:Y:S04]  /*24170*/  LDL R4, [R1+0x5c4] ;  /* 0x0005c40001047983 */ /* 0x000ea80000100800 */
[----:B------:R-:W2:Y:S01]  /*24180*/  LDL R5, [R1+0x6ac] ;  /* 0x0006ac0001057983 */ /* 0x000ea20000100800 */
[----:B0-----:R-:W0:Y:S02]  /*24190*/  S2R R2, SR_TID.X ;  /* 0x0000000000027919 */ /* 0x001e240000002100 */
[----:B0-----:R-:W-:-:S05]  /*241a0*/  LOP3.LUT R2, R2, 0x3f, RZ, 0xc0, !PT ;  /* 0x0000003f02027812 */ /* 0x001fca00078ec0ff */
[----:B------:R-:W-:-:S05]  /*241b0*/  IMAD.SHL.U32 R2, R2, 0x2, RZ ;  /* 0x0000000202027824 */ /* 0x000fca00078e00ff */
[----:B------:R0:W-:Y:S02]  /*241c0*/  STS.U16 [R2+UR6+0x8000], R3 ;  /* 0x0080000302007988 */ /* 0x0001e40008000406 */
[----:B0-----:R-:W-:Y:S02]  /*241d0*/  PRMT R2, RZ, 0x7610, R2 ;  /* 0x00007610ff027816 */ /* 0x001fe40000000002 */
[----:B--2---:R-:W-:-:S04]  /*241e0*/  @!P1 LOP3.LUT R5, R5, R4, RZ, 0x3c, !PT ;  /* 0x0000000405059212 */ /* 0x004fc800078e3cff */
[----:B------:R-:W-:-:S04]  /*241f0*/  @!P1 LOP3.LUT R4, R5, R4, RZ, 0x3c, !PT ;  /* 0x0000000405049212 */ /* 0x000fc800078e3cff */
[----:B------:R-:W-:-:S05]  /*24200*/  @!P1 LOP3.LUT R5, R5, R4, RZ, 0x3c, !PT ;  /* 0x0000000405059212 */ /* 0x000fca00078e3cff */
[----:B------:R-:W2:Y:S01]  /*24210*/  @!P1 LDG.E.U16 R2, desc[UR12][R4.64] ;  /* 0x0000000c04029981 */ /* 0x000ea2000c1e1500 */
[----:B------:R-:W-:-:S03]  /*24220*/  PRMT R26, RZ, 0x7610, R26 ;  /* 0x00007610ff1a7816 */ /* 0x000fc6000000001a */
[----:B--2---:R0:W-:Y:S04]  /*24230*/  STL [R1+0x19c], R2 ;  /* 0x00019c0201007387 */ /* 0x0041e80000100800 */
[----:B------:R-:W2:Y:S01]  /*24240*/  LDL R5, [R1+0x69c] ;  /* 0x00069c0001057983 */ /* 0x000ea20000100800 */
[----:B------:R-:W-:Y:S01]  /*24250*/  @!P1 IMAD.MOV.U32 R4, RZ, RZ, R27 ;  /* 0x000000ffff049224 */ /* 0x000fe200078e001b */
[----:B------:R-:W-:-:S04]  /*24260*/  PRMT R0, RZ, 0x7610, R0 ;  /* 0x00007610ff007816 */ /* 0x000fc80000000000 */
[----:B--2---:R4:W2:Y:S02]  /*24270*/  @!P1 LDG.E.U16 R26, desc[UR12][R4.64] ;  /* 0x0000000c041a9981 */ /* 0x0048a4000c1e1500 */
[----:B----4-:R-:W-:Y:S02]  /*24280*/  @!P1 IMAD.MOV.U32 R4, RZ, RZ, R9 ;  /* 0x000000ffff049224 */ /* 0x010fe400078e0009 */
[----:B------:R-:W-:Y:S01]  /*24290*/  @!P1 IMAD.MOV.U32 R5, RZ, RZ, R25 ;  /* 0x000000ffff059224 */ /* 0x000fe200078e0019 */
[----:B------:R-:W3:Y:S04]  /*242a0*/  LDL.LU R9, [R1+0x88] ;  /* 0x0000880001097983 */ /* 0x000ee80000300800 */
[----:B------:R1:W4:Y:S04]  /*242b0*/  @!P1 LDG.E.U16 R0, desc[UR12][R4.64] ;  /* 0x0000000c04009981 */ /* 0x000328000c1e1500 */
[----:B------:R-:W1:Y:S04]  /*242c0*/  LDL R4, [R1+0xdd0] ;  /* 0x000dd00001047983 */ /* 0x000e680000100800 */
[----:B------:R-:W1:Y:S01]  /*242d0*/  LDL R5, [R1+0xdd4] ;  /* 0x000dd40001057983 */ /* 0x000e620000100800 */
[----:B------:R-:W-:Y:S01]  /*242e0*/  PRMT R7, RZ, 0x7610, R7 ;  /* 0x00007610ff077816 */ /* 0x000fe20000000007 */
[----:B0-----:R-:W0:Y:S01]  /*242f0*/  S2R R2, SR_TID.X ;  /* 0x0000000000027919 */ /* 0x001e220000002100 */
[----:B-1----:R-:W-:-:S04]  /*24300*/  @!P1 LOP3.LUT R5, R5, R4, RZ, 0x3c, !PT ;  /* 0x0000000405059212 */ /* 0x002fc800078e3cff */
[----:B------:R-:W-:-:S04]  /*24310*/  @!P1 LOP3.LUT R4, R5, R4, RZ, 0x3c, !PT ;  /* 0x0000000405049212 */ /* 0x000fc800078e3cff */
[----:B------:R-:W-:-:S05]  /*24320*/  @!P1 LOP3.LUT R5, R5, R4, RZ, 0x3c, !PT ;  /* 0x0000000405059212 */ /* 0x000fca00078e3cff */
[----:B------:R-:W3:Y:S01]  /*24330*/  @!P1 LDG.E.U16 R7, desc[UR12][R4.64] ;  /* 0x0000000c04079981 */ /* 0x000ee2000c1e1500 */
[----:B0-----:R-:W-:-:S03]  /*24340*/  LOP3.LUT R2, R2, 0x3f, RZ, 0xc0, !PT ;  /* 0x0000003f02027812 */ /* 0x001fc600078ec0ff */
[----:B--2---:R0:W-:Y:S02]  /*24350*/  STL [R1+0x198], R26 ;  /* 0x0001981a01007387 */ /* 0x0041e40000100800 */
[----:B------:R-:W-:Y:S02]  /*24360*/  IMAD.SHL.U32 R2, R2, 0x2, RZ ;  /* 0x0000000202027824 */ /* 0x000fe400078e00ff */
[----:B------:R-:W2:Y:S04]  /*24370*/  LDL R25, [R1+0xd74] ;  /* 0x000d740001197983 */ /* 0x000ea80000100800 */
[----:B0-----:R-:W2:Y:S04]  /*24380*/  LDL R26, [R1+0xd70] ;  /* 0x000d7000011a7983 */ /* 0x001ea80000100800 */
[----:B------:R-:W2:Y:S04]  /*24390*/  LDL.LU R27, [R1+0x74] ;  /* 0x00007400011b7983 */ /* 0x000ea80000300800 */
[----:B----4-:R0:W-:Y:S04]  /*243a0*/  STL [R1+0x194], R0 ;  /* 0x0001940001007387 */ /* 0x0101e80000100800 */
[----:B------:R-:W-:Y:S04]  /*243b0*/  STS.U16 [R2+UR6+0x8200], R11 ;  /* 0x0082000b02007988 */ /* 0x000fe80008000406 */
[----:B------:R-:W-:Y:S01]  /*243c0*/  STS.U16 [R2+UR6+0x8400], R8 ;  /* 0x0084000802007988 */ /* 0x000fe20008000406 */
[----:B0-----:R-:W-:-:S03]  /*243d0*/  LOP3.LUT R0, R2, 0x10, RZ, 0x3c, !PT ;  /* 0x0000001002007812 */ /* 0x001fc600078e3cff */
[----:B------:R0:W-:Y:S04]  /*243e0*/  STS.U16 [R2+UR6+0x8600], R6 ;  /* 0x0086000602007988 */ /* 0x0001e80008000406 */
[----:B0-----:R-:W4:Y:S04]  /*243f0*/  LDL.LU R2, [R1+0x54] ;  /* 0x0000540001027983 */ /* 0x001f280000300800 */
[----:B------:R-:W-:Y:S04]  /*24400*/  STS.U16 [R0+UR6+0x8080], R10 ;  /* 0x0080800a00007988 */ /* 0x000fe80008000406 */
[----:B---3--:R0:W-:Y:S04]  /*24410*/  STL [R1+0x190], R7 ;  /* 0x0001900701007387 */ /* 0x0081e80000100800 */
[----:B0-----:R-:W3:Y:S04]  /*24420*/  LDL.LU R7, [R1+0x1f10] ;  /* 0x001f100001077983 */ /* 0x001ee80000300800 */
[----:B------:R-:W2:Y:S04]  /*24430*/  LDL R4, [R1+0xdb0] ;  /* 0x000db00001047983 */ /* 0x000ea80000100800 */
[----:B------:R-:W2:Y:S04]  /*24440*/  LDL R5, [R1+0xdb4] ;  /* 0x000db40001057983 */ /* 0x000ea80000100800 */
[----:B------:R-:W3:Y:S01]  /*24450*/  LDL.LU R10, [R1+0x1f0c] ;  /* 0x001f0c00010a7983 */ /* 0x000ee20000300800 */
[----:B--2---:R-:W-:-:S04]  /*24460*/  @!P1 LOP3.LUT R5, R5, R4, RZ, 0x3c, !PT ;  /* 0x0000000405059212 */ /* 0x004fc800078e3cff */
[C---:B------:R-:W-:Y:S02]  /*24470*/  @!P1 LOP3.LUT R4, R5.reuse, R4, RZ, 0x3c, !PT ;  /* 0x0000000405049212 */ /* 0x040fe400078e3cff */
[----:B---3--:R-:W-:Y:S02]  /*24480*/  PRMT R10, RZ, 0x7610, R10 ;  /* 0x00007610ff0a7816 */ /* 0x008fe4000000000a */
[----:B------:R-:W-:-:S05]  /*24490*/  @!P1 LOP3.LUT R5, R5, R4, RZ, 0x3c, !PT ;  /* 0x0000000405059212 */ /* 0x000fca00078e3cff */
[----:B------:R-:W2:Y:S04]  /*244a0*/  @!P1 LDG.E.U16 R10, desc[UR12][R4.64] ;  /* 0x0000000c040a9981 */ /* 0x000ea8000c1e1500 */
[----:B--2---:R0:W-:Y:S04]  /*244b0*/  STL [R1+0x18c], R10 ;  /* 0x00018c0a01007387 */ /* 0x0041e80000100800 */
[----:B0-----:R-:W2:Y:S04]  /*244c0*/  LDL.LU R10, [R1+0x1f08] ;  /* 0x001f0800010a7983 */ /* 0x001ea80000300800 */
[----:B------:R-:W3:Y:S04]  /*244d0*/  LDL R4, [R1+0xd90] ;  /* 0x000d900001047983 */ /* 0x000ee80000100800 */
[----:B------:R-:W3:Y:S01]  /*244e0*/  LDL R5, [R1+0xd94] ;  /* 0x000d940001057983 */ /* 0x000ee20000100800 */
[----:B------:R-:W-:-:S02]  /*244f0*/  PRMT R28, RZ, 0x7610, R28 ;  /* 0x00007610ff1c7816 */ /* 0x000fc4000000001c */
[----:B------:R-:W-:Y:S02]  /*24500*/  PRMT R24, RZ, 0x7610, R24 ;  /* 0x00007610ff187816 */ /* 0x000fe40000000018 */
[----:B---3--:R-:W-:-:S04]  /*24510*/  @!P1 LOP3.LUT R5, R5, R4, RZ, 0x3c, !PT ;  /* 0x0000000405059212 */ /* 0x008fc800078e3cff */
[----:B------:R-:W-:-:S04]  /*24520*/  @!P1 LOP3.LUT R4, R5, R4, RZ, 0x3c, !PT ;  /* 0x0000000405049212 */ /* 0x000fc800078e3cff */
[----:B------:R-:W-:-:S05]  /*24530*/  @!P1 LOP3.LUT R5, R5, R4, RZ, 0x3c, !PT ;  /* 0x0000000405059212 */ /* 0x000fca00078e3cff */
[----:B------:R0:W3:Y:S02]  /*24540*/  @!P1 LDG.E.U16 R28, desc[UR12][R4.64] ;  /* 0x0000000c041c9981 */ /* 0x0000e4000c1e1500 */
[----:B0-----:R-:W-:Y:S02]  /*24550*/  @!P1 IMAD.MOV.U32 R4, RZ, RZ, R25 ;  /* 0x000000ffff049224 */ /* 0x001fe400078e0019 */
[----:B------:R-:W-:Y:S01]  /*24560*/  @!P1 IMAD.MOV.U32 R5, RZ, RZ, R26 ;  /* 0x000000ffff059224 */ /* 0x000fe200078e001a */
[----:B------:R-:W-:Y:S01]  /*24570*/  PRMT R29, RZ, 0x7610, R29 ;  /* 0x00007610ff1d7816 */ /* 0x000fe2000000001d */
[----:B----4-:R0:W-:Y:S04]  /*24580*/  STS.U16 [R0+UR6+0x8280], R2 ;  /* 0x0082800200007988 */ /* 0x0101e80008000406 */
[----:B------:R1:W4:Y:S04]  /*24590*/  @!P1 LDG.E.U16 R24, desc[UR12][R4.64] ;  /* 0x0000000c04189981 */ /* 0x000328000c1e1500 */
[----:B------:R-:W2:Y:S04]  /*245a0*/  LDL R26, [R1+0xd14] ;  /* 0x000d1400011a7983 */ /* 0x000ea80000100800 */
[----:B------:R-:W2:Y:S04]  /*245b0*/  LDL R25, [R1+0xcf0] ;  /* 0x000cf00001197983 */ /* 0x000ea80000100800 */
[----:B------:R-:W1:Y:S04]  /*245c0*/  LDL R4, [R1+0xd50] ;  /* 0x000d500001047983 */ /* 0x000e680000100800 */
[----:B------:R-:W1:Y:S01]  /*245d0*/  LDL R5, [R1+0xd54] ;  /* 0x000d540001057983 */ /* 0x000e620000100800 */
[----:B0-----:R-:W0:Y:S01]  /*245e0*/  S2R R2, SR_TID.X ;  /* 0x0000000000027919 */ /* 0x001e220000002100 */
[----:B-1----:R-:W-:-:S04]  /*245f0*/  @!P1 LOP3.LUT R5, R5, R4, RZ, 0x3c, !PT ;  /* 0x0000000405059212 */ /* 0x002fc800078e3cff */
[----:B------:R-:W-:-:S04]  /*24600*/  @!P1 LOP3.LUT R4, R5, R4, RZ, 0x3c, !PT ;  /* 0x0000000405049212 */ /* 0x000fc800078e3cff */
[----:B------:R-:W-:-:S05]  /*24610*/  @!P1 LOP3.LUT R5, R5, R4, RZ, 0x3c, !PT ;  /* 0x0000000405059212 */ /* 0x000fca00078e3cff */
[----:B------:R-:W3:Y:S01]  /*24620*/  @!P1 LDG.E.U16 R29, desc[UR12][R4.64] ;  /* 0x0000000c041d9981 */ /* 0x000ee2000c1e1500 */
[----:B0-----:R-:W-:-:S03]  /*24630*/  LOP3.LUT R2, R2, 0x3f, RZ, 0xc0, !PT ;  /* 0x0000003f02027812 */ /* 0x001fc600078ec0ff */
[----:B----4-:R0:W-:Y:S02]  /*24640*/  STL [R1+0x184], R24 ;  /* 0x0001841801007387 */ /* 0x0101e40000100800 */
[----:B------:R-:W-:Y:S02]  /*24650*/  IMAD.SHL.U32 R2, R2, 0x2, RZ ;  /* 0x0000000202027824 */ /* 0x000fe400078e00ff */
[----:B--2---:R-:W-:Y:S04]  /*24660*/  STS.U16 [R0+UR6+0x8480], R10 ;  /* 0x0084800a00007988 */ /* 0x004fe80008000406 */
[----:B0-----:R-:W2:Y:S04]  /*24670*/  LDL R24, [R1+0xcf4] ;  /* 0x000cf40001187983 */ /* 0x001ea80000100800 */
[----:B---3--:R0:W-:Y:S04]  /*24680*/  STL [R1+0x188], R28 ;  /* 0x0001881c01007387 */ /* 0x0081e80000100800 */
[----:B------:R1:W-:Y:S04]  /*24690*/  STS.U16 [R0+UR6+0x8680], R7 ;  /* 0x0086800700007988 */ /* 0x0003e80008000406 */
[----:B0-----:R-:W3:Y:S04]  /*246a0*/  LDL.LU R28, [R1+0x8c] ;  /* 0x00008c00011c7983 */ /* 0x001ee80000300800 */
[----:B------:R-:W4:Y:S01]  /*246b0*/  LDL R4, [R1+0xd30] ;  /* 0x000d300001047983 */ /* 0x000f220000100800 */
[----:B-1----:R-:W-:-:S03]  /*246c0*/  LOP3.LUT R0, R2, 0x20, RZ, 0x3c, !PT ;  /* 0x0000002002007812 */ /* 0x002fc600078e3cff */
[----:B------:R-:W4:Y:S04]  /*246d0*/  LDL R5, [R1+0xd34] ;  /* 0x000d340001057983 */ /* 0x000f280000100800 */
[----:B------:R-:W-:Y:S04]  /*246e0*/  STS.U16 [R0+UR6+0x8100], R9 ;  /* 0x0081000900007988 */ /* 0x000fe80008000406 */
[----:B------:R0:W-:Y:S04]  /*246f0*/  STL [R1+0x180], R29 ;  /* 0x0001801d01007387 */ /* 0x0001e80000100800 */
[----:B0-----:R-:W2:Y:S04]  /*24700*/  LDL.LU R29, [R1+0x84] ;  /* 0x00008400011d7983 */ /* 0x001ea80000300800 */
[----:B------:R-:W2:Y:S01]  /*24710*/  LDL.LU R9, [R1+0x1f04] ;  /* 0x001f040001097983 */ /* 0x000ea20000300800 */
[----:B----4-:R-:W-:-:S04]  /*24720*/  @!P1 LOP3.LUT R5, R5, R4, RZ, 0x3c, !PT ;  /* 0x0000000405059212 */ /* 0x010fc800078e3cff */
[----:B------:R-:W-:-:S04]  /*24730*/  @!P1 LOP3.LUT R4, R5, R4, RZ, 0x3c, !PT ;  /* 0x0000000405049212 */ /* 0x000fc800078e3cff */
[----:B------:R-:W-:Y:S02]  /*24740*/  @!P1 LOP3.LUT R5, R5, R4, RZ, 0x3c, !PT ;  /* 0x0000000405059212 */ /* 0x000fe400078e3cff */
[----:B--2---:R-:W-:-:S06]  /*24750*/  PRMT R9, RZ, 0x7610, R9 ;  /* 0x00007610ff097816 */ /* 0x004fcc0000000009 */
[----:B------:R-:W2:Y:S04]  /*24760*/  @!P1 LDG.E.U16 R9, desc[UR12][R4.64] ;  /* 0x0000000c04099981 */ /* 0x000ea8000c1e1500 */
[----:B--2---:R0:W-:Y:S04]  /*24770*/  STL [R1+0x17c], R9 ;  /* 0x00017c0901007387 */ /* 0x0041e80000100800 */
[----:B0-----:R-:W2:Y:S04]  /*24780*/  LDL.LU R9, [R1+0x1f00] ;  /* 0x001f000001097983 */ /* 0x001ea80000300800 */
[----:B------:R-:W4:Y:S01]  /*24790*/  LDL R5, [R1+0xd10] ;  /* 0x000d100001057983 */ /* 0x000f220000100800 */
[----:B------:R-:W-:Y:S01]  /*247a0*/  @!P1 IMAD.MOV.U32 R4, RZ, RZ, R26 ;  /* 0x000000ffff049224 */ /* 0x000fe200078e001a */
[----:B--2---:R-:W-:-:S06]  /*247b0*/  PRMT R9, RZ, 0x7610, R9 ;  /* 0x00007610ff097816 */ /* 0x004fcc0000000009 */
[----:B----4-:R-:W2:Y:S04]  /*247c0*/  @!P1 LDG.E.U16 R9, desc[UR12][R4.64] ;  /* 0x0000000c04099981 */ /* 0x010ea8000c1e1500 */
[----:B------:R0:W-:Y:S04]  /*247d0*/  STS.U16 [R0+UR6+0x8300], R27 ;  /* 0x0083001b00007988 */ /* 0x0001e80008000406 */
[----:B0-----:R-:W4:Y:S04]  /*247e0*/  LDL.LU R27, [R1+0x68] ;  /* 0x00006800011b7983 */ /* 0x001f280000300800 */
[----:B------:R-:W3:Y:S04]  /*247f0*/  LDL.LU R26, [R1+0x4c] ;  /* 0x00004c00011a7983 */ /* 0x000ee80000300800 */
[----:B--2---:R0:W-:Y:S04]  /*24800*/  STL [R1+0x178], R9 ;  /* 0x0001780901007387 */ /* 0x0041e80000100800 */
[----:B0-----:R-:W2:Y:S04]  /*24810*/  LDL.LU R9, [R1+0x1efc] ;  /* 0x001efc0001097983 */ /* 0x001ea80000300800 */
[----:B------:R-:W2:Y:S01]  /*24820*/  LDL.LU R5, [R1+0x50] ;  /* 0x0000500001057983 */ /* 0x000ea20000300800 */
[----:B------:R-:W-:Y:S01]  /*24830*/  PRMT R23, RZ, 0x7610, R23 ;  /* 0x00007610ff177816 */ /* 0x000fe20000000017 */
[----:B------:R-:W-:-:S02]  /*24840*/  @!P1 IMAD.MOV.U32 R4, RZ, RZ, R24 ;  /* 0x000000ffff049224 */ /* 0x000fc400078e0018 */
[----:B--2---:R0:W-:Y:S02]  /*24850*/  STS.U16 [R0+UR6+0x8500], R5 ;  /* 0x0085000500007988 */ /* 0x0041e40008000406 */
[----:B0-----:R-:W-:-:S05]  /*24860*/  @!P1 IMAD.MOV.U32 R5, RZ, RZ, R25 ;  /* 0x000000ffff059224 */ /* 0x001fca00078e0019 */
[----:B------:R-:W2:Y:S04]  /*24870*/  @!P1 LDG.E.U16 R23, desc[UR12][R4.64] ;  /* 0x0000000c04179981 */ /* 0x000ea8000c1e1500 */
[----:B------:R-:W3:Y:S04]  /*24880*/  LDL R4, [R1+0xcd0] ;  /* 0x000cd00001047983 */ /* 0x000ee80000100800 */
[----:B--2---:R0:W-:Y:S04]  /*24890*/  STL [R1+0x174], R23 ;  /* 0x0001741701007387 */ /* 0x0041e80000100800 */
[----:B------:R-:W3:Y:S01]  /*248a0*/  LDL R5, [R1+0xcd4] ;  /* 0x000cd40001057983 */ /* 0x000ee20000100800 */
[----:B------:R-:W-:-:S03]  /*248b0*/  PRMT R22, RZ, 0x7610, R22 ;  /* 0x00007610ff167816 */ /* 0x000fc60000000016 */
[----:B------:R-:W2:Y:S01]  /*248c0*/  LDL.LU R24, [R1+0x44] ;  /* 0x0000440001187983 */ /* 0x000ea20000300800 */
[----:B0-----:R-:W0:Y:S03]  /*248d0*/  S2R R23, SR_TID.X ;  /* 0x0000000000177919 */ /* 0x001e260000002100 */
[----:B------:R-:W2:Y:S01]  /*248e0*/  LDL.LU R25, [R1+0x40] ;  /* 0x0000400001197983 */ /* 0x000ea20000300800 */
[----:B---3--:R-:W-:-:S04]  /*248f0*/  @!P1 LOP3.LUT R5, R5, R4, RZ, 0x3c, !PT ;  /* 0x0000000405059212 */ /* 0x008fc800078e3cff */
[----:B------:R-:W-:-:S04]  /*24900*/  @!P1 LOP3.LUT R4, R5, R4, RZ, 0x3c, !PT ;  /* 0x0000000405049212 */ /* 0x000fc800078e3cff */
[----:B------:R-:W-:-:S05]  /*24910*/  @!P1 LOP3.LUT R5, R5, R4, RZ, 0x3c, !PT ;  /* 0x0000000405059212 */ /* 0x000fca00078e3cff */
[----:B------:R-:W3:Y:S01]  /*24920*/  @!P1 LDG.E.U16 R22, desc[UR12][R4.64] ;  /* 0x0000000c04169981 */ /* 0x000ee2000c1e1500 */
[----:B0-----:R-:W-:-:S03]  /*24930*/  LOP3.LUT R23, R23, 0x3f, RZ, 0xc0, !PT ;  /* 0x0000003f17177812 */ /* 0x001fc600078ec0ff */
[----:B------:R-:W-:Y:S02]  /*24940*/  STL [R1+0x1e5c], R0 ;  /* 0x001e5c0001007387 */ /* 0x000fe40000100800 */
[----:B------:R-:W-:Y:S02]  /*24950*/  IMAD.SHL.U32 R23, R23, 0x2, RZ ;  /* 0x0000000217177824 */ /* 0x000fe400078e00ff */
[----:B------:R-:W-:Y:S03]  /*24960*/  STL [R1+0x1eb8], R0 ;  /* 0x001eb80001007387 */ /* 0x000fe60000100800 */
[----:B------:R-:W-:Y:S01]  /*24970*/  LOP3.LUT R23, R23, 0x30, RZ, 0x3c, !PT ;  /* 0x0000003017177812 */ /* 0x000fe200078e3cff */
[----:B------:R-:W-:Y:S04]  /*24980*/  STS.U16 [R0+UR6+0x8700], R9 ;  /* 0x0087000900007988 */ /* 0x000fe80008000406 */
        /* <DEDUP_REMOVED lines=14> */
[----:B------:R-:W3:Y:S04]  /*24a70*/  LDL R5, [R1+0xc94] ;  /* 0x000c940001057983 */ /* 0x000ee80000100800 */
[----:B------:R0:W-:Y:S04]  /*24a80*/  STS.U16 [R23+UR6+0x8380], R29 ;  /* 0x0083801d17007988 */ /* 0x0001e80008000406 */
[----:B0-----:R-:W4:Y:S01]  /*24a90*/  LDL.LU R29, [R1+0x38] ;  /* 0x00003800011d7983 */ /* 0x001f220000300800 */
[----:B--2---:R-:W-:-:S02]  /*24aa0*/  PRMT R28, RZ, 0x7610, R28 ;  /* 0x00007610ff1c7816 */ /* 0x004fc4000000001c */
[----:B---3--:R-:W-:-:S04]  /*24ab0*/  @!P1 LOP3.LUT R5, R5, R4, RZ, 0x3c, !PT ;  /* 0x0000000405059212 */ /* 0x008fc800078e3cff */
        /* <DEDUP_REMOVED lines=9> */
[----:B------:R-:W3:Y:S04]  /*24b50*/  @!P1 LDG.E.U16 R22, desc[UR12][R4.64] ;  /* 0x0000000c04169981 */ /* 0x000ee8000c1e1500 */
[----:B--2---:R0:W-:Y:S04]  /*24b60*/  STL [R1+0x168], R28 ;  /* 0x0001681c01007387 */ /* 0x0041e80000100800 */
[----:B----4-:R1:W-:Y:S04]  /*24b70*/  STS.U16 [R23+UR6+0x8580], R27 ;  /* 0x0085801b17007988 */ /* 0x0103e80008000406 */
[----:B0-----:R-:W2:Y:S04]  /*24b80*/  LDL.LU R28, [R1+0x34] ;  /* 0x00003400011c7983 */ /* 0x001ea80000300800 */
[----:B-1----:R-:W4:Y:S04]  /*24b90*/  LDL R27, [R1+0xc14] ;  /* 0x000c1400011b7983 */ /* 0x002f280000100800 */
        /* <DEDUP_REMOVED lines=9> */
[----:B------:R0:W-:Y:S04]  /*24c30*/  STS.U16 [R23+UR6+0x8780], R26 ;  /* 0x0087801a17007988 */ /* 0x0001e80008000406 */
[----:B0-----:R-:W3:Y:S04]  /*24c40*/  LDL R26, [R1+0xbf0] ;  /* 0x000bf000011a7983 */ /* 0x001ee80000100800 */
[----:B------:R-:W3:Y:S04]  /*24c50*/  LDL R23, [R1+0xbf4] ;  /* 0x000bf40001177983 */ /* 0x000ee80000100800 */
[----:B--2---:R0:W-:Y:S04]  /*24c60*/  STL [R1+0x160], R2 ;  /* 0x0001600201007387 */ /* 0x0041e80000100800 */
[----:B------:R-:W2:Y:S04]  /*24c70*/  LDL R4, [R1+0xc30] ;  /* 0x000c300001047983 */ /* 0x000ea80000100800 */
[----:B------:R-:W2:Y:S01]  /*24c80*/  LDL R5, [R1+0xc34] ;  /* 0x000c340001057983 */ /* 0x000ea20000100800 */
[----:B0-----:R-:W0:Y:S02]  /*24c90*/  S2R R2, SR_TID.X ;  /* 0x0000000000027919 */ /* 0x001e240000002100 */
[----:B0-----:R-:W-:-:S05]  /*24ca0*/  LOP3.LUT R2, R2, 0x3f, RZ, 0xc0, !PT ;  /* 0x0000003f02027812 */ /* 0x001fca00078ec0ff */
[----:B------:R-:W-:-:S05]  /*24cb0*/  IMAD.SHL.U32 R2, R2, 0x2, RZ ;  /* 0x0000000202027824 */ /* 0x000fca00078e00ff */
[----:B------:R0:W-:Y:S04]  /*24cc0*/  STS.U16 [R2+UR6], R24 ;  /* 0x0000001802007988 */ /* 0x0001e80008000406 */
[----:B0-----:R-:W3:Y:S01]  /*24cd0*/  LDL.LU R24, [R1+0x1ee8] ;  /* 0x001ee80001187983 */ /* 0x001ee20000300800 */
[----:B--2---:R-:W-:-:S04]  /*24ce0*/  @!P1 LOP3.LUT R5, R5, R4, RZ, 0x3c, !PT ;  /* 0x0000000405059212 */ /* 0x004fc800078e3cff */
[----:B------:R-:W-:-:S04]  /*24cf0*/  @!P1 LOP3.LUT R4, R5, R4, RZ, 0x3c, !PT ;  /* 0x0000000405049212 */ /* 0x000fc800078e3cff */
[----:B------:R-:W-:Y:S02]  /*24d00*/  @!P1 LOP3.LUT R5, R5, R4, RZ, 0x3c, !PT ;  /* 0x0000000405059212 */ /* 0x000fe400078e3cff */
[----:B---3--:R-:W-:-:S06]  /*24d10*/  PRMT R24, RZ, 0x7610, R24 ;  /* 0x00007610ff187816 */ /* 0x008fcc0000000018 */
[----:B------:R4:W2:Y:S04]  /*24d20*/  @!P1 LDG.E.U16 R24, desc[UR12][R4.64] ;  /* 0x0000000c04189981 */ /* 0x0008a8000c1e1500 */
[----:B------:R-:W3:Y:S01]  /*24d30*/  LDL R5, [R1+0xc10] ;  /* 0x000c100001057983 */ /* 0x000ee20000100800 */
[----:B----4-:R-:W-:-:S03]  /*24d40*/  @!P1 IMAD.MOV.U32 R4, RZ, RZ, R27 ;  /* 0x000000ffff049224 */ /* 0x010fc600078e001b */
[----:B------:R0:W-:Y:S02]  /*24d50*/  STS.U16 [R2+UR6+0x200], R25 ;  /* 0x0002001902007988 */ /* 0x0001e40008000406 */
[----:B0-----:R-:W-:Y:S02]  /*24d60*/  PRMT R2, RZ, 0x7610, R2 ;  /* 0x00007610ff027816 */ /* 0x001fe40000000002 */
[----:B------:R-:W4:Y:S04]  /*24d70*/  LDL R25, [R1+0xbb0] ;  /* 0x000bb00001197983 */ /* 0x000f280000100800 */
[----:B---3--:R-:W3:Y:S04]  /*24d80*/  @!P1 LDG.E.U16 R2, desc[UR12][R4.64] ;  /* 0x0000000c04029981 */ /* 0x008ee8000c1e1500 */
[----:B--2---:R0:W-:Y:S04]  /*24d90*/  STL [R1+0x15c], R24 ;  /* 0x00015c1801007387 */ /* 0x0041e80000100800 */
[----:B0-----:R-:W2:Y:S04]  /*24da0*/  LDL R24, [R1+0xbb4] ;  /* 0x000bb40001187983 */ /* 0x001ea80000100800 */
[----:B------:R-:W2:Y:S04]  /*24db0*/  LDL.LU R27, [R1+0x2c] ;  /* 0x00002c00011b7983 */ /* 0x000ea80000300800 */
[----:B---3--:R0:W-:Y:S04]  /*24dc0*/  STL [R1+0x158], R2 ;  /* 0x0001580201007387 */ /* 0x0081e80000100800 */
[----:B------:R-:W3:Y:S01]  /*24dd0*/  LDL.LU R5, [R1+0x3c] ;  /* 0x00003c0001057983 */ /* 0x000ee20000300800 */
[----:B0-----:R-:W0:Y:S01]  /*24de0*/  S2R R2, SR_TID.X ;  /* 0x0000000000027919 */ /* 0x001e220000002100 */
[----:B------:R-:W-:-:S02]  /*24df0*/  @!P1 IMAD.MOV.U32 R4, RZ, RZ, R23 ;  /* 0x000000ffff049224 */ /* 0x000fc400078e0017 */
[----:B------:R-:W2:Y:S01]  /*24e00*/  LDL R23, [R1+0xb94] ;  /* 0x000b940001177983 */ /* 0x000ea20000100800 */
[----:B0-----:R-:W-:-:S05]  /*24e10*/  LOP3.LUT R2, R2, 0x3f, RZ, 0xc0, !PT ;  /* 0x0000003f02027812 */ /* 0x001fca00078ec0ff */
[----:B------:R-:W-:-:S05]  /*24e20*/  IMAD.SHL.U32 R2, R2, 0x2, RZ ;  /* 0x0000000202027824 */ /* 0x000fca00078e00ff */
[----:B---3--:R0:W-:Y:S02]  /*24e30*/  STS.U16 [R2+UR6+0x400], R5 ;  /* 0x0004000502007988 */ /* 0x0081e40008000406 */
[----:B0-----:R-:W-:Y:S01]  /*24e40*/  PRMT R2, RZ, 0x7610, R2 ;  /* 0x00007610ff027816 */ /* 0x001fe20000000002 */
[----:B------:R-:W-:Y:S02]  /*24e50*/  @!P1 IMAD.MOV.U32 R5, RZ, RZ, R26 ;  /* 0x000000ffff059224 */ /* 0x000fe400078e001a */
[----:B------:R-:W3:Y:S04]  /*24e60*/  LDL R26, [R1+0xb90] ;  /* 0x000b9000011a7983 */ /* 0x000ee80000100800 */
        /* <DEDUP_REMOVED lines=9> */
[----:B------:R-:W3:Y:S01]  /*24f00*/  LDL.LU R29, [R1+0x28] ;  /* 0x00002800011d7983 */ /* 0x000ee20000300800 */
[----:B--2---:R-:W-:-:S04]  /*24f10*/  @!P1 LOP3.LUT R5, R5, R4, RZ, 0x3c, !PT ;  /* 0x0000000405059212 */ /* 0x004fc800078e3cff */
[----:B------:R-:W-:-:S04]  /*24f20*/  @!P1 LOP3.LUT R4, R5, R4, RZ, 0x3c, !PT ;  /* 0x0000000405049212 */ /* 0x000fc800078e3cff */
[----:B------:R-:W-:-:S05]  /*24f30*/  @!P1 LOP3.LUT R5, R5, R4, RZ, 0x3c, !PT ;  /* 0x0000000405059212 */ /* 0x000fca00078e3cff */
[----:B------:R0:W2:Y:S01]  /*24f40*/  @!P1 LDG.E.U16 R2, desc[UR12][R4.64] ;  /* 0x0000000c04029981 */ /* 0x0000a2000c1e1500 */
[----:B------:R-:W-:Y:S01]  /*24f50*/  PRMT R7, RZ, 0x7610, R7 ;  /* 0x00007610ff077816 */ /* 0x000fe20000000007 */
[----:B0-----:R-:W-:Y:S02]  /*24f60*/  @!P1 IMAD.MOV.U32 R4, RZ, RZ, R24 ;  /* 0x000000ffff049224 */ /* 0x001fe400078e0018 */
[----:B----4-:R-:W-:-:S05]  /*24f70*/  @!P1 IMAD.MOV.U32 R5, RZ, RZ, R25 ;  /* 0x000000ffff059224 */ /* 0x010fca00078e0019 */
[----:B------:R0:W4:Y:S04]  /*24f80*/  @!P1 LDG.E.U16 R7, desc[UR12][R4.64] ;  /* 0x0000000c04079981 */ /* 0x000128000c1e1500 */
[----:B--2---:R1:W-:Y:S04]  /*24f90*/  STL [R1+0x150], R2 ;  /* 0x0001500201007387 */ /* 0x0043e80000100800 */
[----:B------:R-:W2:Y:S04]  /*24fa0*/  LDL R25, [R1+0xb70] ;  /* 0x000b700001197983 */ /* 0x000ea80000100800 */
[----:B------:R-:W2:Y:S01]  /*24fb0*/  LDL R24, [R1+0xb74] ;  /* 0x000b740001187983 */ /* 0x000ea20000100800 */
[----:B-1----:R-:W1:Y:S02]  /*24fc0*/  S2R R2, SR_TID.X ;  /* 0x0000000000027919 */ /* 0x002e640000002100 */
[----:B-1----:R-:W-:-:S05]  /*24fd0*/  LOP3.LUT R2, R2, 0x3f, RZ, 0xc0, !PT ;  /* 0x0000003f02027812 */ /* 0x002fca00078ec0ff */
[----:B------:R-:W-:-:S05]  /*24fe0*/  IMAD.SHL.U32 R2, R2, 0x2, RZ ;  /* 0x0000000202027824 */ /* 0x000fca00078e00ff */
[----:B------:R1:W-:Y:S04]  /*24ff0*/  STS.U16 [R2+UR6+0x800], R28 ;  /* 0x0008001c02007988 */ /* 0x0003e80008000406 */
[----:B-1----:R-:W2:Y:S04]  /*25000*/  LDL.LU R28, [R1+0x24] ;  /* 0x00002400011c7983 */ /* 0x002ea80000300800 */
[----:B------:R-:W2:Y:S01]  /*25010*/  LDL.LU R5, [R1+0x30] ;  /* 0x0000300001057983 */ /* 0x000ea20000300800 */
[----:B------:R-:W-:Y:S01]  /*25020*/  PRMT R3, RZ, 0x7610, R3 ;  /* 0x00007610ff037816 */ /* 0x000fe20000000003 */
[----:B0-----:R-:W-:-:S02]  /*25030*/  @!P1 IMAD.MOV.U32 R4, RZ, RZ, R23 ;  /* 0x000000ffff049224 */ /* 0x001fc400078e0017 */
[----:B----4-:R-:W-:Y:S04]  /*25040*/  STL [R1+0x1e68], R7 ;  /* 0x001e680701007387 */ /* 0x010fe80000100800 */
[----:B------:R-:W4:Y:S04]  /*25050*/  LDL R23, [R1+0xb54] ;  /* 0x000b540001177983 */ /* 0x000f280000100800 */
[----:B--2---:R3:W-:Y:S02]  /*25060*/  STS.U16 [R2+UR6+0xa00], R5 ;  /* 0x000a000502007988 */ /* 0x0047e40008000406 */
[----:B---3--:R-:W-:-:S02]  /*25070*/  @!P1 IMAD.MOV.U32 R5, RZ, RZ, R26 ;  /* 0x000000ffff059224 */ /* 0x008fc400078e001a */
[----:B------:R-:W2:Y:S04]  /*25080*/  LDL R26, [R1+0xb50] ;  /* 0x000b5000011a7983 */ /* 0x000ea80000100800 */
[----:B------:R0:W3:Y:S01]  /*25090*/  @!P1 LDG.E.U16 R3, desc[UR12][R4.64] ;  /* 0x0000000c04039981 */ /* 0x0000e2000c1e1500 */
[----:B------:R-:W-:Y:S02]  /*250a0*/  PRMT R6, RZ, 0x7610, R6 ;  /* 0x00007610ff067816 */ /* 0x000fe40000000006 */
[----:B------:R-:W-:Y:S01]  /*250b0*/  PRMT R9, RZ, 0x7610, R9 ;  /* 0x00007610ff097816 */ /* 0x000fe20000000009 */
[----:B0-----:R-:W-:Y:S02]  /*250c0*/  @!P1 IMAD.MOV.U32 R4, RZ, RZ, R24 ;  /* 0x000000ffff049224 */ /* 0x001fe400078e0018 */
[----:B------:R-:W-:-:S05]  /*250d0*/  @!P1 IMAD.MOV.U32 R5, RZ, RZ, R25 ;  /* 0x000000ffff059224 */ /* 0x000fca00078e0019 */
[----:B------:R4:W2:Y:S02]  /*250e0*/  @!P1 LDG.E.U16 R6, desc[UR12][R4.64] ;  /* 0x0000000c04069981 */ /* 0x0008a4000c1e1500 */
[----:B----4-:R-:W-:Y:S02]  /*250f0*/  @!P1 IMAD.MOV.U32 R4, RZ, RZ, R23 ;  /* 0x000000ffff049224 */ /* 0x010fe400078e0017 */
[----:B---3--:R-:W-:Y:S04]  /*25100*/  STL [R1+0x1e6c], R3 ;  /* 0x001e6c0301007387 */ /* 0x008fe80000100800 */
[----:B------:R-:W-:Y:S01]  /*25110*/  STL [R1+0x1e70], R3 ;  /* 0x001e700301007387 */ /* 0x000fe20000100800 */
[----:B--2---:R-:W-:-:S03]  /*25120*/  @!P1 IMAD.MOV.U32 R5, RZ, RZ, R26 ;  /* 0x000000ffff059224 */ /* 0x004fc600078e001a */
[----:B------:R-:W-:Y:S04]  /*25130*/  STL [R1+0x1e90], R3 ;  /* 0x001e900301007387 */ /* 0x000fe80000100800 */
[----:B------:R-:W-:Y:S04]  /*25140*/  STL [R1+0x1e94], R3 ;  /* 0x001e940301007387 */ /* 0x000fe80000100800 */
[----:B------:R-:W-:Y:S04]  /*25150*/  STL [R1+0x1eb0], R3 ;  /* 0x001eb00301007387 */ /* 0x000fe80000100800 */
[----:B------:R-:W-:Y:S04]  /*25160*/  STL [R1+0x1ebc], R3 ;  /* 0x001ebc0301007387 */ /* 0x000fe80000100800 */
[----:B------:R-:W2:Y:S04]  /*25170*/  LDL R25, [R1+0xb30] ;  /* 0x000b300001197983 */ /* 0x000ea80000100800 */
[----:B------:R-:W3:Y:S04]  /*25180*/  LDL R24, [R1+0xb34] ;  /* 0x000b340001187983 */ /* 0x000ee80000100800 */
[----:B------:R2:W4:Y:S01]  /*25190*/  @!P1 LDG.E.U16 R9, desc[UR12][R4.64] ;  /* 0x0000000c04099981 */ /* 0x000522000c1e1500 */
[----:B------:R-:W-:-:S03]  /*251a0*/  PRMT R8, RZ, 0x7610, R8 ;  /* 0x00007610ff087816 */ /* 0x000fc60000000008 */
[----:B------:R0:W-:Y:S04]  /*251b0*/  STS.U16 [R2+UR6+0xc00], R27 ;  /* 0x000c001b02007988 */ /* 0x0001e80008000406 */
[----:B------:R1:W-:Y:S04]  /*251c0*/  STS.U16 [R2+UR6+0xe00], R29 ;  /* 0x000e001d02007988 */ /* 0x0003e80008000406 */
[----:B0-----:R-:W4:Y:S04]  /*251d0*/  LDL.LU R27, [R1+0x20] ;  /* 0x00002000011b7983 */ /* 0x001f280000300800 */
[----:B------:R-:W-:Y:S04]  /*251e0*/  STL [R1+0x1e74], R6 ;  /* 0x001e740601007387 */ /* 0x000fe80000100800 */
[----:B------:R-:W-:Y:S04]  /*251f0*/  STL [R1+0x1e78], R6 ;  /* 0x001e780601007387 */ /* 0x000fe80000100800 */
[----:B------:R-:W-:Y:S04]  /*25200*/  STL [R1+0x1ec0], R6 ;  /* 0x001ec00601007387 */ /* 0x000fe80000100800 */
[----:B-1----:R-:W4:Y:S04]  /*25210*/  LDL.LU R29, [R1+0x1c] ;  /* 0x00001c00011d7983 */ /* 0x002f280000300800 */
[----:B------:R-:W4:Y:S04]  /*25220*/  LDL.LU R23, [R1+0x18] ;  /* 0x0000180001177983 */ /* 0x000f280000300800 */
[----:B------:R0:W-:Y:S01]  /*25230*/  STS.U16 [R2+UR6+0x1000], R28 ;  /* 0x0010001c02007988 */ /* 0x0001e20008000406 */
[----:B--2---:R-:W-:-:S02]  /*25240*/  @!P1 IMAD.MOV.U32 R5, RZ, RZ, R25 ;  /* 0x000000ffff059224 */ /* 0x004fc400078e0019 */
[----:B---3--:R-:W-:Y:S01]  /*25250*/  @!P1 IMAD.MOV.U32 R4, RZ, RZ, R24 ;  /* 0x000000ffff049224 */ /* 0x008fe200078e0018 */
[----:B----4-:R-:W-:Y:S04]  /*25260*/  STL [R1+0x1e7c], R9 ;  /* 0x001e7c0901007387 */ /* 0x010fe80000100800 */
[----:B------:R-:W-:Y:S04]  /*25270*/  STL [R1+0x1e80], R9 ;  /* 0x001e800901007387 */ /* 0x000fe80000100800 */
[----:B------:R-:W2:Y:S04]  /*25280*/  @!P1 LDG.E.U16 R8, desc[UR12][R4.64] ;  /* 0x0000000c04089981 */ /* 0x000ea8000c1e1500 */
[----:B------:R-:W-:Y:S04]  /*25290*/  STL [R1+0x1e84], R9 ;  /* 0x001e840901007387 */ /* 0x000fe80000100800 */
[----:B------:R-:W-:Y:S04]  /*252a0*/  STL [R1+0x1e88], R9 ;  /* 0x001e880901007387 */ /* 0x000fe80000100800 */
[----:B0-----:R-:W3:Y:S04]  /*252b0*/  LDL R28, [R1+0xb14] ;  /* 0x000b1400011c7983 */ /* 0x001ee80000100800 */
[----:B------:R-:W4:Y:S04]  /*252c0*/  LDL.LU R24, [R1+0x14] ;  /* 0x0000140001187983 */ /* 0x000f280000300800 */
[----:B------:R-:W4:Y:S04]  /*252d0*/  LDL.LU R25, [R1+0x10] ;  /* 0x0000100001197983 */ /* 0x000f280000300800 */
[----:B------:R-:W4:Y:S04]  /*252e0*/  LDL.LU R26, [R1+0xc] ;  /* 0x00000c00011a7983 */ /* 0x000f280000300800 */
[----:B------:R-:W4:Y:S01]  /*252f0*/  LDL R5, [R1+0xb10] ;  /* 0x000b100001057983 */ /* 0x000f220000100800 */
[----:B------:R-:W-:-:S03]  /*25300*/  PRMT R11, RZ, 0x7610, R11 ;  /* 0x00007610ff0b7816 */ /* 0x000fc6000000000b */
[----:B------:R0:W-:Y:S04]  /*25310*/  STS.U16 [R2+UR6+0x1200], R27 ;  /* 0x0012001b02007988 */ /* 0x0001e80008000406 */
[----:B--2---:R-:W-:Y:S04]  /*25320*/  STL [R1+0x1e8c], R8 ;  /* 0x001e8c0801007387 */ /* 0x004fe80000100800 */
[----:B------:R-:W-:Y:S04]  /*25330*/  STL [R1+0x1e98], R8 ;  /* 0x001e980801007387 */ /* 0x000fe80000100800 */
[----:B------:R-:W-:Y:S04]  /*25340*/  STL [R1+0x1e9c], R8 ;  /* 0x001e9c0801007387 */ /* 0x000fe80000100800 */
[----:B------:R-:W-:Y:S01]  /*25350*/  STL [R1+0x1ea0], R8 ;  /* 0x001ea00801007387 */ /* 0x000fe20000100800 */
[----:B---3--:R-:W-:-:S03]  /*25360*/  @!P1 IMAD.MOV.U32 R4, RZ, RZ, R28 ;  /* 0x000000ffff049224 */ /* 0x008fc600078e001c */
[----:B------:R-:W-:Y:S04]  /*25370*/  STL [R1+0x1ea4], R8 ;  /* 0x001ea40801007387 */ /* 0x000fe80000100800 */
[----:B------:R-:W-:Y:S04]  /*25380*/  STL [R1+0x1eb4], R8 ;  /* 0x001eb40801007387 */ /* 0x000fe80000100800 */
[----:B------:R-:W-:Y:S04]  /*25390*/  STL [R1+0x1ec4], R8 ;  /* 0x001ec40801007387 */ /* 0x000fe80000100800 */
[----:B0-----:R-:W2:Y:S04]  /*253a0*/  LDL.LU R27, [R1+0x8] ;  /* 0x00000800011b7983 */ /* 0x001ea80000300800 */
[----:B------:R-:W3:Y:S04]  /*253b0*/  LDL.LU R28, [R1+0x4] ;  /* 0x00000400011c7983 */ /* 0x000ee80000300800 */
[----:B----4-:R-:W4:Y:S04]  /*253c0*/  @!P1 LDG.E.U16 R11, desc[UR12][R4.64] ;  /* 0x0000000c040b9981 */ /* 0x010f28000c1e1500 */
[----:B------:R-:W2:Y:S04]  /*253d0*/  LDL R4, [R1+0xaf0] ;  /* 0x000af00001047983 */ /* 0x000ea80000100800 */
[----:B------:R-:W2:Y:S01]  /*253e0*/  LDL R5, [R1+0xaf4] ;  /* 0x000af40001057983 */ /* 0x000ea20000100800 */
[----:B------:R-:W-:-:S03]  /*253f0*/  PRMT R10, RZ, 0x7610, R10 ;  /* 0x00007610ff0a7816 */ /* 0x000fc6000000000a */
[----:B------:R0:W-:Y:S04]  /*25400*/  STS.U16 [R2+UR6+0x1400], R29 ;  /* 0x0014001d02007988 */ /* 0x0001e80008000406 */
[----:B----4-:R-:W-:Y:S01]  /*25410*/  STL [R1+0x1ea8], R11 ;  /* 0x001ea80b01007387 */ /* 0x010fe20000100800 */
[----:B--2---:R-:W-:-:S04]  /*25420*/  @!P1 LOP3.LUT R5, R5, R4, RZ, 0x3c, !PT ;  /* 0x0000000405059212 */ /* 0x004fc800078e3cff */
[----:B------:R-:W-:-:S04]  /*25430*/  @!P1 LOP3.LUT R4, R5, R4, RZ, 0x3c, !PT ;  /* 0x0000000405049212 */ /* 0x000fc800078e3cff */
[----:B------:R-:W-:Y:S01]  /*25440*/  @!P1 LOP3.LUT R5, R5, R4, RZ, 0x3c, !PT ;  /* 0x0000000405059212 */ /* 0x000fe200078e3cff */
[----:B------:R-:W-:Y:S04]  /*25450*/  STL [R1+0x1ec8], R11 ;  /* 0x001ec80b01007387 */ /* 0x000fe80000100800 */
[----:B0-----:R-:W2:Y:S04]  /*25460*/  LDL.LU R29, [R1] ;  /* 0x00000000011d7983 */ /* 0x001ea80000300800 */
[----:B------:R0:W4:Y:S04]  /*25470*/  @!P1 LDG.E.U16 R10, desc[UR12][R4.64] ;  /* 0x0000000c040a9981 */ /* 0x000128000c1e1500 */
[----:B------:R-:W0:Y:S04]  /*25480*/  LDL R4, [R1+0xad0] ;  /* 0x000ad00001047983 */ /* 0x000e280000100800 */
[----:B------:R-:W0:Y:S04]  /*25490*/  LDL R5, [R1+0xad4] ;  /* 0x000ad40001057983 */ /* 0x000e280000100800 */
[----:B------:R1:W-:Y:S02]  /*254a0*/  STS.U16 [R2+UR6+0x1600], R23 ;  /* 0x0016001702007988 */ /* 0x0003e40008000406 */
[----:B-1----:R-:W-:-:S02]  /*254b0*/  PRMT R2, RZ, 0x7610, R2 ;  /* 0x00007610ff027816 */ /* 0x002fc40000000002 */
[----:B0-----:R-:W-:-:S04]  /*254c0*/  @!P1 LOP3.LUT R5, R5, R4, RZ, 0x3c, !PT ;  /* 0x0000000405059212 */ /* 0x001fc800078e3cff */
[----:B------:R-:W-:-:S04]  /*254d0*/  @!P1 LOP3.LUT R4, R5, R4, RZ, 0x3c, !PT ;  /* 0x0000000405049212 */ /* 0x000fc800078e3cff */
[----:B------:R-:W-:-:S05]  /*254e0*/  @!P1 LOP3.LUT R5, R5, R4, RZ, 0x3c, !PT ;  /* 0x0000000405059212 */ /* 0x000fca00078e3cff */
[----:B------:R-:W2:Y:S04]  /*254f0*/  @!P1 LDG.E.U16 R2, desc[UR12][R4.64] ;  /* 0x0000000c04029981 */ /* 0x000ea8000c1e1500 */
[----:B----4-:R-:W-:Y:S04]  /*25500*/  STL [R1+0x1eac], R10 ;  /* 0x001eac0a01007387 */ /* 0x010fe80000100800 */
[----:B------:R-:W4:Y:S04]  /*25510*/  LDL.LU R23, [R1+0x1ee4] ;  /* 0x001ee40001177983 */ /* 0x000f280000300800 */
        /* <DEDUP_REMOVED lines=58> */
[----:B---3--:R0:W-:Y:S02]  /*258c0*/  STS.U16 [R2+UR6+0x2000], R28 ;  /* 0x0020001c02007988 */ /* 0x0081e40008000406 */
        /* <DEDUP_REMOVED lines=46> */
[----:B------:R-:W-:Y:S01]  /*25bb0*/  PRMT R11, RZ, 0x7610, R11 ;  /* 0x00007610ff0b7816 */ /* 0x000fe2000000000b */
[----:B0-----:R-:W0:Y:S01]  /*25bc0*/  S2R R2, SR_TID.X ;  /* 0x0000000000027919 */ /* 0x001e220000002100 */
[----:B--2---:R-:W-:-:S04]  /*25bd0*/  @!P1 LOP3.LUT R5, R5, R4, RZ, 0x3c, !PT ;  /* 0x0000000405059212 */ /* 0x004fc800078e3cff */
[----:B------:R-:W-:-:S04]  /*25be0*/  @!P1 LOP3.LUT R4, R5, R4, RZ, 0x3c, !PT ;  /* 0x0000000405049212 */ /* 0x000fc800078e3cff */
[----:B------:R-:W-:-:S05]  /*25bf0*/  @!P1 LOP3.LUT R5, R5, R4, RZ, 0x3c, !PT ;  /* 0x0000000405059212 */ /* 0x000fca00078e3cff */
[----:B------:R-:W2:Y:S04]  /*25c00*/  @!P1 LDG.E.U16 R11, desc[UR12][R4.64] ;  /* 0x0000000c040b9981 */ /* 0x000ea8000c1e1500 */
[----:B------:R-:W3:Y:S04]  /*25c10*/  LDL R4, [R1+0x990] ;  /* 0x0009900001047983 */ /* 0x000ee80000100800 */
[----:B------:R-:W3:Y:S01]  /*25c20*/  LDL R5, [R1+0x994] ;  /* 0x0009940001057983 */ /* 0x000ee20000100800 */
[----:B0-----:R-:W-:-:S05]  /*25c30*/  LOP3.LUT R2, R2, 0x3f, RZ, 0xc0, !PT ;  /* 0x0000003f02027812 */ /* 0x001fca00078ec0ff */
[----:B------:R-:W-:-:S05]  /*25c40*/  IMAD.SHL.U32 R2, R2, 0x2, RZ ;  /* 0x0000000202027824 */ /* 0x000fca00078e00ff */
[----:B------:R0:W-:Y:S02]  /*25c50*/  STS.U16 [R2+UR6+0x2800], R27 ;  /* 0x0028001b02007988 */ /* 0x0001e40008000406 */
[----:B0-----:R-:W-:Y:S02]  /*25c60*/  PRMT R27, RZ, 0x7610, R27 ;  /* 0x00007610ff1b7816 */ /* 0x001fe4000000001b */
[----:B--2---:R0:W-:Y:S01]  /*25c70*/  STL [R1+0x128], R11 ;  /* 0x0001280b01007387 */ /* 0x0041e20000100800 */
[-C--:B---3--:R-:W-:Y:S02]  /*25c80*/  @!P1 LOP3.LUT R5, R5, R4.reuse, RZ, 0x3c, !PT ;  /* 0x0000000405059212 */ /* 0x088fe400078e3cff */
[----:B------:R-:W-:Y:S01]  /*25c90*/  PRMT R29, RZ, 0x7610, R29 ;  /* 0x00007610ff1d7816 */ /* 0x000fe2000000001d */
[----:B------:R-:W-:Y:S01]  /*25ca0*/  STS.U16 [R2+UR6+0x2a00], R26 ;  /* 0x002a001a02007988 */ /* 0x000fe20008000406 */
[----:B------:R-:W-:-:S03]  /*25cb0*/  @!P1 LOP3.LUT R4, R5, R4, RZ, 0x3c, !PT ;  /* 0x0000000405049212 */ /* 0x000fc600078e3cff */
[----:B------:R-:W-:Y:S01]  /*25cc0*/  STS.U16 [R2+UR6+0x2c00], R25 ;  /* 0x002c001902007988 */ /* 0x000fe20008000406 */
[----:B------:R-:W-:-:S03]  /*25cd0*/  @!P1 LOP3.LUT R5, R5, R4, RZ, 0x3c, !PT ;  /* 0x0000000405059212 */ /* 0x000fc600078e3cff */
[----:B------:R1:W-:Y:S04]  /*25ce0*/  STS.U16 [R2+UR6+0x2e00], R24 ;  /* 0x002e001802007988 */ /* 0x0003e80008000406 */
[----:B------:R2:W3:Y:S04]  /*25cf0*/  @!P1 LDG.E.U16 R27, desc[UR12][R4.64] ;  /* 0x0000000c041b9981 */ /* 0x0004e8000c1e1500 */
[----:B0-----:R-:W2:Y:S04]  /*25d00*/  LDL R11, [R1+0x914] ;  /* 0x00091400010b7983 */ /* 0x001ea80000100800 */
[----:B------:R-:W2:Y:S04]  /*25d10*/  LDL R4, [R1+0x970] ;  /* 0x0009700001047983 */ /* 0x000ea80000100800 */
[----:B------:R-:W2:Y:S02]  /*25d20*/  LDL R5, [R1+0x974] ;  /* 0x0009740001057983 */ /* 0x000ea40000100800 */
[----:B--2---:R-:W-:-:S04]  /*25d30*/  @!P1 LOP3.LUT R5, R5, R4, RZ, 0x3c, !PT ;  /* 0x0000000405059212 */ /* 0x004fc800078e3cff */
[----:B------:R-:W-:-:S04]  /*25d40*/  @!P1 LOP3.LUT R4, R5, R4, RZ, 0x3c, !PT ;  /* 0x0000000405049212 */ /* 0x000fc800078e3cff */
[----:B------:R-:W-:-:S05]  /*25d50*/  @!P1 LOP3.LUT R5, R5, R4, RZ, 0x3c, !PT ;  /* 0x0000000405059212 */ /* 0x000fca00078e3cff */
[----:B------:R0:W2:Y:S04]  /*25d60*/  @!P1 LDG.E.U16 R29, desc[UR12][R4.64] ;  /* 0x0000000c041d9981 */ /* 0x0000a8000c1e1500 */
[----:B------:R-:W0:Y:S04]  /*25d70*/  LDL R4, [R1+0x950] ;  /* 0x0009500001047983 */ /* 0x000e280000100800 */
[----:B------:R-:W0:Y:S01]  /*25d80*/  LDL R5, [R1+0x954] ;  /* 0x0009540001057983 */ /* 0x000e220000100800 */
[----:B-1----:R-:W-:Y:S02]  /*25d90*/  PRMT R2, RZ, 0x7610, R2 ;  /* 0x00007610ff027816 */ /* 0x002fe40000000002 */
[----:B0-----:R-:W-:-:S04]  /*25da0*/  @!P1 LOP3.LUT R5, R5, R4, RZ, 0x3c, !PT ;  /* 0x0000000405059212 */ /* 0x001fc800078e3cff */
        /* <DEDUP_REMOVED lines=9> */
[----:B----4-:R0:W-:Y:S02]  /*25e40*/  STS.U16 [R2+UR6+0x3000], R23 ;  /* 0x0030001702007988 */ /* 0x0101e40008000406 */
[----:B0-----:R-:W-:Y:S02]  /*25e50*/  PRMT R2, RZ, 0x7610, R2 ;  /* 0x00007610ff027816 */ /* 0x001fe40000000002 */
[----:B--2---:R-:W-:-:S04]  /*25e60*/  @!P1 LOP3.LUT R5, R5, R4, RZ, 0x3c, !PT ;  /* 0x0000000405059212 */ /* 0x004fc800078e3cff */
[----:B------:R-:W-:-:S04]  /*25e70*/  @!P1 LOP3.LUT R4, R5, R4, RZ, 0x3c, !PT ;  /* 0x0000000405049212 */ /* 0x000fc800078e3cff */
[----:B------:R-:W-:-:S05]  /*25e80*/  @!P1 LOP3.LUT R5, R5, R4, RZ, 0x3c, !PT ;  /* 0x0000000405059212 */ /* 0x000fca00078e3cff */
[----:B------:R-:W2:Y:S04]  /*25e90*/  @!P1 LDG.E.U16 R2, desc[UR12][R4.64] ;  /* 0x0000000c04029981 */ /* 0x000ea8000c1e1500 */
[----:B--2---:R0:W-:Y:S04]  /*25ea0*/  STL [R1+0x114], R2 ;  /* 0x0001140201007387 */ /* 0x0041e80000100800 */
[----:B------:R-:W2:Y:S01]  /*25eb0*/  LDL R5, [R1+0x910] ;  /* 0x0009100001057983 */ /* 0x000ea20000100800 */
[----:B0-----:R-:W0:Y:S01]  /*25ec0*/  S2R R2, SR_TID.X ;  /* 0x0000000000027919 */ /* 0x001e220000002100 */
[----:B------:R-:W-:-:S02]  /*25ed0*/  @!P1 IMAD.MOV.U32 R4, RZ, RZ, R11 ;  /* 0x000000ffff049224 */ /* 0x000fc400078e000b */
[----:B------:R-:W4:Y:S01]  /*25ee0*/  LDL R11, [R1+0x894] ;  /* 0x00089400010b7983 */ /* 0x000f220000100800 */
[----:B0-----:R-:W-:-:S05]  /*25ef0*/  LOP3.LUT R2, R2, 0x3f, RZ, 0xc0, !PT ;  /* 0x0000003f02027812 */ /* 0x001fca00078ec0ff */
[----:B------:R-:W-:-:S05]  /*25f00*/  IMAD.SHL.U32 R2, R2, 0x2, RZ ;  /* 0x0000000202027824 */ /* 0x000fca00078e00ff */
[----:B------:R0:W-:Y:S02]  /*25f10*/  STS.U16 [R2+UR6+0x3200], R22 ;  /* 0x0032001602007988 */ /* 0x0001e40008000406 */
[----:B0-----:R-:W-:-:S06]  /*25f20*/  PRMT R2, RZ, 0x7610, R2 ;  /* 0x00007610ff027816 */ /* 0x001fcc0000000002 */
[----:B--2---:R-:W2:Y:S04]  /*25f30*/  @!P1 LDG.E.U16 R2, desc[UR12][R4.64] ;  /* 0x0000000c04029981 */ /* 0x004ea8000c1e1500 */
        /* <DEDUP_REMOVED lines=20> */
[----:B------:R1:W2:Y:S04]  /*26080*/  @!P1 LDG.E.U16 R7, desc[UR12][R4.64] ;  /* 0x0000000c04079981 */ /* 0x0002a8000c1e1500 */
[----:B------:R-:W1:Y:S04]  /*26090*/  LDL R4, [R1+0x8b0] ;  /* 0x0008b00001047983 */ /* 0x000e680000100800 */
[----:B------:R-:W1:Y:S01]  /*260a0*/  LDL R5, [R1+0x8b4] ;  /* 0x0008b40001057983 */ /* 0x000e620000100800 */
[----:B0-----:R-:W-:-:S05]  /*260b0*/  LOP3.LUT R2, R2, 0x3f, RZ, 0xc0, !PT ;  /* 0x0000003f02027812 */ /* 0x001fca00078ec0ff */
[----:B------:R-:W-:-:S05]  /*260c0*/  IMAD.SHL.U32 R2, R2, 0x2, RZ ;  /* 0x0000000202027824 */ /* 0x000fca00078e00ff */
[----:B------:R-:W-:Y:S04]  /*260d0*/  STS.U16 [R2+UR6+0x3600], R20 ;  /* 0x0036001402007988 */ /* 0x000fe80008000406 */
[----:B------:R0:W-:Y:S02]  /*260e0*/  STS.U16 [R2+UR6+0x3800], R19 ;  /* 0x0038001302007988 */ /* 0x0001e40008000406 */
[----:B0-----:R-:W-:Y:S02]  /*260f0*/  PRMT R2, RZ, 0x7610, R2 ;  /* 0x00007610ff027816 */ /* 0x001fe40000000002 */
[----:B-1----:R-:W-:-:S04]  /*26100*/  @!P1 LOP3.LUT R5, R5, R4, RZ, 0x3c, !PT ;  /* 0x0000000405059212 */ /* 0x002fc800078e3cff */
[----:B------:R-:W-:-:S04]  /*26110*/  @!P1 LOP3.LUT R4, R5, R4, RZ, 0x3c, !PT ;  /* 0x0000000405049212 */ /* 0x000fc800078e3cff */
[----:B------:R-:W-:-:S05]  /*26120*/  @!P1 LOP3.LUT R5, R5, R4, RZ, 0x3c, !PT ;  /* 0x0000000405059212 */ /* 0x000fca00078e3cff */
[----:B------:R-:W3:Y:S04]  /*26130*/  @!P1 LDG.E.U16 R2, desc[UR12][R4.64] ;  /* 0x0000000c04029981 */ /* 0x000ee8000c1e1500 */
[----:B--2---:R0:W-:Y:S04]  /*26140*/  STL [R1+0xe4], R7 ;  /* 0x0000e40701007387 */ /* 0x0041e80000100800 */
[----:B0-----:R-:W2:Y:S04]  /*26150*/  LDL R7, [R1+0x854] ;  /* 0x0008540001077983 */ /* 0x001ea80000100800 */
[----:B---3--:R-:W-:Y:S04]  /*26160*/  STL [R1+0xd8], R2 ;  /* 0x0000d80201007387 */ /* 0x008fe80000100800 */
[----:B------:R-:W3:Y:S01]  /*26170*/  LDL R5, [R1+0x890] ;  /* 0x0008900001057983 */ /* 0x000ee20000100800 */
[----:B------:R-:W-:Y:S01]  /*26180*/  PRMT R0, RZ, 0x7610, R0 ;  /* 0x00007610ff007816 */ /* 0x000fe20000000000 */
[----:B----4-:R-:W-:-:S05]  /*26190*/  @!P1 IMAD.MOV.U32 R4, RZ, RZ, R11 ;  /* 0x000000ffff049224 */ /* 0x010fca00078e000b */
[----:B---3--:R-:W3:Y:S04]  /*261a0*/  @!P1 LDG.E.U16 R0, desc[UR12][R4.64] ;  /* 0x0000000c04009981 */ /* 0x008ee8000c1e1500 */
[----:B------:R-:W4:Y:S04]  /*261b0*/  LDL R4, [R1+0x870] ;  /* 0x0008700001047983 */ /* 0x000f280000100800 */
[----:B------:R-:W4:Y:S01]  /*261c0*/  LDL R5, [R1+0x874] ;  /* 0x0008740001057983 */ /* 0x000f220000100800 */
[----:B------:R-:W-:-:S03]  /*261d0*/  PRMT R8, RZ, 0x7610, R8 ;  /* 0x00007610ff087816 */ /* 0x000fc60000000008 */
[----:B---3--:R0:W-:Y:S04]  /*261e0*/  STL [R1+0xc8], R0 ;  /* 0x0000c80001007387 */ /* 0x0081e80000100800 */
[----:B0-----:R-:W3:Y:S01]  /*261f0*/  LDL R0, [R1+0x814] ;  /* 0x0008140001007983 */ /* 0x001ee20000100800 */
[----:B----4-:R-:W-:-:S03]  /*26200*/  @!P1 LOP3.LUT R5, R5, R4, RZ, 0x3c, !PT ;  /* 0x0000000405059212 */ /* 0x010fc600078e3cff */
[----:B------:R-:W4:Y:S01]  /*26210*/  LDL.LU R11, [R1+0x48] ;  /* 0x00004800010b7983 */ /* 0x000f220000300800 */
[----:B------:R-:W-:-:S04]  /*26220*/  @!P1 LOP3.LUT R4, R5, R4, RZ, 0x3c, !PT ;  /* 0x0000000405049212 */ /* 0x000fc800078e3cff */
[----:B------:R-:W-:-:S05]  /*26230*/  @!P1 LOP3.LUT R5, R5, R4, RZ, 0x3c, !PT ;  /* 0x0000000405059212 */ /* 0x000fca00078e3cff */
[----:B------:R2:W3:Y:S04]  /*26240*/  @!P1 LDG.E.U16 R8, desc[UR12][R4.64] ;  /* 0x0000000c04089981 */ /* 0x0004e8000c1e1500 */
[----:B------:R-:W4:Y:S01]  /*26250*/  LDL R5, [R1+0x850] ;  /* 0x0008500001057983 */ /* 0x000f220000100800 */
[----:B------:R-:W-:Y:S01]  /*26260*/  PRMT R6, RZ, 0x7610, R6 ;  /* 0x00007610ff067816 */ /* 0x000fe20000000006 */
[----:B--2---:R-:W-:Y:S02]  /*26270*/  @!P1 IMAD.MOV.U32 R4, RZ, RZ, R7 ;  /* 0x000000ffff049224 */ /* 0x004fe400078e0007 */
[----:B---3--:R0:W-:Y:S04]  /*26280*/  STL [R1+0xbc], R8 ;  /* 0x0000bc0801007387 */ /* 0x0081e80000100800 */
[----:B0-----:R-:W2:Y:S04]  /*26290*/  LDL.LU R8, [R1+0x58] ;  /* 0x0000580001087983 */ /* 0x001ea80000300800 */
[----:B----4-:R-:W3:Y:S01]  /*262a0*/  @!P1 LDG.E.U16 R6, desc[UR12][R4.64] ;  /* 0x0000000c04069981 */ /* 0x010ee2000c1e1500 */
[----:B------:R-:W-:-:S03]  /*262b0*/  PRMT R3, RZ, 0x7610, R3 ;  /* 0x00007610ff037816 */ /* 0x000fc60000000003 */
[----:B------:R-:W4:Y:S04]  /*262c0*/  LDL R7, [R1+0x7d4] ;  /* 0x0007d40001077983 */ /* 0x000f280000100800 */
[----:B------:R-:W2:Y:S04]  /*262d0*/  LDL R4, [R1+0x830] ;  /* 0x0008300001047983 */ /* 0x000ea80000100800 */
[----:B------:R-:W2:Y:S04]  /*262e0*/  LDL R5, [R1+0x834] ;  /* 0x0008340001057983 */ /* 0x000ea80000100800 */
[----:B---3--:R0:W-:Y:S04]  /*262f0*/  STL [R1+0xb8], R6 ;  /* 0x0000b80601007387 */ /* 0x0081e80000100800 */
[----:B0-----:R-:W3:Y:S01]  /*26300*/  LDL.LU R6, [R1+0x5c] ;  /* 0x00005c0001067983 */ /* 0x001ee20000300800 */
[----:B--2---:R-:W-:-:S04]  /*26310*/  @!P1 LOP3.LUT R5, R5, R4, RZ, 0x3c, !PT ;  /* 0x0000000405059212 */ /* 0x004fc800078e3cff */
[----:B------:R-:W-:-:S04]  /*26320*/  @!P1 LOP3.LUT R4, R5, R4, RZ, 0x3c, !PT ;  /* 0x0000000405049212 */ /* 0x000fc800078e3cff */
[----:B------:R-:W-:-:S05]  /*26330*/  @!P1 LOP3.LUT R5, R5, R4, RZ, 0x3c, !PT ;  /* 0x0000000405059212 */ /* 0x000fca00078e3cff */
[----:B------:R0:W2:Y:S04]  /*26340*/  @!P1 LDG.E.U16 R3, desc[UR12][R4.64] ;  /* 0x0000000c04039981 */ /* 0x0000a8000c1e1500 */
[----:B------:R-:W3:Y:S01]  /*26350*/  LDL R5, [R1+0x810] ;  /* 0x0008100001057983 */ /* 0x000ee20000100800 */
[----:B------:R-:W-:Y:S01]  /*26360*/  PRMT R9, RZ, 0x7610, R9 ;  /* 0x00007610ff097816 */ /* 0x000fe20000000009 */
[----:B0-----:R-:W-:Y:S01]  /*26370*/  @!P1 IMAD.MOV.U32 R4, RZ, RZ, R0 ;  /* 0x000000ffff049224 */ /* 0x001fe200078e0000 */
[----:B------:R-:W0:Y:S01]  /*26380*/  S2R R2, SR_TID.X ;  /* 0x0000000000027919 */ /* 0x000e220000002100 */
[----:B--2---:R1:W-:Y:S04]  /*26390*/  STL [R1+0xb4], R3 ;  /* 0x0000b40301007387 */ /* 0x0043e80000100800 */
[----:B-1----:R-:W2:Y:S04]  /*263a0*/  LDL.LU R3, [R1+0x60] ;  /* 0x0000600001037983 */ /* 0x002ea80000300800 */
[----:B------:R-:W2:Y:S04]  /*263b0*/  LDL.LU R0, [R1+0x64] ;  /* 0x0000640001007983 */ /* 0x000ea80000300800 */
[----:B---3--:R1:W3:Y:S04]  /*263c0*/  @!P1 LDG.E.U16 R9, desc[UR12][R4.64] ;  /* 0x0000000c04099981 */ /* 0x0082e8000c1e1500 */
[----:B------:R-:W1:Y:S04]  /*263d0*/  LDL R4, [R1+0x7f0] ;  /* 0x0007f00001047983 */ /* 0x000e680000100800 */
[----:B------:R-:W1:Y:S01]  /*263e0*/  LDL R5, [R1+0x7f4] ;  /* 0x0007f40001057983 */ /* 0x000e620000100800 */
[----:B0-----:R-:W-:-:S05]  /*263f0*/  LOP3.LUT R2, R2, 0x3f, RZ, 0xc0, !PT ;  /* 0x0000003f02027812 */ /* 0x001fca00078ec0ff */
[----:B------:R-:W-:-:S05]  /*26400*/  IMAD.SHL.U32 R2, R2, 0x2, RZ ;  /* 0x0000000202027824 */ /* 0x000fca00078e00ff */
[----:B------:R-:W-:Y:S04]  /*26410*/  STS.U16 [R2+UR6+0x3a00], R18 ;  /* 0x003a001202007988 */ /* 0x000fe80008000406 */
[----:B------:R-:W-:Y:S04]  /*26420*/  STS.U16 [R2+UR6+0x3c00], R17 ;  /* 0x003c001102007988 */ /* 0x000fe80008000406 */
[----:B------:R-:W-:Y:S04]  /*26430*/  STS.U16 [R2+UR6+0x3e00], R16 ;  /* 0x003e001002007988 */ /* 0x000fe80008000406 */
[----:B------:R-:W-:Y:S04]  /*26440*/  STS.U16 [R2+UR6+0x4000], R15 ;  /* 0x0040000f02007988 */ /* 0x000fe80008000406 */
[----:B------:R-:W-:Y:S04]  /*26450*/  STS.U16 [R2+UR6+0x4200], R14 ;  /* 0x0042000e02007988 */ /* 0x000fe80008000406 */
[----:B------:R0:W-:Y:S02]  /*26460*/  STS.U16 [R2+UR6+0x4400], R13 ;  /* 0x0044000d02007988 */ /* 0x0001e40008000406 */
[----:B0-----:R-:W-:-:S02]  /*26470*/  PRMT R2, RZ, 0x7610, R2 ;  /* 0x00007610ff027816 */ /* 0x001fc40000000002 */
[----:B-1----:R-:W-:-:S04]  /*26480*/  @!P1 LOP3.LUT R5, R5, R4, RZ, 0x3c, !PT ;  /* 0x0000000405059212 */ /* 0x002fc800078e3cff */
[----:B------:R-:W-:-:S04]  /*26490*/  @!P1 LOP3.LUT R4, R5, R4, RZ, 0x3c, !PT ;  /* 0x0000000405049212 */ /* 0x000fc800078e3cff */
[----:B------:R-:W-:-:S05]  /*264a0*/  @!P1 LOP3.LUT R5, R5, R4, RZ, 0x3c, !PT ;  /* 0x0000000405059212 */ /* 0x000fca00078e3cff */
[----:B------:R-:W2:Y:S04]  /*264b0*/  @!P1 LDG.E.U16 R2, desc[UR12][R4.64] ;  /* 0x0000000c04029981 */ /* 0x000ea8000c1e1500 */
[----:B---3--:R0:W-:Y:S04]  /*264c0*/  STL [R1+0xb0], R9 ;  /* 0x0000b00901007387 */ /* 0x0081e80000100800 */
[----:B0-----:R-:W3:Y:S04]  /*264d0*/  LDL.LU R9, [R1+0x70] ;  /* 0x0000700001097983 */ /* 0x001ee80000300800 */
[----:B--2---:R0:W-:Y:S04]  /*264e0*/  STL [R1+0xac], R2 ;  /* 0x0000ac0201007387 */ /* 0x0041e80000100800 */
[----:B------:R-:W2:Y:S01]  /*264f0*/  LDL R5, [R1+0x7d0] ;  /* 0x0007d00001057983 */ /* 0x000ea20000100800 */
[----:B0-----:R-:W0:Y:S01]  /*26500*/  S2R R2, SR_TID.X ;  /* 0x0000000000027919 */ /* 0x001e220000002100 */
[----:B----4-:R-:W-:-:S02]  /*26510*/  @!P1 IMAD.MOV.U32 R4, RZ, RZ, R7 ;  /* 0x000000ffff049224 */ /* 0x010fc400078e0007 */
[----:B------:R-:W4:Y:S01]  /*26520*/  LDL.LU R7, [R1+0x78] ;  /* 0x0000780001077983 */ /* 0x000f220000300800 */
        /* <DEDUP_REMOVED lines=11> */
[----:B------:R0:W-:Y:S04]  /*265e0*/  STS.U16 [R2+UR6+0x4800], R11 ;  /* 0x0048000b02007988 */ /* 0x0001e80008000406 */
[----:B0-----:R-:W3:Y:S01]  /*265f0*/  LDL.LU R11, [R1+0x1ec8] ;  /* 0x001ec800010b7983 */ /* 0x001ee20000300800 */
[----:B--2---:R-:W-:-:S04]  /*26600*/  @!P1 LOP3.LUT R5, R5, R4, RZ, 0x3c, !PT ;  /* 0x0000000405059212 */ /* 0x004fc800078e3cff */
[----:B------:R-:W-:-:S04]  /*26610*/  @!P1 LOP3.LUT R4, R5, R4, RZ, 0x3c, !PT ;  /* 0x0000000405049212 */ /* 0x000fc800078e3cff */
[----:B------:R-:W-:Y:S02]  /*26620*/  @!P1 LOP3.LUT R5, R5, R4, RZ, 0x3c, !PT ;  /* 0x0000000405059212 */ /* 0x000fe400078e3cff */
[----:B---3--:R-:W-:-:S06]  /*26630*/  PRMT R11, RZ, 0x7610, R11 ;  /* 0x00007610ff0b7816 */ /* 0x008fcc000000000b */
[----:B------:R0:W2:Y:S04]  /*26640*/  @!P1 LDG.E.U16 R11, desc[UR12][R4.64] ;  /* 0x0000000c040b9981 */ /* 0x0000a8000c1e1500 */
[----:B------:R-:W0:Y:S04]  /*26650*/  LDL R4, [R1+0x790] ;  /* 0x0007900001047983 */ /* 0x000e280000100800 */
[----:B------:R-:W0:Y:S04]  /*26660*/  LDL R5, [R1+0x794] ;  /* 0x0007940001057983 */ /* 0x000e280000100800 */
[----:B------:R1:W-:Y:S02]  /*26670*/  STS.U16 [R2+UR6+0x4a00], R8 ;  /* 0x004a000802007988 */ /* 0x0003e40008000406 */
[----:B-1----:R-:W-:-:S02]  /*26680*/  PRMT R2, RZ, 0x7610, R2 ;  /* 0x00007610ff027816 */ /* 0x002fc40000000002 */
[----:B0-----:R-:W-:-:S04]  /*26690*/  @!P1 LOP3.LUT R5, R5, R4, RZ, 0x3c, !PT ;  /* 0x0000000405059212 */ /* 0x001fc800078e3cff */
[----:B------:R-:W-:-:S04]  /*266a0*/  @!P1 LOP3.LUT R4, R5, R4, RZ, 0x3c, !PT ;  /* 0x0000000405049212 */ /* 0x000fc800078e3cff */
[----:B------:R-:W-:-:S05]  /*266b0*/  @!P1 LOP3.LUT R5, R5, R4, RZ, 0x3c, !PT ;  /* 0x0000000405059212 */ /* 0x000fca00078e3cff */
[----:B------:R-:W3:Y:S04]  /*266c0*/  @!P1 LDG.E.U16 R2, desc[UR12][R4.64] ;  /* 0x0000000c04029981 */ /* 0x000ee8000c1e1500 */
[----:B--2---:R0:W-:Y:S04]  /*266d0*/  STL [R1+0xa4], R11 ;  /* 0x0000a40b01007387 */ /* 0x0041e80000100800 */
[----:B0-----:R-:W2:Y:S04]  /*266e0*/  LDL.LU R11, [R1+0x7c] ;  /* 0x00007c00010b7983 */ /* 0x001ea80000300800 */
[----:B------:R-:W2:Y:S04]  /*266f0*/  LDL.LU R8, [R1+0x1ec4] ;  /* 0x001ec40001087983 */ /* 0x000ea80000300800 */
[----:B---3--:R0:W-:Y:S04]  /*26700*/  STL [R1+0xa0], R2 ;  /* 0x0000a00201007387 */ /* 0x0081e80000100800 */
[----:B------:R-:W3:Y:S04]  /*26710*/  LDL R4, [R1+0x770] ;  /* 0x0007700001047983 */ /* 0x000ee80000100800 */
[----:B------:R-:W3:Y:S01]  /*26720*/  LDL R5, [R1+0x774] ;  /* 0x0007740001057983 */ /* 0x000ee20000100800 */
[----:B0-----:R-:W0:Y:S02]  /*26730*/  S2R R2, SR_TID.X ;  /* 0x0000000000027919 */ /* 0x001e240000002100 */
[----:B0-----:R-:W-:-:S05]  /*26740*/  LOP3.LUT R2, R2, 0x3f, RZ, 0xc0, !PT ;  /* 0x0000003f02027812 */ /* 0x001fca00078ec0ff */
[----:B------:R-:W-:-:S05]  /*26750*/  IMAD.SHL.U32 R2, R2, 0x2, RZ ;  /* 0x0000000202027824 */ /* 0x000fca00078e00ff */
[----:B------:R0:W-:Y:S02]  /*26760*/  STS.U16 [R2+UR6+0x4c00], R6 ;  /* 0x004c000602007988 */ /* 0x0001e40008000406 */
[----:B0-----:R-:W-:Y:S02]  /*26770*/  PRMT R2, RZ, 0x7610, R2 ;  /* 0x00007610ff027816 */ /* 0x001fe40000000002 */
[----:B------:R-:W2:Y:S01]  /*26780*/  LDL.LU R6, [R1+0x1ec0] ;  /* 0x001ec00001067983 */ /* 0x000ea20000300800 */
[----:B---3--:R-:W-:-:S04]  /*26790*/  @!P1 LOP3.LUT R5, R5, R4, RZ, 0x3c, !PT ;  /* 0x0000000405059212 */ /* 0x008fc800078e3cff */
[----:B------:R-:W-:-:S04]  /*267a0*/  @!P1 LOP3.LUT R4, R5, R4, RZ, 0x3c, !PT ;  /* 0x0000000405049212 */ /* 0x000fc800078e3cff */
[----:B------:R-:W-:-:S05]  /*267b0*/  @!P1 LOP3.LUT R5, R5, R4, RZ, 0x3c, !PT ;  /* 0x0000000405059212 */ /* 0x000fca00078e3cff */
[----:B------:R-:W3:Y:S04]  /*267c0*/  @!P1 LDG.E.U16 R2, desc[UR12][R4.64] ;  /* 0x0000000c04029981 */ /* 0x000ee8000c1e1500 */
        /* <DEDUP_REMOVED lines=16> */
[----:B0-----:R-:W0:Y:S01]  /*268d0*/  S2R R2, SR_TID.X ;  /* 0x0000000000027919 */ /* 0x001e220000002100 */
[----:B--2---:R-:W-:-:S02]  /*268e0*/  PRMT R8, RZ, 0x7610, R8 ;  /* 0x00007610ff087816 */ /* 0x004fc40000000008 */
[----:B0-----:R-:W-:-:S05]  /*268f0*/  LOP3.LUT R2, R2, 0x3f, RZ, 0xc0, !PT ;  /* 0x0000003f02027812 */ /* 0x001fca00078ec0ff */
[----:B------:R-:W-:-:S05]  /*26900*/  IMAD.SHL.U32 R2, R2, 0x2, RZ ;  /* 0x0000000202027824 */ /* 0x000fca00078e00ff */
[----:B------:R0:W-:Y:S04]  /*26910*/  STS.U16 [R2+UR6+0x5000], R0 ;  /* 0x0050000002007988 */ /* 0x0001e80008000406 */
[----:B0-----:R-:W2:Y:S01]  /*26920*/  LDL.LU R0, [R1+0x1eb8] ;  /* 0x001eb80001007983 */ /* 0x001ea20000300800 */
[----:B---3--:R-:W-:-:S04]  /*26930*/  @!P1 LOP3.LUT R5, R5, R4, RZ, 0x3c, !PT ;  /* 0x0000000405059212 */ /* 0x008fc800078e3cff */
[----:B------:R-:W-:-:S04]  /*26940*/  @!P1 LOP3.LUT R4, R5, R4, RZ, 0x3c, !PT ;  /* 0x0000000405049212 */ /* 0x000fc800078e3cff */
[----:B------:R-:W-:-:S05]  /*26950*/  @!P1 LOP3.LUT R5, R5, R4, RZ, 0x3c, !PT ;  /* 0x0000000405059212 */ /* 0x000fca00078e3cff */
[----:B------:R-:W3:Y:S04]  /*26960*/  @!P1 LDG.E.U16 R8, desc[UR12][R4.64] ;  /* 0x0000000c04089981 */ /* 0x000ee8000c1e1500 */
[----:B------:R-:W2:Y:S04]  /*26970*/  LDL R4, [R1+0x710] ;  /* 0x0007100001047983 */ /* 0x000ea80000100800 */
[----:B------:R-:W2:Y:S01]  /*26980*/  LDL R5, [R1+0x714] ;  /* 0x0007140001057983 */ /* 0x000ea20000100800 */
[----:B------:R-:W-:-:S03]  /*26990*/  PRMT R3, RZ, 0x7610, R3 ;  /* 0x00007610ff037816 */ /* 0x000fc60000000003 */
[----:B------:R-:W-:Y:S04]  /*269a0*/  STS.U16 [R2+UR6+0x5200], R9 ;  /* 0x0052000902007988 */ /* 0x000fe80008000406 */
[----:B---3--:R0:W-:Y:S04]  /*269b0*/  STL [R1+0x94], R8 ;  /* 0x0000940801007387 */ /* 0x0081e80000100800 */
[----:B0-----:R-:W3:Y:S01]  /*269c0*/  LDL R8, [R1+0xe3c] ;  /* 0x000e3c0001087983 */ /* 0x001ee20000100800 */
[----:B--2---:R-:W-:-:S03]  /*269d0*/  @!P1 LOP3.LUT R5, R5, R4, RZ, 0x3c, !PT ;  /* 0x0000000405059212 */ /* 0x004fc600078e3cff */
[----:B------:R-:W2:Y:S01]  /*269e0*/  LDL.LU R9, [R1+0xcc] ;  /* 0x0000cc0001097983 */ /* 0x000ea20000300800 */
[----:B------:R-:W-:-:S04]  /*269f0*/  @!P1 LOP3.LUT R4, R5, R4, RZ, 0x3c, !PT ;  /* 0x0000000405049212 */ /* 0x000fc800078e3cff */
[----:B------:R-:W-:-:S05]  /*26a00*/  @!P1 LOP3.LUT R5, R5, R4, RZ, 0x3c, !PT ;  /* 0x0000000405059212 */ /* 0x000fca00078e3cff */
[----:B------:R-:W2:Y:S04]  /*26a10*/  @!P1 LDG.E.U16 R3, desc[UR12][R4.64] ;  /* 0x0000000c04039981 */ /* 0x000ea8000c1e1500 */
[----:B------:R-:W3:Y:S04]  /*26a20*/  LDL R4, [R1+0x6f0] ;  /* 0x0006f00001047983 */ /* 0x000ee80000100800 */
[----:B------:R-:W3:Y:S01]  /*26a30*/  LDL R5, [R1+0x6f4] ;  /* 0x0006f40001057983 */ /* 0x000ee20000100800 */
[----:B------:R-:W-:-:S03]  /*26a40*/  PRMT R10, RZ, 0x7610, R10 ;  /* 0x00007610ff0a7816 */ /* 0x000fc6000000000a */
[----:B----4-:R-:W-:Y:S04]  /*26a50*/  STS.U16 [R2+UR6+0x5400], R7 ;  /* 0x0054000702007988 */ /* 0x010fe80008000406 */
[----:B--2---:R0:W-:Y:S04]  /*26a60*/  STL [R1+0x90], R3 ;  /* 0x0000900301007387 */ /* 0x0041e80000100800 */
[----:B0-----:R-:W2:Y:S01]  /*26a70*/  LDL R3, [R1+0xe5c] ;  /* 0x000e5c0001037983 */ /* 0x001ea20000100800 */
[----:B---3--:R-:W-:-:S03]  /*26a80*/  @!P1 LOP3.LUT R5, R5, R4, RZ, 0x3c, !PT ;  /* 0x0000000405059212 */ /* 0x008fc600078e3cff */
[----:B------:R-:W3:Y:S01]  /*26a90*/  LDL.LU R7, [R1+0xd0] ;  /* 0x0000d00001077983 */ /* 0x000ee20000300800 */
[----:B------:R-:W-:-:S04]  /*26aa0*/  @!P1 LOP3.LUT R4, R5, R4, RZ, 0x3c, !PT ;  /* 0x0000000405049212 */ /* 0x000fc800078e3cff */
[----:B------:R-:W-:-:S05]  /*26ab0*/  @!P1 LOP3.LUT R5, R5, R4, RZ, 0x3c, !PT ;  /* 0x0000000405059212 */ /* 0x000fca00078e3cff */
        /* <DEDUP_REMOVED lines=13> */
[----:B------:R-:W2:Y:S04]  /*26b90*/  LDL.LU R4, [R1+0x80] ;  /* 0x0000800001047983 */ /* 0x000ea80000300800 */
[----:B------:R-:W3:Y:S01]  /*26ba0*/  LDL R5, [R1+0x6c0] ;  /* 0x0006c00001057983 */ /* 0x000ee20000100800 */
[----:B0-----:R-:W0:Y:S02]  /*26bb0*/  S2R R2, SR_TID.X ;  /* 0x0000000000027919 */ /* 0x001e240000002100 */
[----:B0-----:R-:W-:-:S05]  /*26bc0*/  LOP3.LUT R2, R2, 0x3f, RZ, 0xc0, !PT ;  /* 0x0000003f02027812 */ /* 0x001fca00078ec0ff */
[----:B------:R-:W-:-:S05]  /*26bd0*/  IMAD.SHL.U32 R2, R2, 0x2, RZ ;  /* 0x0000000202027824 */ /* 0x000fca00078e00ff */
[----:B--2---:R0:W-:Y:S02]  /*26be0*/  STS.U16 [R2+UR6+0x5800], R4 ;  /* 0x0058000402007988 */ /* 0x0041e40008000406 */
[----:B0-----:R-:W-:Y:S01]  /*26bf0*/  PRMT R2, RZ, 0x7610, R2 ;  /* 0x00007610ff027816 */ /* 0x001fe20000000002 */
[----:B------:R-:W-:Y:S02]  /*26c00*/  @!P1 IMAD.MOV.U32 R4, RZ, RZ, R8 ;  /* 0x000000ffff049224 */ /* 0x000fe400078e0008 */
[----:B------:R-:W2:Y:S04]  /*26c10*/  LDL.LU R8, [R1+0xdc] ;  /* 0x0000dc0001087983 */ /* 0x000ea80000300800 */
[----:B---3--:R-:W3:Y:S04]  /*26c20*/  @!P1 LDG.E.U16 R2, desc[UR12][R4.64] ;  /* 0x0000000c04029981 */ /* 0x008ee8000c1e1500 */
[----:B---3--:R0:W-:Y:S04]  /*26c30*/  STL [R1+0x84], R2 ;  /* 0x0000840201007387 */ /* 0x0081e80000100800 */
[----:B------:R-:W3:Y:S04]  /*26c40*/  LDL.LU R4, [R1+0xc0] ;  /* 0x0000c00001047983 */ /* 0x000ee80000300800 */
[----:B------:R-:W2:Y:S01]  /*26c50*/  LDL R5, [R1+0xe20] ;  /* 0x000e200001057983 */ /* 0x000ea20000100800 */
[----:B0-----:R-:W0:Y:S02]  /*26c60*/  S2R R2, SR_TID.X ;  /* 0x0000000000027919 */ /* 0x001e240000002100 */
[----:B0-----:R-:W-:-:S05]  /*26c70*/  LOP3.LUT R2, R2, 0x3f, RZ, 0xc0, !PT ;  /* 0x0000003f02027812 */ /* 0x001fca00078ec0ff */
[----:B------:R-:W-:-:S05]  /*26c80*/  IMAD.SHL.U32 R2, R2, 0x2, RZ ;  /* 0x0000000202027824 */ /* 0x000fca00078e00ff */
[----:B---3--:R0:W-:Y:S02]  /*26c90*/  STS.U16 [R2+UR6+0x5a00], R4 ;  /* 0x005a000402007988 */ /* 0x0081e40008000406 */
[----:B0-----:R-:W-:Y:S01]  /*26ca0*/  PRMT R2, RZ, 0x7610, R2 ;  /* 0x00007610ff027816 */ /* 0x001fe20000000002 */
[----:B------:R-:W-:Y:S02]  /*26cb0*/  @!P1 IMAD.MOV.U32 R4, RZ, RZ, R3 ;  /* 0x000000ffff049224 */ /* 0x000fe400078e0003 */
[----:B------:R-:W3:Y:S04]  /*26cc0*/  LDL.LU R3, [R1+0xe0] ;  /* 0x0000e00001037983 */ /* 0x000ee80000300800 */
[----:B--2---:R-:W2:Y:S04]  /*26cd0*/  @!P1 LDG.E.U16 R2, desc[UR12][R4.64] ;  /* 0x0000000c04029981 */ /* 0x004ea8000c1e1500 */
        /* <DEDUP_REMOVED lines=8> */
[----:B----4-:R-:W-:Y:S02]  /*26d60*/  @!P1 IMAD.MOV.U32 R4, RZ, RZ, R10 ;  /* 0x000000ffff049224 */ /* 0x010fe400078e000a */
[----:B------:R-:W2:Y:S04]  /*26d70*/  LDL.LU R10, [R1+0xe8] ;  /* 0x0000e800010a7983 */ /* 0x000ea80000300800 */
[----:B---3--:R-:W3:Y:S04]  /*26d80*/  @!P1 LDG.E.U16 R2, desc[UR12][R4.64] ;  /* 0x0000000c04029981 */ /* 0x008ee8000c1e1500 */
[----:B---3--:R0:W-:Y:S04]  /*26d90*/  STL [R1+0x7c], R2 ;  /* 0x00007c0201007387 */ /* 0x0081e80000100800 */
[----:B------:R-:W3:Y:S04]  /*26da0*/  LDL R4, [R1+0xe60] ;  /* 0x000e600001047983 */ /* 0x000ee80000100800 */
[----:B------:R-:W3:Y:S01]  /*26db0*/  LDL R5, [R1+0xe80] ;  /* 0x000e800001057983 */ /* 0x000ee20000100800 */
[----:B0-----:R-:W0:Y:S01]  /*26dc0*/  S2R R2, SR_TID.X ;  /* 0x0000000000027919 */ /* 0x001e220000002100 */
[----:B------:R-:W-:-:S02]  /*26dd0*/  PRMT R0, RZ, 0x7610, R0 ;  /* 0x00007610ff007816 */ /* 0x000fc40000000000 */
[----:B0-----:R-:W-:-:S05]  /*26de0*/  LOP3.LUT R2, R2, 0x3f, RZ, 0xc0, !PT ;  /* 0x0000003f02027812 */ /* 0x001fca00078ec0ff */
[----:B------:R-:W-:-:S05]  /*26df0*/  IMAD.SHL.U32 R2, R2, 0x2, RZ ;  /* 0x0000000202027824 */ /* 0x000fca00078e00ff */
[----:B------:R0:W-:Y:S04]  /*26e00*/  STS.U16 [R2+UR6+0x5e00], R9 ;  /* 0x005e000902007988 */ /* 0x0001e80008000406 */
[----:B0-----:R-:W4:Y:S01]  /*26e10*/  LDL.LU R9, [R1+0xec] ;  /* 0x0000ec0001097983 */ /* 0x001f220000300800 */
[----:B---3--:R-:W-:-:S04]  /*26e20*/  @!P1 LOP3.LUT R5, R5, R4, RZ, 0x3c, !PT ;  /* 0x0000000405059212 */ /* 0x008fc800078e3cff */
[----:B------:R-:W-:-:S04]  /*26e30*/  @!P1 LOP3.LUT R4, R5, R4, RZ, 0x3c, !PT ;  /* 0x0000000405049212 */ /* 0x000fc800078e3cff */
[----:B------:R-:W-:-:S05]  /*26e40*/  @!P1 LOP3.LUT R5, R5, R4, RZ, 0x3c, !PT ;  /* 0x0000000405059212 */ /* 0x000fca00078e3cff */
[----:B------:R0:W3:Y:S04]  /*26e50*/  @!P1 LDG.E.U16 R0, desc[UR12][R4.64] ;  /* 0x0000000c04009981 */ /* 0x0000e8000c1e1500 */
        /* <DEDUP_REMOVED lines=8> */
[----:B---3--:R-:W-:Y:S04]  /*26ee0*/  STL [R1+0x1e64], R0 ;  /* 0x001e640001007387 */ /* 0x008fe80000100800 */
[----:B------:R-:W3:Y:S04]  /*26ef0*/  LDL.LU R7, [R1+0xf0] ;  /* 0x0000f00001077983 */ /* 0x000ee80000300800 */
        /* <DEDUP_REMOVED lines=8> */
[----:B------:R-:W2:Y:S01]  /*26f80*/  @!P1 LDG.E.U16 R6, desc[UR12][R4.64] ;  /* 0x0000000c04069981 */ /* 0x000ea2000c1e1500 */
[----:B0-----:R-:W-:-:S05]  /*26f90*/  LOP3.LUT R2, R2, 0x3f, RZ, 0xc0, !PT ;  /* 0x0000003f02027812 */ /* 0x001fca00078ec0ff */
[----:B------:R-:W-:-:S05]  /*26fa0*/  IMAD.SHL.U32 R2, R2, 0x2, RZ ;  /* 0x0000000202027824 */ /* 0x000fca00078e00ff */
[----:B------:R0:W-:Y:S04]  /*26fb0*/  STS.U16 [R2+UR6+0x6200], R11 ;  /* 0x0062000b02007988 */ /* 0x0001e80008000406 */
[----:B0-----:R-:W3:Y:S04]  /*26fc0*/  LDL.LU R11, [R1+0xf8] ;  /* 0x0000f800010b7983 */ /* 0x001ee80000300800 */
[----:B------:R-:W3:Y:S04]  /*26fd0*/  LDL R4, [R1+0xde8] ;  /* 0x000de80001047983 */ /* 0x000ee80000100800 */
[----:B------:R-:W3:Y:S04]  /*26fe0*/  LDL R5, [R1+0xdec] ;  /* 0x000dec0001057983 */ /* 0x000ee80000100800 */
[----:B------:R-:W-:Y:S04]  /*26ff0*/  STS.U16 [R2+UR6+0x6400], R8 ;  /* 0x0064000802007988 */ /* 0x000fe80008000406 */
[----:B--2---:R0:W-:Y:S04]  /*27000*/  STL [R1+0x70], R6 ;  /* 0x0000700601007387 */ /* 0x0041e80000100800 */
[----:B0-----:R-:W2:Y:S04]  /*27010*/  LDL.LU R6, [R1+0xfc] ;  /* 0x0000fc0001067983 */ /* 0x001ea80000300800 */
[----:B------:R-:W2:Y:S01]  /*27020*/  LDL.LU R8, [R1+0x1eb4] ;  /* 0x001eb40001087983 */ /* 0x000ea20000300800 */
[----:B---3--:R-:W-:-:S04]  /*27030*/  @!P1 LOP3.LUT R5, R5, R4, RZ, 0x3c, !PT ;  /* 0x0000000405059212 */ /* 0x008fc800078e3cff */
[----:B------:R-:W-:-:S04]  /*27040*/  @!P1 LOP3.LUT R4, R5, R4, RZ, 0x3c, !PT ;  /* 0x0000000405049212 */ /* 0x000fc800078e3cff */
[----:B------:R-:W-:Y:S02]  /*27050*/  @!P1 LOP3.LUT R5, R5, R4, RZ, 0x3c, !PT ;  /* 0x0000000405059212 */ /* 0x000fe400078e3cff */
[----:B--2---:R-:W-:-:S06]  /*27060*/  PRMT R8, RZ, 0x7610, R8 ;  /* 0x00007610ff087816 */ /* 0x004fcc0000000008 */
[----:B------:R-:W2:Y:S04]  /*27070*/  @!P1 LDG.E.U16 R8, desc[UR12][R4.64] ;  /* 0x0000000c04089981 */ /* 0x000ea8000c1e1500 */
[----:B------:R-:W-:Y:S04]  /*27080*/  STS.U16 [R2+UR6+0x6600], R3 ;  /* 0x0066000302007988 */ /* 0x000fe80008000406 */
[----:B------:R-:W3:Y:S04]  /*27090*/  LDL R4, [R1+0xdc8] ;  /* 0x000dc80001047983 */ /* 0x000ee80000100800 */
[----:B------:R-:W3:Y:S04]  /*270a0*/  LDL R5, [R1+0xdcc] ;  /* 0x000dcc0001057983 */ /* 0x000ee80000100800 */
[----:B--2---:R0:W-:Y:S04]  /*270b0*/  STL [R1+0x6c], R8 ;  /* 0x00006c0801007387 */ /* 0x0041e80000100800 */
[----:B0-----:R-:W2:Y:S04]  /*270c0*/  LDL.LU R8, [R1+0x100] ;  /* 0x0001000001087983 */ /* 0x001ea80000300800 */
[----:B------:R-:W2:Y:S01]  /*270d0*/  LDL.LU R3, [R1+0x1eb0] ;  /* 0x001eb00001037983 */ /* 0x000ea20000300800 */
[----:B---3--:R-:W-:-:S04]  /*270e0*/  @!P1 LOP3.LUT R5, R5, R4, RZ, 0x3c, !PT ;  /* 0x0000000405059212 */ /* 0x008fc800078e3cff */
[----:B------:R-:W-:-:S04]  /*270f0*/  @!P1 LOP3.LUT R4, R5, R4, RZ, 0x3c, !PT ;  /* 0x0000000405049212 */ /* 0x000fc800078e3cff */
[----:B------:R-:W-:Y:S02]  /*27100*/  @!P1 LOP3.LUT R5, R5, R4, RZ, 0x3c, !PT ;  /* 0x0000000405059212 */ /* 0x000fe400078e3cff */
[----:B--2---:R-:W-:-:S06]  /*27110*/  PRMT R3, RZ, 0x7610, R3 ;  /* 0x00007610ff037816 */ /* 0x004fcc0000000003 */
        /* <DEDUP_REMOVED lines=18> */
[----:B----4-:R0:W-:Y:S02]  /*27240*/  STS.U16 [R2+UR6+0x6a00], R9 ;  /* 0x006a000902007988 */ /* 0x0101e40008000406 */
[----:B0-----:R-:W-:Y:S02]  /*27250*/  PRMT R2, RZ, 0x7610, R2 ;  /* 0x00007610ff027816 */ /* 0x001fe40000000002 */
[----:B------:R-:W4:Y:S01]  /*27260*/  LDL.LU R9, [R1+0x10c] ;  /* 0x00010c0001097983 */ /* 0x000f220000300800 */
        /* <DEDUP_REMOVED lines=58> */
[----:B--2---:R1:W-:Y:S02]  /*27610*/  STS.U16 [R2+UR6+0x7400], R3 ;  /* 0x0074000302007988 */ /* 0x0043e40008000406 */
[----:B-1----:R-:W-:-:S02]  /*27620*/  PRMT R2, RZ, 0x7610, R2 ;  /* 0x00007610ff027816 */ /* 0x002fc40000000002 */
[----:B------:R-:W2:Y:S01]  /*27630*/  LDL R3, [R1+0xc8c] ;  /* 0x000c8c0001037983 */ /* 0x000ea20000100800 */
[----:B0-----:R-:W-:-:S04]  /*27640*/  @!P1 LOP3.LUT R5, R5, R4, RZ, 0x3c, !PT ;  /* 0x0000000405059212 */ /* 0x001fc800078e3cff */
[----:B------:R-:W-:-:S04]  /*27650*/  @!P1 LOP3.LUT R4, R5, R4, RZ, 0x3c, !PT ;  /* 0x0000000405049212 */ /* 0x000fc800078e3cff */
[----:B------:R-:W-:-:S05]  /*27660*/  @!P1 LOP3.LUT R5, R5, R4, RZ, 0x3c, !PT ;  /* 0x0000000405059212 */ /* 0x000fca00078e3cff */
[----:B------:R-:W2:Y:S04]  /*27670*/  @!P1 LDG.E.U16 R2, desc[UR12][R4.64] ;  /* 0x0000000c04029981 */ /* 0x000ea8000c1e1500 */
[----:B---3--:R0:W-:Y:S04]  /*27680*/  STL [R1+0x50], R14 ;  /* 0x0000500e01007387 */ /* 0x0081e80000100800 */
[----:B0-----:R-:W3:Y:S04]  /*27690*/  LDL.LU R14, [R1+0x19c] ;  /* 0x00019c00010e7983 */ /* 0x001ee80000300800 */
        /* <DEDUP_REMOVED lines=8> */
[----:B------:R-:W4:Y:S01]  /*27720*/  LDL.LU R9, [R1+0x198] ;  /* 0x0001980001097983 */ /* 0x000f220000300800 */
        /* <DEDUP_REMOVED lines=18> */
[----:B------:R-:W2:Y:S04]  /*27850*/  LDL.LU R4, [R1+0x118] ;  /* 0x0001180001047983 */ /* 0x000ea80000300800 */
[----:B------:R-:W3:Y:S01]  /*27860*/  LDL R5, [R1+0xc88] ;  /* 0x000c880001057983 */ /* 0x000ee20000100800 */
[----:B0-----:R-:W0:Y:S01]  /*27870*/  S2R R2, SR_TID.X ;  /* 0x0000000000027919 */ /* 0x001e220000002100 */
[----:B------:R-:W-:-:S02]  /*27880*/  PRMT R12, RZ, 0x7610, R12 ;  /* 0x00007610ff0c7816 */ /* 0x000fc4000000000c */
[----:B0-----:R-:W-:-:S05]  /*27890*/  LOP3.LUT R2, R2, 0x3f, RZ, 0xc0, !PT ;  /* 0x0000003f02027812 */ /* 0x001fca00078ec0ff */
[----:B------:R-:W-:-:S05]  /*278a0*/  IMAD.SHL.U32 R2, R2, 0x2, RZ ;  /* 0x0000000202027824 */ /* 0x000fca00078e00ff */
[----:B--2---:R0:W-:Y:S02]  /*278b0*/  STS.U16 [R2+UR6+0x7a00], R4 ;  /* 0x007a000402007988 */ /* 0x0041e40008000406 */
[----:B0-----:R-:W-:Y:S02]  /*278c0*/  @!P1 IMAD.MOV.U32 R4, RZ, RZ, R3 ;  /* 0x000000ffff049224 */ /* 0x001fe400078e0003 */
[----:B------:R-:W2:Y:S04]  /*278d0*/  LDL.LU R3, [R1+0x190] ;  /* 0x0001900001037983 */ /* 0x000ea80000300800 */
[----:B---3--:R0:W3:Y:S04]  /*278e0*/  @!P1 LDG.E.U16 R12, desc[UR12][R4.64] ;  /* 0x0000000c040c9981 */ /* 0x0080e8000c1e1500 */
[----:B------:R-:W0:Y:S04]  /*278f0*/  LDL R4, [R1+0xc68] ;  /* 0x000c680001047983 */ /* 0x000e280000100800 */
[----:B------:R-:W0:Y:S04]  /*27900*/  LDL R5, [R1+0xc6c] ;  /* 0x000c6c0001057983 */ /* 0x000e280000100800 */
[----:B------:R1:W-:Y:S02]  /*27910*/  STS.U16 [R2+UR6+0x7c00], R6 ;  /* 0x007c000602007988 */ /* 0x0003e40008000406 */
[----:B-1----:R-:W-:-:S02]  /*27920*/  PRMT R2, RZ, 0x7610, R2 ;  /* 0x00007610ff027816 */ /* 0x002fc40000000002 */
[----:B------:R-:W2:Y:S01]  /*27930*/  LDL.LU R6, [R1+0x18c] ;  /* 0x00018c0001067983 */ /* 0x000ea20000300800 */
[----:B0-----:R-:W-:-:S04]  /*27940*/  @!P1 LOP3.LUT R5, R5, R4, RZ, 0x3c, !PT ;  /* 0x0000000405059212 */ /* 0x001fc800078e3cff */
[----:B------:R-:W-:-:S04]  /*27950*/  @!P1 LOP3.LUT R4, R5, R4, RZ, 0x3c, !PT ;  /* 0x0000000405049212 */ /* 0x000fc800078e3cff */
[----:B------:R-:W-:-:S05]  /*27960*/  @!P1 LOP3.LUT R5, R5, R4, RZ, 0x3c, !PT ;  /* 0x0000000405059212 */ /* 0x000fca00078e3cff */
[----:B------:R-:W2:Y:S04]  /*27970*/  @!P1 LDG.E.U16 R2, desc[UR12][R4.64] ;  /* 0x0000000c04029981 */ /* 0x000ea8000c1e1500 */
[----:B---3--:R-:W-:Y:S04]  /*27980*/  STL [R1+0x40], R12 ;  /* 0x0000400c01007387 */ /* 0x008fe80000100800 */
        /* <DEDUP_REMOVED lines=12> */
[----:B------:R-:W2:Y:S04]  /*27a50*/  @!P1 LDG.E.U16 R8, desc[UR12][R4.64] ;  /* 0x0000000c04089981 */ /* 0x000ea8000c1e1500 */
[----:B--2---:R0:W-:Y:S04]  /*27a60*/  STL [R1+0x38], R8 ;  /* 0x0000380801007387 */ /* 0x0041e80000100800 */
[----:B0-----:R-:W2:Y:S04]  /*27a70*/  LDL.LU R8, [R1+0x1ea0] ;  /* 0x001ea00001087983 */ /* 0x001ea80000300800 */
[----:B------:R-:W3:Y:S04]  /*27a80*/  LDL R4, [R1+0xc28] ;  /* 0x000c280001047983 */ /* 0x000ee80000100800 */
[----:B------:R-:W3:Y:S01]  /*27a90*/  LDL R5, [R1+0xc2c] ;  /* 0x000c2c0001057983 */ /* 0x000ee20000100800 */
[----:B------:R-:W0:Y:S01]  /*27aa0*/  S2R R12, SR_TID.X ;  /* 0x00000000000c7919 */ /* 0x000e220000002100 */
[----:B--2---:R-:W-:-:S02]  /*27ab0*/  PRMT R8, RZ, 0x7610, R8 ;  /* 0x00007610ff087816 */ /* 0x004fc40000000008 */
[----:B---3--:R-:W-:-:S04]  /*27ac0*/  @!P1 LOP3.LUT R5, R5, R4, RZ, 0x3c, !PT ;  /* 0x0000000405059212 */ /* 0x008fc800078e3cff */
[----:B------:R-:W-:-:S04]  /*27ad0*/  @!P1 LOP3.LUT R4, R5, R4, RZ, 0x3c, !PT ;  /* 0x0000000405049212 */ /* 0x000fc800078e3cff */
[----:B------:R-:W-:-:S05]  /*27ae0*/  @!P1 LOP3.LUT R5, R5, R4, RZ, 0x3c, !PT ;  /* 0x0000000405059212 */ /* 0x000fca00078e3cff */
[----:B------:R-:W2:Y:S01]  /*27af0*/  @!P1 LDG.E.U16 R8, desc[UR12][R4.64] ;  /* 0x0000000c04089981 */ /* 0x000ea2000c1e1500 */
[----:B0-----:R-:W-:-:S05]  /*27b00*/  LOP3.LUT R12, R12, 0x3f, RZ, 0xc0, !PT ;  /* 0x0000003f0c0c7812 */ /* 0x001fca00078ec0ff */
[----:B------:R-:W-:-:S05]  /*27b10*/  IMAD.SHL.U32 R12, R12, 0x2, RZ ;  /* 0x000000020c0c7824 */ /* 0x000fca00078e00ff */
[----:B------:R-:W-:-:S05]  /*27b20*/  LOP3.LUT R12, R12, 0x10, RZ, 0x3c, !PT ;  /* 0x000000100c0c7812 */ /* 0x000fca00078e3cff */
[----:B------:R0:W-:Y:S04]  /*27b30*/  STS.U16 [R12+UR6+0x80], R14 ;  /* 0x0000800e0c007988 */ /* 0x0001e80008000406 */
[----:B0-----:R-:W3:Y:S04]  /*27b40*/  LDL.LU R14, [R1+0x184] ;  /* 0x00018400010e7983 */ /* 0x001ee80000300800 */
[----:B--2---:R0:W-:Y:S04]  /*27b50*/  STL [R1+0x34], R8 ;  /* 0x0000340801007387 */ /* 0x0041e80000100800 */
[----:B0-----:R-:W2:Y:S04]  /*27b60*/  LDL.LU R8, [R1+0x1e9c] ;  /* 0x001e9c0001087983 */ /* 0x001ea80000300800 */
[----:B------:R-:W2:Y:S04]  /*27b70*/  LDL R4, [R1+0xc08] ;  /* 0x000c080001047983 */ /* 0x000ea80000100800 */
[----:B------:R-:W2:Y:S01]  /*27b80*/  LDL R5, [R1+0xc0c] ;  /* 0x000c0c0001057983 */ /* 0x000ea20000100800 */
[----:B------:R-:W-:-:S03]  /*27b90*/  PRMT R15, RZ, 0x7610, R15 ;  /* 0x00007610ff0f7816 */ /* 0x000fc6000000000f */
[----:B----4-:R0:W-:Y:S04]  /*27ba0*/  STS.U16 [R12+UR6+0x280], R9 ;  /* 0x000280090c007988 */ /* 0x0101e80008000406 */
[----:B0-----:R-:W4:Y:S01]  /*27bb0*/  LDL.LU R9, [R1+0x180] ;  /* 0x0001800001097983 */ /* 0x001f220000300800 */
[----:B--2---:R-:W-:-:S04]  /*27bc0*/  @!P1 LOP3.LUT R5, R5, R4, RZ, 0x3c, !PT ;  /* 0x0000000405059212 */ /* 0x004fc800078e3cff */
        /* <DEDUP_REMOVED lines=10> */
[----:B------:R0:W-:Y:S04]  /*27c70*/  STS.U16 [R12+UR6+0x480], R7 ;  /* 0x000480070c007988 */ /* 0x0001e80008000406 */
[----:B0-----:R-:W4:Y:S04]  /*27c80*/  LDL R7, [R1+0xb8c] ;  /* 0x000b8c0001077983 */ /* 0x001f280000100800 */
[----:B--2---:R0:W-:Y:S04]  /*27c90*/  STL [R1+0x30], R15 ;  /* 0x0000300f01007387 */ /* 0x0041e80000100800 */
[----:B0-----:R-:W2:Y:S04]  /*27ca0*/  LDL.LU R15, [R1+0x17c] ;  /* 0x00017c00010f7983 */ /* 0x001ea80000300800 */
        /* <DEDUP_REMOVED lines=21> */
[----:B------:R-:W2:Y:S04]  /*27e00*/  @!P1 LDG.E.U16 R3, desc[UR12][R4.64] ;  /* 0x0000000c04039981 */ /* 0x000ea8000c1e1500 */
[----:B------:R-:W3:Y:S04]  /*27e10*/  LDL.LU R4, [R1+0x188] ;  /* 0x0001880001047983 */ /* 0x000ee80000300800 */
[----:B------:R-:W4:Y:S01]  /*27e20*/  LDL R5, [R1+0xb88] ;  /* 0x000b880001057983 */ /* 0x000f220000100800 */
[----:B------:R-:W-:-:S03]  /*27e30*/  PRMT R13, RZ, 0x7610, R13 ;  /* 0x00007610ff0d7816 */ /* 0x000fc6000000000d */
[----:B--2---:R0:W-:Y:S04]  /*27e40*/  STL [R1+0x24], R3 ;  /* 0x0000240301007387 */ /* 0x0041e80000100800 */
[----:B---3--:R4:W-:Y:S04]  /*27e50*/  STS.U16 [R12+UR6+0xa80], R4 ;  /* 0x000a80040c007988 */ /* 0x0089e80008000406 */
[----:B0-----:R-:W2:Y:S01]  /*27e60*/  LDL.LU R3, [R1+0x170] ;  /* 0x0001700001037983 */ /* 0x001ea20000300800 */
[----:B----4-:R-:W-:-:S03]  /*27e70*/  @!P1 IMAD.MOV.U32 R4, RZ, RZ, R7 ;  /* 0x000000ffff049224 */ /* 0x010fc600078e0007 */
[----:B------:R-:W3:Y:S04]  /*27e80*/  LDL.LU R7, [R1+0x16c] ;  /* 0x00016c0001077983 */ /* 0x000ee80000300800 */
[----:B------:R0:W4:Y:S04]  /*27e90*/  @!P1 LDG.E.U16 R13, desc[UR12][R4.64] ;  /* 0x0000000c040d9981 */ /* 0x000128000c1e1500 */
[----:B------:R-:W0:Y:S04]  /*27ea0*/  LDL R4, [R1+0xb68] ;  /* 0x000b680001047983 */ /* 0x000e280000100800 */
[----:B------:R-:W0:Y:S01]  /*27eb0*/  LDL R5, [R1+0xb6c] ;  /* 0x000b6c0001057983 */ /* 0x000e220000100800 */
[----:B------:R-:W-:-:S02]  /*27ec0*/  PRMT R8, RZ, 0x7610, R8 ;  /* 0x00007610ff087816 */ /* 0x000fc40000000008 */
[----:B0-----:R-:W-:-:S04]  /*27ed0*/  @!P1 LOP3.LUT R5, R5, R4, RZ, 0x3c, !PT ;  /* 0x0000000405059212 */ /* 0x001fc800078e3cff */
[----:B------:R-:W-:-:S04]  /*27ee0*/  @!P1 LOP3.LUT R4, R5, R4, RZ, 0x3c, !PT ;  /* 0x0000000405049212 */ /* 0x000fc800078e3cff */
[----:B------:R-:W-:-:S05]  /*27ef0*/  @!P1 LOP3.LUT R5, R5, R4, RZ, 0x3c, !PT ;  /* 0x0000000405059212 */ /* 0x000fca00078e3cff */
[----:B------:R-:W2:Y:S04]  /*27f00*/  @!P1 LDG.E.U16 R8, desc[UR12][R4.64] ;  /* 0x0000000c04089981 */ /* 0x000ea8000c1e1500 */
[----:B----4-:R0:W-:Y:S04]  /*27f10*/  STL [R1+0x20], R13 ;  /* 0x0000200d01007387 */ /* 0x0101e80000100800 */
[----:B------:R1:W-:Y:S04]  /*27f20*/  STS.U16 [R12+UR6+0xc80], R14 ;  /* 0x000c800e0c007988 */ /* 0x0003e80008000406 */
[----:B0-----:R-:W4:Y:S04]  /*27f30*/  LDL R13, [R1+0xb0c] ;  /* 0x000b0c00010d7983 */ /* 0x001f280000100800 */
[----:B-1----:R-:W3:Y:S04]  /*27f40*/  LDL.LU R14, [R1+0x168] ;  /* 0x00016800010e7983 */ /* 0x002ee80000300800 */
[----:B------:R-:W-:Y:S04]  /*27f50*/  STS.U16 [R12+UR6+0xe80], R9 ;  /* 0x000e80090c007988 */ /* 0x000fe80008000406 */
[----:B--2---:R0:W-:Y:S04]  /*27f60*/  STL [R1+0x1c], R8 ;  /* 0x00001c0801007387 */ /* 0x0041e80000100800 */
[----:B0-----:R-:W2:Y:S04]  /*27f70*/  LDL.LU R8, [R1+0x1e8c] ;  /* 0x001e8c0001087983 */ /* 0x001ea80000300800 */
        /* <DEDUP_REMOVED lines=17> */
[----:B------:R0:W-:Y:S04]  /*28090*/  STS.U16 [R12+UR6+0x1080], R15 ;  /* 0x0010800f0c007988 */ /* 0x0001e80008000406 */
[----:B0-----:R-:W3:Y:S04]  /*280a0*/  LDL.LU R15, [R1+0x164] ;  /* 0x00016400010f7983 */ /* 0x001ee80000300800 */
[----:B--2---:R0:W-:Y:S04]  /*280b0*/  STL [R1+0x14], R9 ;  /* 0x0000140901007387 */ /* 0x0041e80000100800 */
[----:B0-----:R-:W2:Y:S04]  /*280c0*/  LDL.LU R9, [R1+0x1e80] ;  /* 0x001e800001097983 */ /* 0x001ea80000300800 */
[----:B------:R-:W3:Y:S04]  /*280d0*/  LDL.LU R4, [R1+0x178] ;  /* 0x0001780001047983 */ /* 0x000ee80000300800 */
[----:B------:R-:W4:Y:S01]  /*280e0*/  LDL R5, [R1+0xb08] ;  /* 0x000b080001057983 */ /* 0x000f220000100800 */
[----:B--2---:R-:W-:-:S03]  /*280f0*/  PRMT R9, RZ, 0x7610, R9 ;  /* 0x00007610ff097816 */ /* 0x004fc60000000009 */
[----:B---3--:R4:W-:Y:S02]  /*28100*/  STS.U16 [R12+UR6+0x1280], R4 ;  /* 0x001280040c007988 */ /* 0x0089e40008000406 */
[----:B----4-:R-:W-:Y:S02]  /*28110*/  @!P1 IMAD.MOV.U32 R4, RZ, RZ, R13 ;  /* 0x000000ffff049224 */ /* 0x010fe400078e000d */
[----:B------:R-:W2:Y:S04]  /*28120*/  LDL.LU R13, [R1+0x160] ;  /* 0x00016000010d7983 */ /* 0x000ea80000300800 */
[----:B------:R-:W3:Y:S04]  /*28130*/  @!P1 LDG.E.U16 R9, desc[UR12][R4.64] ;  /* 0x0000000c04099981 */ /* 0x000ee8000c1e1500 */
[----:B------:R-:W-:Y:S04]  /*28140*/  STS.U16 [R12+UR6+0x1480], R6 ;  /* 0x001480060c007988 */ /* 0x000fe80008000406 */
[----:B---3--:R0:W-:Y:S04]  /*28150*/  STL [R1+0x10], R9 ;  /* 0x0000100901007387 */ /* 0x0081e80000100800 */
[----:B0-----:R-:W3:Y:S04]  /*28160*/  LDL.LU R9, [R1+0x1e7c] ;  /* 0x001e7c0001097983 */ /* 0x001ee80000300800 */
[----:B------:R-:W4:Y:S04]  /*28170*/  LDL R4, [R1+0xae8] ;  /* 0x000ae80001047983 */ /* 0x000f280000100800 */
[----:B------:R-:W4:Y:S04]  /*28180*/  LDL R5, [R1+0xaec] ;  /* 0x000aec0001057983 */ /* 0x000f280000100800 */
[----:B------:R-:W2:Y:S01]  /*28190*/  LDL.LU R6, [R1+0x1e78] ;  /* 0x001e780001067983 */ /* 0x000ea20000300800 */
[----:B----4-:R-:W-:-:S04]  /*281a0*/  @!P1 LOP3.LUT R5, R5, R4, RZ, 0x3c, !PT ;  /* 0x0000000405059212 */ /* 0x010fc800078e3cff */
[C---:B------:R-:W-:Y:S02]  /*281b0*/  @!P1 LOP3.LUT R4, R5.reuse, R4, RZ, 0x3c, !PT ;  /* 0x0000000405049212 */ /* 0x040fe400078e3cff */
[----:B--2---:R-:W-:Y:S02]  /*281c0*/  PRMT R6, RZ, 0x7610, R6 ;  /* 0x00007610ff067816 */ /* 0x004fe40000000006 */
[----:B------:R-:W-:-:S05]  /*281d0*/  @!P1 LOP3.LUT R5, R5, R4, RZ, 0x3c, !PT ;  /* 0x0000000405059212 */ /* 0x000fca00078e3cff */
[----:B------:R-:W2:Y:S04]  /*281e0*/  @!P1 LDG.E.U16 R6, desc[UR12][R4.64] ;  /* 0x0000000c04069981 */ /* 0x000ea8000c1e1500 */
[----:B------:R-:W-:Y:S04]  /*281f0*/  STS.U16 [R12+UR6+0x1680], R3 ;  /* 0x001680030c007988 */ /* 0x000fe80008000406 */
[----:B--2---:R0:W-:Y:S04]  /*28200*/  STL [R1+0xc], R6 ;  /* 0x00000c0601007387 */ /* 0x0041e80000100800 */
[----:B0-----:R-:W2:Y:S04]  /*28210*/  LDL.LU R6, [R1+0x1e74] ;  /* 0x001e740001067983 */ /* 0x001ea80000300800 */
        /* <DEDUP_REMOVED lines=8> */
[----:B--2---:R0:W-:Y:S04]  /*282a0*/  STL [R1+0x8], R3 ;  /* 0x0000080301007387 */ /* 0x0041e80000100800 */
[----:B0-----:R-:W2:Y:S04]  /*282b0*/  LDL.LU R3, [R1+0x1e6c] ;  /* 0x001e6c0001037983 */ /* 0x001ea80000300800 */
[----:B------:R-:W4:Y:S04]  /*282c0*/  LDL R4, [R1+0xaa8] ;  /* 0x000aa80001047983 */ /* 0x000f280000100800 */
[----:B------:R-:W4:Y:S01]  /*282d0*/  LDL R5, [R1+0xaac] ;  /* 0x000aac0001057983 */ /* 0x000f220000100800 */
[----:B------:R-:W-:-:S03]  /*282e0*/  PRMT R0, RZ, 0x7610, R0 ;  /* 0x00007610ff007816 */ /* 0x000fc60000000000 */
[----:B------:R0:W-:Y:S04]  /*282f0*/  STS.U16 [R12+UR6+0x1880], R7 ;  /* 0x001880070c007988 */ /* 0x0001e80008000406 */
[----:B0-----:R-:W2:Y:S01]  /*28300*/  LDL.LU R7, [R1+0x1e68] ;  /* 0x001e680001077983 */ /* 0x001ea20000300800 */
[----:B----4-:R-:W-:-:S04]  /*28310*/  @!P1 LOP3.LUT R5, R5, R4, RZ, 0x3c, !PT ;  /* 0x0000000405059212 */ /* 0x010fc800078e3cff */
[----:B------:R-:W-:-:S04]  /*28320*/  @!P1 LOP3.LUT R4, R5, R4, RZ, 0x3c, !PT ;  /* 0x0000000405049212 */ /* 0x000fc800078e3cff */
[----:B------:R-:W-:-:S05]  /*28330*/  @!P1 LOP3.LUT R5, R5, R4, RZ, 0x3c, !PT ;  /* 0x0000000405059212 */ /* 0x000fca00078e3cff */
[----:B------:R-:W4:Y:S04]  /*28340*/  @!P1 LDG.E.U16 R0, desc[UR12][R4.64] ;  /* 0x0000000c04009981 */ /* 0x000f28000c1e1500 */
[----:B------:R-:W2:Y:S04]  /*28350*/  LDL R4, [R1+0xa88] ;  /* 0x000a880001047983 */ /* 0x000ea80000100800 */
[----:B------:R-:W2:Y:S01]  /*28360*/  LDL R5, [R1+0xa8c] ;  /* 0x000a8c0001057983 */ /* 0x000ea20000100800 */
[----:B------:R-:W-:-:S03]  /*28370*/  PRMT R2, RZ, 0x7610, R2 ;  /* 0x00007610ff027816 */ /* 0x000fc60000000002 */
[----:B------:R0:W-:Y:S04]  /*28380*/  STS.U16 [R12+UR6+0x1a80], R14 ;  /* 0x001a800e0c007988 */ /* 0x0001e80008000406 */
[----:B0-----:R-:W3:Y:S04]  /*28390*/  LDL R14, [R1+0xa48] ;  /* 0x000a4800010e7983 */ /* 0x001ee80000100800 */
[----:B----4-:R0:W-:Y:S01]  /*283a0*/  STL [R1+0x4], R0 ;  /* 0x0000040001007387 */ /* 0x0101e20000100800 */
[----:B------:R-:W-:-:S03]  /*283b0*/  PRMT R28, RZ, 0x7610, R28 ;  /* 0x00007610ff1c7816 */ /* 0x000fc6000000001c */
[----:B0-----:R-:W4:Y:S01]  /*283c0*/  LDL R0, [R1+0xa4c] ;  /* 0x000a4c0001007983 */ /* 0x001f220000100800 */
[----:B--2---:R-:W-:-:S04]  /*283d0*/  @!P1 LOP3.LUT R5, R5, R4, RZ, 0x3c, !PT ;  /* 0x0000000405059212 */ /* 0x004fc800078e3cff */
[----:B------:R-:W-:-:S04]  /*283e0*/  @!P1 LOP3.LUT R4, R5, R4, RZ, 0x3c, !PT ;  /* 0x0000000405049212 */ /* 0x000fc800078e3cff */
[----:B------:R-:W-:-:S05]  /*283f0*/  @!P1 LOP3.LUT R5, R5, R4, RZ, 0x3c, !PT ;  /* 0x0000000405059212 */ /* 0x000fca00078e3cff */
[----:B------:R0:W2:Y:S04]  /*28400*/  @!P1 LDG.E.U16 R2, desc[UR12][R4.64] ;  /* 0x0000000c04029981 */ /* 0x0000a8000c1e1500 */
[----:B------:R-:W0:Y:S04]  /*28410*/  LDL R4, [R1+0xa68] ;  /* 0x000a680001047983 */ /* 0x000e280000100800 */
[----:B------:R-:W0:Y:S01]  /*28420*/  LDL R5, [R1+0xa6c] ;  /* 0x000a6c0001057983 */ /* 0x000e220000100800 */
[----:B------:R-:W1:Y:S01]  /*28430*/  S2R R12, SR_TID.X ;  /* 0x00000000000c7919 */ /* 0x000e620000002100 */
[----:B0-----:R-:W-:-:S04]  /*28440*/  @!P1 LOP3.LUT R5, R5, R4, RZ, 0x3c, !PT ;  /* 0x0000000405059212 */ /* 0x001fc800078e3cff */
[----:B------:R-:W-:-:S04]  /*28450*/  @!P1 LOP3.LUT R4, R5, R4, RZ, 0x3c, !PT ;  /* 0x0000000405049212 */ /* 0x000fc800078e3cff */
[----:B------:R-:W-:-:S05]  /*28460*/  @!P1 LOP3.LUT R5, R5, R4, RZ, 0x3c, !PT ;  /* 0x0000000405059212 */ /* 0x000fca00078e3cff */
[----:B------:R4:W3:Y:S01]  /*28470*/  @!P1 LDG.E.U16 R28, desc[UR12][R4.64] ;  /* 0x0000000c041c9981 */ /* 0x0008e2000c1e1500 */
[----:B-1----:R-:W-:-:S03]  /*28480*/  LOP3.LUT R12, R12, 0x3f, RZ, 0xc0, !PT ;  /* 0x0000003f0c0c7812 */ /* 0x002fc600078ec0ff */
[----:B--2---:R0:W-:Y:S01]  /*28490*/  STL [R1+0x1de8], R2 ;  /* 0x001de80201007387 */ /* 0x0041e20000100800 */
[----:B------:R-:W-:Y:S01]  /*284a0*/  PRMT R26, RZ, 0x7610, R26 ;  /* 0x00007610ff1a7816 */ /* 0x000fe2000000001a */
[----:B0-----:R-:W-:Y:S02]  /*284b0*/  IMAD.SHL.U32 R2, R12, 0x2, RZ ;  /* 0x000000020c027824 */ /* 0x001fe400078e00ff */
[----:B----4-:R-:W-:Y:S01]  /*284c0*/  @!P1 IMAD.MOV.U32 R4, RZ, RZ, R0 ;  /* 0x000000ffff049224 */ /* 0x010fe200078e0000 */
[----:B------:R-:W2:Y:S02]  /*284d0*/  LDL R12, [R1+0xa2c] ;  /* 0x000a2c00010c7983 */ /* 0x000ea40000100800 */
[----:B------:R-:W-:Y:S01]  /*284e0*/  LOP3.LUT R2, R2, 0x10, RZ, 0x3c, !PT ;  /* 0x0000001002027812 */ /* 0x000fe200078e3cff */
[----:B---3--:R-:W-:-:S04]  /*284f0*/  @!P1 IMAD.MOV.U32 R5, RZ, RZ, R14 ;  /* 0x000000ffff059224 */ /* 0x008fc800078e000e */
[----:B------:R0:W-:Y:S04]  /*28500*/  STS.U16 [R2+UR6+0x1c80], R15 ;  /* 0x001c800f02007988 */ /* 0x0001e80008000406 */
[----:B------:R-:W-:Y:S04]  /*28510*/  STS.U16 [R2+UR6+0x1e80], R13 ;  /* 0x001e800d02007988 */ /* 0x000fe80008000406 */
[----:B------:R2:W3:Y:S04]  /*28520*/  @!P1 LDG.E.U16 R26, desc[UR12][R4.64] ;  /* 0x0000000c041a9981 */ /* 0x0004e8000c1e1500 */
[----:B0-----:R-:W4:Y:S04]  /*28530*/  LDL R15, [R1+0xa28] ;  /* 0x000a2800010f7983 */ /* 0x001f280000100800 */
[----:B------:R0:W-:Y:S04]  /*28540*/  STL [R1+0x1dec], R28 ;  /* 0x001dec1c01007387 */ /* 0x0001e80000100800 */
[----:B0-----:R-:W4:Y:S04]  /*28550*/  LDL.LU R28, [R1+0x150] ;  /* 0x00015000011c7983 */ /* 0x001f280000300800 */
[----:B------:R-:W4:Y:S04]  /*28560*/  LDL R13, [R1+0xa0c] ;  /* 0x000a0c00010d7983 */ /* 0x000f280000100800 */
[----:B------:R-:W4:Y:S04]  /*28570*/  LDL R14, [R1+0x9e8] ;  /* 0x0009e800010e7983 */ /* 0x000f280000100800 */
[----:B------:R-:W4:Y:S04]  /*28580*/  LDL R0, [R1+0x9ec] ;  /* 0x0009ec0001007983 */ /* 0x000f280000100800 */
[----:B------:R-:W4:Y:S01]  /*28590*/  LDL.LU R5, [R1+0x15c] ;  /* 0x00015c0001057983 */ /* 0x000f220000300800 */
[----:B------:R-:W-:Y:S01]  /*285a0*/  PRMT R24, RZ, 0x7610, R24 ;  /* 0x00007610ff187816 */ /* 0x000fe20000000018 */
[----:B--2---:R-:W-:-:S02]  /*285b0*/  @!P1 IMAD.MOV.U32 R4, RZ, RZ, R12 ;  /* 0x000000ffff049224 */ /* 0x004fc400078e000c */
[----:B---3--:R0:W-:Y:S04]  /*285c0*/  STL [R1+0x1df0], R26 ;  /* 0x001df01a01007387 */ /* 0x0081e80000100800 */
[----:B0-----:R-:W2:Y:S04]  /*285d0*/  LDL.LU R26, [R1+0x154] ;  /* 0x00015400011a7983 */ /* 0x001ea80000300800 */
[----:B------:R-:W3:Y:S04]  /*285e0*/  LDL R12, [R1+0x9cc] ;  /* 0x0009cc00010c7983 */ /* 0x000ee80000100800 */
[----:B----4-:R0:W-:Y:S02]  /*285f0*/  STS.U16 [R2+UR6+0x2080], R5 ;  /* 0x0020800502007988 */ /* 0x0101e40008000406 */
[----:B0-----:R-:W-:-:S02]  /*28600*/  @!P1 IMAD.MOV.U32 R5, RZ, RZ, R15 ;  /* 0x000000ffff059224 */ /* 0x001fc400078e000f */
[----:B------:R-:W4:Y:S04]  /*28610*/  LDL R15, [R1+0x9c8] ;  /* 0x0009c800010f7983 */ /* 0x000f280000100800 */
[----:B------:R-:W2:Y:S04]  /*28620*/  @!P1 LDG.E.U16 R24, desc[UR12][R4.64] ;  /* 0x0000000c04189981 */ /* 0x000ea8000c1e1500 */
[----:B------:R-:W3:Y:S04]  /*28630*/  LDL.LU R4, [R1+0x158] ;  /* 0x0001580001047983 */ /* 0x000ee80000300800 */
[----:B------:R-:W4:Y:S01]  /*28640*/  LDL R5, [R1+0xa08] ;  /* 0x000a080001057983 */ /* 0x000f220000100800 */
[----:B------:R-:W-:-:S03]  /*28650*/  PRMT R22, RZ, 0x7610, R22 ;  /* 0x00007610ff167816 */ /* 0x000fc60000000016 */
[----:B--2---:R0:W-:Y:S04]  /*28660*/  STL [R1+0x1df4], R24 ;  /* 0x001df41801007387 */ /* 0x0041e80000100800 */
[----:B---3--:R1:W-:Y:S04]  /*28670*/  STS.U16 [R2+UR6+0x2280], R4 ;  /* 0x0022800402007988 */ /* 0x0083e80008000406 */
[----:B0-----:R-:W2:Y:S01]  /*28680*/  LDL R24, [R1+0x9a8] ;  /* 0x0009a80001187983 */ /* 0x001ea20000100800 */
[----:B-1----:R-:W-:-:S03]  /*28690*/  @!P1 IMAD.MOV.U32 R4, RZ, RZ, R13 ;  /* 0x000000ffff049224 */ /* 0x002fc600078e000d */
[----:B------:R-:W3:Y:S04]  /*286a0*/  LDL R13, [R1+0x9ac] ;  /* 0x0009ac00010d7983 */ /* 0x000ee80000100800 */
[----:B----4-:R0:W4:Y:S01]  /*286b0*/  @!P1 LDG.E.U16 R22, desc[UR12][R4.64] ;  /* 0x0000000c04169981 */ /* 0x010122000c1e1500 */
[----:B------:R-:W-:Y:S02]  /*286c0*/  PRMT R20, RZ, 0x7610, R20 ;  /* 0x00007610ff147816 */ /* 0x000fe40000000014 */
[----:B------:R-:W-:Y:S01]  /*286d0*/  PRMT R18, RZ, 0x7610, R18 ;  /* 0x00007610ff127816 */ /* 0x000fe20000000012 */
[----:B0-----:R-:W-:Y:S02]  /*286e0*/  @!P1 IMAD.MOV.U32 R4, RZ, RZ, R0 ;  /* 0x000000ffff049224 */ /* 0x001fe400078e0000 */
[----:B------:R-:W-:-:S05]  /*286f0*/  @!P1 IMAD.MOV.U32 R5, RZ, RZ, R14 ;  /* 0x000000ffff059224 */ /* 0x000fca00078e000e */
[----:B------:R0:W4:Y:S01]  /*28700*/  @!P1 LDG.E.U16 R20, desc[UR12][R4.64] ;  /* 0x0000000c04149981 */ /* 0x000122000c1e1500 */
[----:B------:R-:W-:Y:S01]  /*28710*/  PRMT R16, RZ, 0x7610, R16 ;  /* 0x00007610ff107816 */ /* 0x000fe20000000010 */
[----:B0-----:R-:W-:Y:S02]  /*28720*/  @!P1 IMAD.MOV.U32 R4, RZ, RZ, R12 ;  /* 0x000000ffff049224 */ /* 0x001fe400078e000c */
[----:B------:R-:W-:-:S05]  /*28730*/  @!P1 IMAD.MOV.U32 R5, RZ, RZ, R15 ;  /* 0x000000ffff059224 */ /* 0x000fca00078e000f */
[----:B------:R2:W4:Y:S02]  /*28740*/  @!P1 LDG.E.U16 R18, desc[UR12][R4.64] ;  /* 0x0000000c04129981 */ /* 0x000524000c1e1500 */
[----:B--2---:R-:W-:Y:S02]  /*28750*/  @!P1 IMAD.MOV.U32 R5, RZ, RZ, R24 ;  /* 0x000000ffff059224 */ /* 0x004fe400078e0018 */
[----:B---3--:R-:W-:Y:S01]  /*28760*/  @!P1 IMAD.MOV.U32 R4, RZ, RZ, R13 ;  /* 0x000000ffff049224 */ /* 0x008fe200078e000d */
[----:B----4-:R-:W-:Y:S04]  /*28770*/  STL [R1+0x1df8], R22 ;  /* 0x001df81601007387 */ /* 0x010fe80000100800 */
[----:B------:R-:W2:Y:S04]  /*28780*/  LDL R14, [R1+0x988] ;  /* 0x00098800010e7983 */ /* 0x000ea80000100800 */
[----:B------:R-:W3:Y:S04]  /*28790*/  LDL R0, [R1+0x98c] ;  /* 0x00098c0001007983 */ /* 0x000ee80000100800 */
[----:B------:R2:W4:Y:S04]  /*287a0*/  @!P1 LDG.E.U16 R16, desc[UR12][R4.64] ;  /* 0x0000000c04109981 */ /* 0x000528000c1e1500 */
[----:B------:R-:W-:Y:S04]  /*287b0*/  STL [R1+0x1dfc], R20 ;  /* 0x001dfc1401007387 */ /* 0x000fe80000100800 */
[----:B------:R-:W4:Y:S04]  /*287c0*/  LDL R15, [R1+0x968] ;  /* 0x00096800010f7983 */ /* 0x000f280000100800 */
[----:B------:R-:W4:Y:S04]  /*287d0*/  LDL R12, [R1+0x96c] ;  /* 0x00096c00010c7983 */ /* 0x000f280000100800 */
[----:B------:R-:W-:Y:S04]  /*287e0*/  STS.U16 [R2+UR6+0x2480], R26 ;  /* 0x0024801a02007988 */ /* 0x000fe80008000406 */
[----:B------:R0:W-:Y:S04]  /*287f0*/  STL [R1+0x1e00], R18 ;  /* 0x001e001201007387 */ /* 0x0001e80000100800 */
[----:B------:R-:W4:Y:S04]  /*28800*/  LDL R13, [R1+0x94c] ;  /* 0x00094c00010d7983 */ /* 0x000f280000100800 */
[----:B------:R-:W-:Y:S04]  /*28810*/  STS.U16 [R2+UR6+0x2680], R28 ;  /* 0x0026801c02007988 */ /* 0x000fe80008000406 */
[----:B0-----:R-:W4:Y:S04]  /*28820*/  LDL R18, [R1+0x948] ;  /* 0x0009480001127983 */ /* 0x001f280000100800 */
[----:B------:R-:W-:Y:S04]  /*28830*/  STS.U16 [R2+UR6+0x2880], R7 ;  /* 0x0028800702007988 */ /* 0x000fe80008000406 */
[----:B------:R0:W-:Y:S02]  /*28840*/  STS.U16 [R2+UR6+0x2a80], R3 ;  /* 0x002a800302007988 */ /* 0x0001e40008000406 */
[----:B0-----:R-:W-:Y:S01]  /*28850*/  PRMT R3, RZ, 0x7610, R3 ;  /* 0x00007610ff037816 */ /* 0x001fe20000000003 */
[----:B--2---:R-:W-:-:S02]  /*28860*/  @!P1 IMAD.MOV.U32 R5, RZ, RZ, R14 ;  /* 0x000000ffff059224 */ /* 0x004fc400078e000e */
[----:B---3--:R-:W-:Y:S01]  /*28870*/  @!P1 IMAD.MOV.U32 R4, RZ, RZ, R0 ;  /* 0x000000ffff049224 */ /* 0x008fe200078e0000 */
[----:B----4-:R-:W-:Y:S04]  /*28880*/  STL [R1+0x1e04], R16 ;  /* 0x001e041001007387 */ /* 0x010fe80000100800 */
[----:B------:R-:W2:Y:S04]  /*28890*/  LDL R14, [R1+0x928] ;  /* 0x00092800010e7983 */ /* 0x000ea80000100800 */
[----:B------:R-:W3:Y:S04]  /*288a0*/  LDL R0, [R1+0x92c] ;  /* 0x00092c0001007983 */ /* 0x000ee80000100800 */
[----:B------:R0:W4:Y:S01]  /*288b0*/  @!P1 LDG.E.U16 R3, desc[UR12][R4.64] ;  /* 0x0000000c04039981 */ /* 0x000122000c1e1500 */
[----:B------:R-:W-:-:S03]  /*288c0*/  @!P1 IMAD.MOV.U32 R7, RZ, RZ, R15 ;  /* 0x000000ffff079224 */ /* 0x000fc600078e000f */
[----:B------:R1:W-:Y:S01]  /*288d0*/  STS.U16 [R2+UR6+0x2c80], R6 ;  /* 0x002c800602007988 */ /* 0x0003e20008000406 */
[----:B0-----:R-:W-:Y:S01]  /*288e0*/  PRMT R4, RZ, 0x7610, R4 ;  /* 0x00007610ff047816 */ /* 0x001fe20000000004 */
[----:B-1----:R-:W-:Y:S01]  /*288f0*/  @!P1 IMAD.MOV.U32 R6, RZ, RZ, R12 ;  /* 0x000000ffff069224 */ /* 0x002fe200078e000c */
[----:B------:R-:W-:-:S04]  /*28900*/  PRMT R5, RZ, 0x7610, R5 ;  /* 0x00007610ff057816 */ /* 0x000fc80000000005 */
[----:B------:R0:W4:Y:S04]  /*28910*/  @!P1 LDG.E.U16 R4, desc[UR12][R6.64] ;  /* 0x0000000c06049981 */ /* 0x000128000c1e1500 */
[----:B------:R2:W-:Y:S01]  /*28920*/  STS.U16 [R2+UR6+0x2e80], R9 ;  /* 0x002e800902007988 */ /* 0x0005e20008000406 */
[----:B0-----:R-:W-:Y:S02]  /*28930*/  @!P1 IMAD.MOV.U32 R6, RZ, RZ, R13 ;  /* 0x000000ffff069224 */ /* 0x001fe400078e000d */
[----:B------:R-:W-:Y:S01]  /*28940*/  @!P1 IMAD.MOV.U32 R7, RZ, RZ, R18 ;  /* 0x000000ffff079224 */ /* 0x000fe200078e0012 */
[----:B------:R3:W-:Y:S04]  /*28950*/  STS.U16 [R2+UR6+0x3080], R8 ;  /* 0x0030800802007988 */ /* 0x0007e80008000406 */
[----:B------:R0:W4:Y:S02]  /*28960*/  @!P1 LDG.E.U16 R5, desc[UR12][R6.64] ;  /* 0x0000000c06059981 */ /* 0x000124000c1e1500 */
[----:B0-----:R-:W-:Y:S01]  /*28970*/  PRMT R6, RZ, 0x7610, R6 ;  /* 0x00007610ff067816 */ /* 0x001fe20000000006 */
[----:B--2---:R-:W-:-:S02]  /*28980*/  @!P1 IMAD.MOV.U32 R9, RZ, RZ, R14 ;  /* 0x000000ffff099224 */ /* 0x004fc400078e000e */
[----:B---3--:R-:W-:Y:S01]  /*28990*/  @!P1 IMAD.MOV.U32 R8, RZ, RZ, R0 ;  /* 0x000000ffff089224 */ /* 0x008fe200078e0000 */
[----:B----4-:R0:W-:Y:S04]  /*289a0*/  STL [R1+0x1e08], R3 ;  /* 0x001e080301007387 */ /* 0x0101e80000100800 */
[----:B------:R-:W2:Y:S04]  /*289b0*/  LDL R12, [R1+0x90c] ;  /* 0x00090c00010c7983 */ /* 0x000ea80000100800 */
[----:B------:R2:W3:Y:S04]  /*289c0*/  @!P1 LDG.E.U16 R6, desc[UR12][R8.64] ;  /* 0x0000000c08069981 */ /* 0x0004e8000c1e1500 */
[----:B------:R-:W4:Y:S04]  /*289d0*/  LDL R15, [R1+0x908] ;  /* 0x00090800010f7983 */ /* 0x000f280000100800 */
[----:B------:R-:W4:Y:S04]  /*289e0*/  LDL.LU R26, [R1+0x14c] ;  /* 0x00014c00011a7983 */ /* 0x000f280000300800 */
[----:B------:R1:W-:Y:S04]  /*289f0*/  STL [R1+0x1e0c], R4 ;  /* 0x001e0c0401007387 */ /* 0x0003e80000100800 */
[----:B------:R-:W4:Y:S04]  /*28a00*/  LDL R16, [R1+0x8e8] ;  /* 0x0008e80001107983 */ /* 0x000f280000100800 */
[----:B0-----:R-:W4:Y:S04]  /*28a10*/  LDL R3, [R1+0x8ec] ;  /* 0x0008ec0001037983 */ /* 0x001f280000100800 */
[----:B------:R-:W4:Y:S04]  /*28a20*/  LDL.LU R13, [R1+0x148] ;  /* 0x00014800010d7983 */ /* 0x000f280000300800 */
[----:B------:R-:W-:Y:S04]  /*28a30*/  STL [R1+0x1e10], R5 ;  /* 0x001e100501007387 */ /* 0x000fe80000100800 */
[----:B-1----:R-:W4:Y:S04]  /*28a40*/  LDL R4, [R1+0x8c8] ;  /* 0x0008c80001047983 */ /* 0x002f280000100800 */
[----:B------:R-:W4:Y:S04]  /*28a50*/  LDL R0, [R1+0x8cc] ;  /* 0x0008cc0001007983 */ /* 0x000f280000100800 */
[----:B------:R-:W4:Y:S01]  /*28a60*/  LDL.LU R14, [R1+0x144] ;  /* 0x00014400010e7983 */ /* 0x000f220000300800 */
[----:B------:R-:W-:Y:S01]  /*28a70*/  PRMT R7, RZ, 0x7610, R7 ;  /* 0x00007610ff077816 */ /* 0x000fe20000000007 */
[----:B--2---:R-:W-:-:S02]  /*28a80*/  @!P1 IMAD.MOV.U32 R8, RZ, RZ, R12 ;  /* 0x000000ffff089224 */ /* 0x004fc400078e000c */
[----:B---3--:R0:W-:Y:S04]  /*28a90*/  STL [R1+0x1e14], R6 ;  /* 0x001e140601007387 */ /* 0x0081e80000100800 */
[----:B------:R-:W2:Y:S04]  /*28aa0*/  LDL R12, [R1+0x8a8] ;  /* 0x0008a800010c7983 */ /* 0x000ea80000100800 */
[----:B0-----:R-:W3:Y:S01]  /*28ab0*/  LDL R6, [R1+0x8ac] ;  /* 0x0008ac0001067983 */ /* 0x001ee20000100800 */
[----:B----4-:R-:W-:-:S03]  /*28ac0*/  @!P1 IMAD.MOV.U32 R9, RZ, RZ, R15 ;  /* 0x000000ffff099224 */ /* 0x010fc600078e000f */
[----:B------:R0:W-:Y:S04]  /*28ad0*/  STS.U16 [R2+UR6+0x3280], R11 ;  /* 0x0032800b02007988 */ /* 0x0001e80008000406 */
[----:B------:R1:W4:Y:S04]  /*28ae0*/  @!P1 LDG.E.U16 R7, desc[UR12][R8.64] ;  /* 0x0000000c08079981 */ /* 0x000328000c1e1500 */
[----:B------:R1:W-:Y:S01]  /*28af0*/  STS.U16 [R2+UR6+0x3480], R10 ;  /* 0x0034800a02007988 */ /* 0x0003e20008000406 */
[----:B0-----:R-:W-:-:S03]  /*28b00*/  @!P1 IMAD.MOV.U32 R11, RZ, RZ, R16 ;  /* 0x000000ffff0b9224 */ /* 0x001fc600078e0010 */
[----:B------:R-:W4:Y:S01]  /*28b10*/  LDL.LU R15, [R1+0x140] ;  /* 0x00014000010f7983 */ /* 0x000f220000300800 */
[----:B-1----:R-:W-:Y:S01]  /*28b20*/  PRMT R8, RZ, 0x7610, R8 ;  /* 0x00007610ff087816 */ /* 0x002fe20000000008 */
[----:B------:R-:W-:Y:S01]  /*28b30*/  @!P1 IMAD.MOV.U32 R10, RZ, RZ, R3 ;  /* 0x000000ffff0a9224 */ /* 0x000fe200078e0003 */
[----:B------:R-:W-:-:S04]  /*28b40*/  PRMT R9, RZ, 0x7610, R9 ;  /* 0x00007610ff097816 */ /* 0x000fc80000000009 */
[----:B------:R0:W4:Y:S04]  /*28b50*/  @!P1 LDG.E.U16 R8, desc[UR12][R10.64] ;  /* 0x0000000c0a089981 */ /* 0x000128000c1e1500 */
[----:B------:R-:W-:Y:S01]  /*28b60*/  STS.U16 [R2+UR6+0x3680], R26 ;  /* 0x0036801a02007988 */ /* 0x000fe20008000406 */
[----:B0-----:R-:W-:Y:S02]  /*28b70*/  @!P1 IMAD.MOV.U32 R10, RZ, RZ, R0 ;  /* 0x000000ffff0a9224 */ /* 0x001fe400078e0000 */
[----:B------:R-:W-:Y:S01]  /*28b80*/  @!P1 IMAD.MOV.U32 R11, RZ, RZ, R4 ;  /* 0x000000ffff0b9224 */ /* 0x000fe200078e0004 */
[----:B------:R2:W-:Y:S04]  /*28b90*/  STS.U16 [R2+UR6+0x3880], R13 ;  /* 0x0038800d02007988 */ /* 0x0005e80008000406 */
[----:B------:R0:W4:Y:S02]  /*28ba0*/  @!P1 LDG.E.U16 R9, desc[UR12][R10.64] ;  /* 0x0000000c0a099981 */ /* 0x000124000c1e1500 */
[----:B0-----:R-:W-:Y:S01]  /*28bb0*/  PRMT R10, RZ, 0x7610, R10 ;  /* 0x00007610ff0a7816 */ /* 0x001fe2000000000a */
[----:B--2---:R-:W-:-:S02]  /*28bc0*/  @!P1 IMAD.MOV.U32 R13, RZ, RZ, R12 ;  /* 0x000000ffff0d9224 */ /* 0x004fc400078e000c */
[----:B---3--:R-:W-:-:S05]  /*28bd0*/  @!P1 IMAD.MOV.U32 R12, RZ, RZ, R6 ;  /* 0x000000ffff0c9224 */ /* 0x008fca00078e0006 */
[----:B------:R-:W2:Y:S04]  /*28be0*/  @!P1 LDG.E.U16 R10, desc[UR12][R12.64] ;  /* 0x0000000c0c0a9981 */ /* 0x000ea8000c1e1500 */
[----:B----4-:R0:W-:Y:S04]  /*28bf0*/  STL [R1+0x1e18], R7 ;  /* 0x001e180701007387 */ /* 0x0101e80000100800 */
[----:B------:R-:W3:Y:S04]  /*28c00*/  LDL R5, [R1+0x888] ;  /* 0x0008880001057983 */ /* 0x000ee80000100800 */
[----:B------:R-:W4:Y:S04]  /*28c10*/  LDL R3, [R1+0x88c] ;  /* 0x00088c0001037983 */ /* 0x000f280000100800 */
[----:B------:R-:W4:Y:S04]  /*28c20*/  LDL.LU R28, [R1+0x13c] ;  /* 0x00013c00011c7983 */ /* 0x000f280000300800 */
[----:B------:R-:W-:Y:S04]  /*28c30*/  STL [R1+0x1e1c], R8 ;  /* 0x001e1c0801007387 */ /* 0x000fe80000100800 */
[----:B------:R-:W4:Y:S04]  /*28c40*/  LDL R4, [R1+0x868] ;  /* 0x0008680001047983 */ /* 0x000f280000100800 */
[----:B------:R-:W4:Y:S04]  /*28c50*/  LDL R0, [R1+0x86c] ;  /* 0x00086c0001007983 */ /* 0x000f280000100800 */
[----:B------:R-:W4:Y:S04]  /*28c60*/  LDL.LU R20, [R1+0x138] ;  /* 0x0001380001147983 */ /* 0x000f280000300800 */
[----:B------:R-:W-:Y:S04]  /*28c70*/  STL [R1+0x1e20], R9 ;  /* 0x001e200901007387 */ /* 0x000fe80000100800 */
[----:B------:R-:W4:Y:S01]  /*28c80*/  LDL.LU R22, [R1+0x134] ;  /* 0x0001340001167983 */ /* 0x000f220000300800 */
[----:B------:R-:W-:-:S03]  /*28c90*/  PRMT R11, RZ, 0x7610, R11 ;  /* 0x00007610ff0b7816 */ /* 0x000fc6000000000b */
[----:B--2---:R-:W-:Y:S04]  /*28ca0*/  STL [R1+0x1e24], R10 ;  /* 0x001e240a01007387 */ /* 0x004fe80000100800 */
[----:B0-----:R-:W2:Y:S04]  /*28cb0*/  LDL R7, [R1+0x848] ;  /* 0x0008480001077983 */ /* 0x001ea80000100800 */
[----:B------:R-:W2:Y:S01]  /*28cc0*/  LDL R6, [R1+0x84c] ;  /* 0x00084c0001067983 */ /* 0x000ea20000100800 */
[----:B---3--:R-:W-:Y:S02]  /*28cd0*/  @!P1 IMAD.MOV.U32 R13, RZ, RZ, R5 ;  /* 0x000000ffff0d9224 */ /* 0x008fe400078e0005 */
[----:B----4-:R-:W-:Y:S01]  /*28ce0*/  @!P1 IMAD.MOV.U32 R12, RZ, RZ, R3 ;  /* 0x000000ffff0c9224 */ /* 0x010fe200078e0003 */
[----:B------:R-:W3:Y:S04]  /*28cf0*/  LDL R5, [R1+0x828] ;  /* 0x0008280001057983 */ /* 0x000ee80000100800 */
[----:B------:R-:W4:Y:S04]  /*28d00*/  LDL R3, [R1+0x82c] ;  /* 0x00082c0001037983 */ /* 0x000f280000100800 */
[----:B------:R0:W3:Y:S04]  /*28d10*/  @!P1 LDG.E.U16 R11, desc[UR12][R12.64] ;  /* 0x0000000c0c0b9981 */ /* 0x0000e8000c1e1500 */
[----:B------:R1:W-:Y:S04]  /*28d20*/  STS.U16 [R2+UR6+0x3a80], R14 ;  /* 0x003a800e02007988 */ /* 0x0003e80008000406 */
[----:B------:R1:W-:Y:S01]  /*28d30*/  STS.U16 [R2+UR6+0x3c80], R15 ;  /* 0x003c800f02007988 */ /* 0x0003e20008000406 */
[----:B0-----:R-:W-:Y:S01]  /*28d40*/  PRMT R12, RZ, 0x7610, R12 ;  /* 0x00007610ff0c7816 */ /* 0x001fe2000000000c */
[----:B-1----:R-:W-:-:S02]  /*28d50*/  @!P1 IMAD.MOV.U32 R14, RZ, RZ, R0 ;  /* 0x000000ffff0e9224 */ /* 0x002fc400078e0000 */
[----:B------:R-:W-:Y:S01]  /*28d60*/  @!P1 IMAD.MOV.U32 R15, RZ, RZ, R4 ;  /* 0x000000ffff0f9224 */ /* 0x000fe200078e0004 */
[----:B------:R-:W-:-:S04]  /*28d70*/  PRMT R13, RZ, 0x7610, R13 ;  /* 0x00007610ff0d7816 */ /* 0x000fc8000000000d */
[----:B------:R2:W3:Y:S01]  /*28d80*/  @!P1 LDG.E.U16 R12, desc[UR12][R14.64] ;  /* 0x0000000c0e0c9981 */ /* 0x0004e2000c1e1500 */
[----:B------:R-:W-:Y:S01]  /*28d90*/  PRMT R17, RZ, 0x7610, R17 ;  /* 0x00007610ff117816 */ /* 0x000fe20000000011 */
[----:B--2---:R-:W-:Y:S02]  /*28da0*/  @!P1 IMAD.MOV.U32 R15, RZ, RZ, R7 ;  /* 0x000000ffff0f9224 */ /* 0x004fe400078e0007 */
[----:B------:R-:W-:-:S05]  /*28db0*/  @!P1 IMAD.MOV.U32 R14, RZ, RZ, R6 ;  /* 0x000000ffff0e9224 */ /* 0x000fca00078e0006 */
[----:B------:R4:W2:Y:S02]  /*28dc0*/  @!P1 LDG.E.U16 R13, desc[UR12][R14.64] ;  /* 0x0000000c0e0d9981 */ /* 0x0008a4000c1e1500 */
[----:B----4-:R-:W-:Y:S02]  /*28dd0*/  @!P1 IMAD.MOV.U32 R14, RZ, RZ, R3 ;  /* 0x000000ffff0e9224 */ /* 0x010fe400078e0003 */
[----:B---3--:R-:W-:Y:S01]  /*28de0*/  @!P1 IMAD.MOV.U32 R15, RZ, RZ, R5 ;  /* 0x000000ffff0f9224 */ /* 0x008fe200078e0005 */
[----:B------:R-:W-:Y:S04]  /*28df0*/  STL [R1+0x1e28], R11 ;  /* 0x001e280b01007387 */ /* 0x000fe80000100800 */
[----:B------:R-:W3:Y:S04]  /*28e00*/  @!P1 LDG.E.U16 R17, desc[UR12][R14.64] ;  /* 0x0000000c0e119981 */ /* 0x000ee8000c1e1500 */
[----:B------:R-:W4:Y:S04]  /*28e10*/  LDL.LU R24, [R1+0x130] ;  /* 0x0001300001187983 */ /* 0x000f280000300800 */
[----:B------:R-:W4:Y:S04]  /*28e20*/  LDL R4, [R1+0x808] ;  /* 0x0008080001047983 */ /* 0x000f280000100800 */
[----:B------:R-:W4:Y:S04]  /*28e30*/  LDL R0, [R1+0x80c] ;  /* 0x00080c0001007983 */ /* 0x000f280000100800 */
[----:B------:R-:W4:Y:S04]  /*28e40*/  LDL.LU R26, [R1+0x12c] ;  /* 0x00012c00011a7983 */ /* 0x000f280000300800 */
[----:B------:R-:W-:Y:S04]  /*28e50*/  STL [R1+0x1e2c], R12 ;  /* 0x001e2c0c01007387 */ /* 0x000fe80000100800 */
[----:B------:R0:W-:Y:S04]  /*28e60*/  STS.U16 [R2+UR6+0x3e80], R28 ;  /* 0x003e801c02007988 */ /* 0x0001e80008000406 */
[----:B0-----:R-:W4:Y:S01]  /*28e70*/  LDL.LU R28, [R1+0x128] ;  /* 0x00012800011c7983 */ /* 0x001f220000300800 */
[----:B------:R-:W-:-:S03]  /*28e80*/  PRMT R19, RZ, 0x7610, R19 ;  /* 0x00007610ff137816 */ /* 0x000fc60000000013 */
[----:B--2---:R-:W-:Y:S04]  /*28e90*/  STL [R1+0x1e30], R13 ;  /* 0x001e300d01007387 */ /* 0x004fe80000100800 */
[----:B------:R-:W2:Y:S04]  /*28ea0*/  LDL R10, [R1+0x7e8] ;  /* 0x0007e800010a7983 */ /* 0x000ea80000100800 */
[----:B------:R-:W2:Y:S04]  /*28eb0*/  LDL R3, [R1+0x7ec] ;  /* 0x0007ec0001037983 */ /* 0x000ea80000100800 */
[----:B------:R-:W2:Y:S04]  /*28ec0*/  LDL R9, [R1+0x7c8] ;  /* 0x0007c80001097983 */ /* 0x000ea80000100800 */
[----:B------:R-:W2:Y:S04]  /*28ed0*/  LDL R8, [R1+0x7cc] ;  /* 0x0007cc0001087983 */ /* 0x000ea80000100800 */
[----:B---3--:R-:W-:Y:S04]  /*28ee0*/  STL [R1+0x1e34], R17 ;  /* 0x001e341101007387 */ /* 0x008fe80000100800 */
[----:B------:R-:W3:Y:S04]  /*28ef0*/  LDL R7, [R1+0x7a8] ;  /* 0x0007a80001077983 */ /* 0x000ee80000100800 */
[----:B------:R-:W3:Y:S01]  /*28f00*/  LDL R6, [R1+0x7ac] ;  /* 0x0007ac0001067983 */ /* 0x000ee20000100800 */
[----:B----4-:R-:W-:-:S03]  /*28f10*/  @!P1 IMAD.MOV.U32 R15, RZ, RZ, R4 ;  /* 0x000000ffff0f9224 */ /* 0x010fc600078e0004 */
[----:B------:R-:W4:Y:S04]  /*28f20*/  LDL R5, [R1+0x788] ;  /* 0x0007880001057983 */ /* 0x000f280000100800 */
[----:B------:R-:W3:Y:S01]  /*28f30*/  LDL R4, [R1+0x78c] ;  /* 0x00078c0001047983 */ /* 0x000ee20000100800 */
[----:B------:R-:W-:Y:S01]  /*28f40*/  @!P1 IMAD.MOV.U32 R14, RZ, RZ, R0 ;  /* 0x000000ffff0e9224 */ /* 0x000fe200078e0000 */
[----:B------:R-:W-:Y:S02]  /*28f50*/  PRMT R21, RZ, 0x7610, R21 ;  /* 0x00007610ff157816 */ /* 0x000fe40000000015 */
[----:B------:R-:W-:Y:S01]  /*28f60*/  PRMT R23, RZ, 0x7610, R23 ;  /* 0x00007610ff177816 */ /* 0x000fe20000000017 */
[----:B------:R-:W-:Y:S04]  /*28f70*/  STS.U16 [R2+UR6+0x4080], R20 ;  /* 0x0040801402007988 */ /* 0x000fe80008000406 */
[----:B------:R2:W4:Y:S01]  /*28f80*/  @!P1 LDG.E.U16 R19, desc[UR12][R14.64] ;  /* 0x0000000c0e139981 */ /* 0x000522000c1e1500 */
[----:B------:R-:W-:-:S03]  /*28f90*/  PRMT R25, RZ, 0x7610, R25 ;  /* 0x00007610ff197816 */ /* 0x000fc60000000019 */
[----:B------:R-:W-:Y:S04]  /*28fa0*/  STS.U16 [R2+UR6+0x4280], R22 ;  /* 0x0042801602007988 */ /* 0x000fe80008000406 */
[----:B------:R-:W-:Y:S04]  /*28fb0*/  STS.U16 [R2+UR6+0x4480], R24 ;  /* 0x0044801802007988 */ /* 0x000fe80008000406 */
[----:B------:R-:W-:Y:S04]  /*28fc0*/  STS.U16 [R2+UR6+0x4680], R26 ;  /* 0x0046801a02007988 */ /* 0x000fe80008000406 */
[----:B------:R-:W-:Y:S04]  /*28fd0*/  STS.U16 [R2+UR6+0x4880], R28 ;  /* 0x0048801c02007988 */ /* 0x000fe80008000406 */
[----:B------:R0:W-:Y:S04]  /*28fe0*/  STS.U16 [R2+UR6+0x4a80], R27 ;  /* 0x004a801b02007988 */ /* 0x0001e80008000406 */
[----:B------:R-:W4:Y:S01]  /*28ff0*/  LDL R0, [R1+0x76c] ;  /* 0x00076c0001007983 */ /* 0x000f220000100800 */
[----:B0-----:R-:W-:Y:S01]  /*29000*/  PRMT R27, RZ, 0x7610, R27 ;  /* 0x00007610ff1b7816 */ /* 0x001fe2000000001b */
[----:B--2---:R-:W-:-:S02]  /*29010*/  @!P1 IMAD.MOV.U32 R15, RZ, RZ, R10 ;  /* 0x000000ffff0f9224 */ /* 0x004fc400078e000a */
[----:B------:R-:W-:-:S05]  /*29020*/  @!P1 IMAD.MOV.U32 R14, RZ, RZ, R3 ;  /* 0x000000ffff0e9224 */ /* 0x000fca00078e0003 */
[----:B------:R0:W2:Y:S02]  /*29030*/  @!P1 LDG.E.U16 R21, desc[UR12][R14.64] ;  /* 0x0000000c0e159981 */ /* 0x0000a4000c1e1500 */
[----:B0-----:R-:W-:Y:S02]  /*29040*/  @!P1 IMAD.MOV.U32 R14, RZ, RZ, R8 ;  /* 0x000000ffff0e9224 */ /* 0x001fe400078e0008 */
[----:B------:R-:W-:-:S05]  /*29050*/  @!P1 IMAD.MOV.U32 R15, RZ, RZ, R9 ;  /* 0x000000ffff0f9224 */ /* 0x000fca00078e0009 */
[----:B------:R3:W2:Y:S02]  /*29060*/  @!P1 LDG.E.U16 R23, desc[UR12][R14.64] ;  /* 0x0000000c0e179981 */ /* 0x0006a4000c1e1500 */
[----:B---3--:R-:W-:Y:S02]  /*29070*/  @!P1 IMAD.MOV.U32 R14, RZ, RZ, R6 ;  /* 0x000000ffff0e9224 */ /* 0x008fe400078e0006 */
[----:B------:R-:W-:-:S05]  /*29080*/  @!P1 IMAD.MOV.U32 R15, RZ, RZ, R7 ;  /* 0x000000ffff0f9224 */ /* 0x000fca00078e0007 */
[----:B------:R0:W3:Y:S02]  /*29090*/  @!P1 LDG.E.U16 R25, desc[UR12][R14.64] ;  /* 0x0000000c0e199981 */ /* 0x0000e4000c1e1500 */
[----:B0-----:R-:W-:Y:S02]  /*290a0*/  @!P1 IMAD.MOV.U32 R14, RZ, RZ, R4 ;  /* 0x000000ffff0e9224 */ /* 0x001fe400078e0004 */
[----:B----4-:R-:W-:-:S05]  /*290b0*/  @!P1 IMAD.MOV.U32 R15, RZ, RZ, R5 ;  /* 0x000000ffff0f9224 */ /* 0x010fca00078e0005 */
[----:B------:R0:W4:Y:S04]  /*290c0*/  @!P1 LDG.E.U16 R27, desc[UR12][R14.64] ;  /* 0x0000000c0e1b9981 */ /* 0x000128000c1e1500 */
[----:B------:R-:W-:Y:S04]  /*290d0*/  STL [R1+0x1e38], R19 ;  /* 0x001e381301007387 */ /* 0x000fe80000100800 */
[----:B------:R-:W4:Y:S01]  /*290e0*/  LDL R3, [R1+0x768] ;  /* 0x0007680001037983 */ /* 0x000f220000100800 */
[----:B0-----:R-:W-:-:S03]  /*290f0*/  @!P1 IMAD.MOV.U32 R14, RZ, RZ, R0 ;  /* 0x000000ffff0e9224 */ /* 0x001fc600078e0000 */
[----:B------:R0:W-:Y:S02]  /*29100*/  STS.U16 [R2+UR6+0x4c80], R29 ;  /* 0x004c801d02007988 */ /* 0x0001e40008000406 */
[----:B0-----:R-:W-:Y:S02]  /*29110*/  PRMT R29, RZ, 0x7610, R29 ;  /* 0x00007610ff1d7816 */ /* 0x001fe4000000001d */
[----:B--2---:R-:W-:Y:S04]  /*29120*/  STL [R1+0x1e3c], R21 ;  /* 0x001e3c1501007387 */ /* 0x004fe80000100800 */
[----:B------:R0:W-:Y:S04]  /*29130*/  STL [R1+0x1e40], R23 ;  /* 0x001e401701007387 */ /* 0x0001e80000100800 */
[----:B---3--:R-:W-:Y:S04]  /*29140*/  STL [R1+0x1e44], R25 ;  /* 0x001e441901007387 */ /* 0x008fe80000100800 */
[----:B----4-:R-:W-:Y:S04]  /*29150*/  STL [R1+0x1e48], R27 ;  /* 0x001e481b01007387 */ /* 0x010fe80000100800 */
[----:B0-----:R-:W2:Y:S04]  /*29160*/  LDL.LU R23, [R1+0x124] ;  /* 0x0001240001177983 */ /* 0x001ea80000300800 */
[----:B------:R-:W3:Y:S04]  /*29170*/  LDL.LU R21, [R1+0x114] ;  /* 0x0001140001157983 */ /* 0x000ee80000300800 */
[----:B------:R-:W4:Y:S04]  /*29180*/  LDL.LU R19, [R1+0x104] ;  /* 0x0001040001137983 */ /* 0x000f280000300800 */
[----:B------:R-:W4:Y:S04]  /*29190*/  LDL.LU R17, [R1+0xf4] ;  /* 0x0000f40001117983 */ /* 0x000f280000300800 */
[----:B------:R-:W4:Y:S04]  /*291a0*/  LDL.LU R13, [R1+0xe4] ;  /* 0x0000e400010d7983 */ /* 0x000f280000300800 */
[----:B------:R-:W4:Y:S04]  /*291b0*/  LDL.LU R12, [R1+0xd8] ;  /* 0x0000d800010c7983 */ /* 0x000f280000300800 */
[----:B------:R-:W4:Y:S01]  /*291c0*/  LDL.LU R11, [R1+0xc8] ;  /* 0x0000c800010b7983 */ /* 0x000f220000300800 */
[----:B------:R-:W-:-:S03]  /*291d0*/  @!P1 IMAD.MOV.U32 R15, RZ, RZ, R3 ;  /* 0x000000ffff0f9224 */ /* 0x000fc600078e0003 */
[----:B------:R-:W4:Y:S04]  /*291e0*/  LDL.LU R10, [R1+0xbc] ;  /* 0x0000bc00010a7983 */ /* 0x000f280000300800 */
        /* <DEDUP_REMOVED lines=8> */
[----:B------:R-:W4:Y:S04]  /*29270*/  @!P1 LDG.E.U16 R29, desc[UR12][R14.64] ;  /* 0x0000000c0e1d9981 */ /* 0x000f28000c1e1500 */
[----:B------:R-:W4:Y:S04]  /*29280*/  LDL.LU R18, [R1+0x98] ;  /* 0x0000980001127983 */ /* 0x000f280000300800 */
[----:B------:R-:W4:Y:S04]  /*29290*/  LDL.LU R20, [R1+0x94] ;  /* 0x0000940001147983 */ /* 0x000f280000300800 */
[----:B------:R-:W4:Y:S04]  /*292a0*/  LDL.LU R22, [R1+0x90] ;  /* 0x0000900001167983 */ /* 0x000f280000300800 */
[----:B------:R-:W4:Y:S04]  /*292b0*/  LDL.LU R24, [R1+0x8c] ;  /* 0x00008c0001187983 */ /* 0x000f280000300800 */
[----:B------:R-:W4:Y:S04]  /*292c0*/  LDL.LU R26, [R1+0x88] ;  /* 0x00008800011a7983 */ /* 0x000f280000300800 */
[----:B------:R-:W4:Y:S04]  /*292d0*/  LDL.LU R28, [R1+0x84] ;  /* 0x00008400011c7983 */ /* 0x000f280000300800 */
[----:B------:R-:W4:Y:S04]  /*292e0*/  LDL.LU R0, [R1+0x80] ;  /* 0x0000800001007983 */ /* 0x000f280000300800 */
[----:B--2---:R-:W-:Y:S04]  /*292f0*/  STS.U16 [R2+UR6+0x4e80], R23 ;  /* 0x004e801702007988 */ /* 0x004fe80008000406 */
[----:B---3--:R-:W-:Y:S04]  /*29300*/  STS.U16 [R2+UR6+0x5080], R21 ;  /* 0x0050801502007988 */ /* 0x008fe80008000406 */
[----:B----4-:R-:W-:Y:S04]  /*29310*/  STS.U16 [R2+UR6+0x5280], R19 ;  /* 0x0052801302007988 */ /* 0x010fe80008000406 */
[----:B------:R-:W-:Y:S04]  /*29320*/  STS.U16 [R2+UR6+0x5480], R17 ;  /* 0x0054801102007988 */ /* 0x000fe80008000406 */
        /* <DEDUP_REMOVED lines=12> */
[----:B------:R-:W-:Y:S04]  /*293f0*/  STL [R1+0x1e4c], R29 ;  /* 0x001e4c1d01007387 */ /* 0x000fe80000100800 */
[----:B------:R-:W-:Y:S04]  /*29400*/  STL [R1+0x1dcc], R14 ;  /* 0x001dcc0e01007387 */ /* 0x000fe80000100800 */
[----:B------:R-:W-:Y:S04]  /*29410*/  STS.U16 [R2+UR6+0x6e80], R18 ;  /* 0x006e801202007988 */ /* 0x000fe80008000406 */
        /* <DEDUP_REMOVED lines=11> */
[----:B------:R0:W-:Y:S04]  /*294d0*/  STS.U16 [R2+UR6+0x7a80], R0 ;  /* 0x007a800002007988 */ /* 0x0001e80008000406 */
[----:B0-----:R-:W2:Y:S04]  /*294e0*/  LDL.LU R0, [R1+0x7c] ;  /* 0x00007c0001007983 */ /* 0x001ea80000300800 */
[----:B------:R-:W3:Y:S01]  /*294f0*/  LDL.LU R15, [R1+0x70] ;  /* 0x00007000010f7983 */ /* 0x000ee20000300800 */
[----:B------:R-:W0:Y:S03]  /*29500*/  S2R R2, SR_TID.X ;  /* 0x0000000000027919 */ /* 0x000e260000002100 */
[----:B---3--:R1:W-:Y:S04]  /*29510*/  STL [R1+0x1e58], R15 ;  /* 0x001e580f01007387 */ /* 0x0083e80000100800 */
[----:B-1----:R-:W3:Y:S01]  /*29520*/  LDL.LU R15, [R1+0x74] ;  /* 0x00007400010f7983 */ /* 0x002ee20000300800 */
[----:B0-----:R-:W-:-:S03]  /*29530*/  LOP3.LUT R2, R2, 0x3f, RZ, 0xc0, !PT ;  /* 0x0000003f02027812 */ /* 0x001fc600078ec0ff */
[----:B---3--:R0:W-:Y:S04]  /*29540*/  STL [R1+0x1e60], R15 ;  /* 0x001e600f01007387 */ /* 0x0081e80000100800 */
        /* <DEDUP_REMOVED lines=13> */
[----:B0-----:R-:W-:-:S03]  /*29620*/  IMAD.SHL.U32 R15, R2, 0x2, RZ ;  /* 0x00000002020f7824 */ /* 0x001fc600078e00ff */
[----:B------:R-:W3:Y:S04]  /*29630*/  LDL.LU R8, [R1+0x38] ;  /* 0x0000380001087983 */ /* 0x000ee80000300800 */
[----:B------:R-:W3:Y:S04]  /*29640*/  LDL.LU R7, [R1+0x34] ;  /* 0x0000340001077983 */ /* 0x000ee80000300800 */
[----:B------:R-:W3:Y:S04]  /*29650*/  LDL.LU R6, [R1+0x30] ;  /* 0x0000300001067983 */ /* 0x000ee80000300800 */
[----:B------:R-:W3:Y:S04]  /*29660*/  LDL.LU R5, [R1+0x2c] ;  /* 0x00002c0001057983 */ /* 0x000ee80000300800 */
[----:B------:R-:W3:Y:S01]  /*29670*/  LDL.LU R4, [R1+0x28] ;  /* 0x0000280001047983 */ /* 0x000ee20000300800 */
[----:B------:R-:W-:-:S03]  /*29680*/  LOP3.LUT R15, R15, 0x10, RZ, 0x3c, !PT ;  /* 0x000000100f0f7812 */ /* 0x000fc600078e3cff */
        /* <DEDUP_REMOVED lines=9> */
[----:B--2---:R0:W-:Y:S04]  /*29720*/  STS.U16 [R15+UR6+0x7c80], R0 ;  /* 0x007c80000f007988 */ /* 0x0041e80008000406 */
[----:B0-----:R-:W2:Y:S04]  /*29730*/  LDL.LU R0, [R1+0x1e64] ;  /* 0x001e640001007983 */ /* 0x001ea80000300800 */
[----:B--2---:R0:W-:Y:S04]  /*29740*/  STS.U16 [R15+UR6+0x7e80], R0 ;  /* 0x007e80000f007988 */ /* 0x0041e80008000406 */
[----:B0-----:R-:W2:Y:S04]  /*29750*/  LDL.LU R15, [R1+0x1e60] ;  /* 0x001e6000010f7983 */ /* 0x001ea80000300800 */
[----:B------:R-:W2:Y:S04]  /*29760*/  LDL.LU R0, [R1+0x1e5c] ;  /* 0x001e5c0001007983 */ /* 0x000ea80000300800 */
[----:B--2---:R0:W-:Y:S04]  /*29770*/  STS.U16 [R0+UR6+0x100], R15 ;  /* 0x0001000f00007988 */ /* 0x0041e80008000406 */
[----:B0-----:R-:W2:Y:S04]  /*29780*/  LDL.LU R15, [R1+0x1e58] ;  /* 0x001e5800010f7983 */ /* 0x001ea80000300800 */
[----:B--2---:R0:W-:Y:S04]  /*29790*/  STS.U16 [R0+UR6+0x300], R15 ;  /* 0x0003000f00007988 */ /* 0x0041e80008000406 */
[----:B---3--:R1:W-:Y:S04]  /*297a0*/  STS.U16 [R0+UR6+0x500], R14 ;  /* 0x0005000e00007988 */ /* 0x0083e80008000406 */
[----:B----4-:R2:W-:Y:S04]  /*297b0*/  STS.U16 [R0+UR6+0x700], R29 ;  /* 0x0007001d00007988 */ /* 0x0105e80008000406 */
[----:B0-----:R-:W3:Y:S04]  /*297c0*/  LDL.LU R15, [R1+0x1e54] ;  /* 0x001e5400010f7983 */ /* 0x001ee80000300800 */
[----:B-1----:R-:W4:Y:S04]  /*297d0*/  LDL.LU R14, [R1+0x1e50] ;  /* 0x001e5000010e7983 */ /* 0x002f280000300800 */
[----:B--2---:R-:W2:Y:S04]  /*297e0*/  LDL.LU R29, [R1+0x1e4c] ;  /* 0x001e4c00011d7983 */ /* 0x004ea80000300800 */
[----:B------:R0:W-:Y:S04]  /*297f0*/  STS.U16 [R0+UR6+0x900], R27 ;  /* 0x0009001b00007988 */ /* 0x0001e80008000406 */
[----:B------:R1:W-:Y:S04]  /*29800*/  STS.U16 [R0+UR6+0xb00], R25 ;  /* 0x000b001900007988 */ /* 0x0003e80008000406 */
[----:B------:R1:W-:Y:S04]  /*29810*/  STS.U16 [R0+UR6+0xd00], R23 ;  /* 0x000d001700007988 */ /* 0x0003e80008000406 */
[----:B0-----:R-:W2:Y:S04]  /*29820*/  LDL.LU R27, [R1+0x1e48] ;  /* 0x001e4800011b7983 */ /* 0x001ea80000300800 */
[----:B-1----:R-:W2:Y:S04]  /*29830*/  LDL.LU R25, [R1+0x1e44] ;  /* 0x001e440001197983 */ /* 0x002ea80000300800 */
[----:B------:R-:W2:Y:S04]  /*29840*/  LDL.LU R23, [R1+0x1e40] ;  /* 0x001e400001177983 */ /* 0x000ea80000300800 */
        /* <DEDUP_REMOVED lines=43> */
[----:B0-----:R-:W2:Y:S04]  /*29b00*/  LDL.LU R2, [R1+0x1de8] ;  /* 0x001de80001027983 */ /* 0x001ea80000300800 */
[----:B--2---:R0:W-:Y:S04]  /*29b10*/  STS.U16 [R0+UR6+0x3b00], R2 ;  /* 0x003b000200007988 */ /* 0x0041e80008000406 */
        /* <DEDUP_REMOVED lines=8> */
[----:B------:R1:W-:Y:S04]  /*29ba0*/  STS.U16 [R0+UR6+0x4d00], R4 ;  /* 0x004d000400007988 */ /* 0x0003e80008000406 */
[----:B0-----:R-:W2:Y:S04]  /*29bb0*/  LDL.LU R2, [R1+0xe70] ;  /* 0x000e700001027983 */ /* 0x001ea80000300800 */
[----:B------:R0:W-:Y:S04]  /*29bc0*/  STS.U16 [R0+UR6+0x4f00], R5 ;  /* 0x004f000500007988 */ /* 0x0001e80008000406 */
[----:B-1----:R-:W2:Y:S04]  /*29bd0*/  LDL R4, [R1+0xe14] ;  /* 0x000e140001047983 */ /* 0x002ea80000100800 */
[----:B0-----:R-:W2:Y:S01]  /*29be0*/  LDL R5, [R1+0x6a4] ;  /* 0x0006a40001057983 */ /* 0x001ea20000100800 */
[----:B---3--:R-:W-:-:S03]  /*29bf0*/  PRMT R15, RZ, 0x7610, R15 ;  /* 0x00007610ff0f7816 */ /* 0x008fc6000000000f */
[----:B------:R-:W-:Y:S04]  /*29c00*/  STS.U16 [R0+UR6+0x5100], R6 ;  /* 0x0051000600007988 */ /* 0x000fe80008000406 */
[----:B------:R-:W-:Y:S04]  /*29c10*/  STS.U16 [R0+UR6+0x5300], R7 ;  /* 0x0053000700007988 */ /* 0x000fe80008000406 */
[----:B------:R-:W-:Y:S04]  /*29c20*/  STS.U16 [R0+UR6+0x5500], R8 ;  /* 0x0055000800007988 */ /* 0x000fe80008000406 */
[----:B--2---:R-:W2:Y:S04]  /*29c30*/  @!P1 LDG.E.U16 R15, desc[UR12][R4.64] ;  /* 0x0000000c040f9981 */ /* 0x004ea8000c1e1500 */
        /* <DEDUP_REMOVED lines=12> */
[----:B0-----:R-:W3:Y:S04]  /*29d00*/  LDL.LU R0, [R1+0x1de4] ;  /* 0x001de40001007983 */ /* 0x001ee80000300800 */
[----:B--2---:R0:W-:Y:S04]  /*29d10*/  STL [R1+0xbc], R15 ;  /* 0x0000bc0f01007387 */ /* 0x0041e80000100800 */
[----:B0-----:R-:W2:Y:S04]  /*29d20*/  LDL.LU R15, [R1+0x1de0] ;  /* 0x001de000010f7983 */ /* 0x001ea80000300800 */
[----:B------:R-:W2:Y:S04]  /*29d30*/  LDL R4, [R1+0xe00] ;  /* 0x000e000001047983 */ /* 0x000ea80000100800 */
[----:B------:R-:W2:Y:S01]  /*29d40*/  LDL R5, [R1+0xe04] ;  /* 0x000e040001057983 */ /* 0x000ea20000100800 */
[----:B----4-:R-:W-:-:S02]  /*29d50*/  PRMT R14, RZ, 0x7610, R14 ;  /* 0x00007610ff0e7816 */ /* 0x010fc4000000000e */
[----:B--2---:R-:W-:-:S04]  /*29d60*/  @!P1 LOP3.LUT R5, R5, R4, RZ, 0x3c, !PT ;  /* 0x0000000405059212 */ /* 0x004fc800078e3cff */
[----:B------:R-:W-:-:S04]  /*29d70*/  @!P1 LOP3.LUT R4, R5, R4, RZ, 0x3c, !PT ;  /* 0x0000000405049212 */ /* 0x000fc800078e3cff */
[----:B------:R-:W-:-:S05]  /*29d80*/  @!P1 LOP3.LUT R5, R5, R4, RZ, 0x3c, !PT ;  /* 0x0000000405059212 */ /* 0x000fca00078e3cff */
[----:B------:R-:W2:Y:S04]  /*29d90*/  @!P1 LDG.E.U16 R14, desc[UR12][R4.64] ;  /* 0x0000000c040e9981 */ /* 0x000ea8000c1e1500 */
[----:B--2---:R0:W-:Y:S04]  /*29da0*/  STL [R1+0xb8], R14 ;  /* 0x0000b80e01007387 */ /* 0x0041e80000100800 */
[----:B0-----:R-:W2:Y:S04]  /*29db0*/  LDL.LU R14, [R1+0x1ddc] ;  /* 0x001ddc00010e7983 */ /* 0x001ea80000300800 */
[----:B------:R-:W4:Y:S04]  /*29dc0*/  LDL R4, [R1+0xde0] ;  /* 0x000de00001047983 */ /* 0x000f280000100800 */
[----:B------:R-:W4:Y:S01]  /*29dd0*/  LDL R5, [R1+0xde4] ;  /* 0x000de40001057983 */ /* 0x000f220000100800 */
[----:B---3--:R-:W-:-:S02]  /*29de0*/  PRMT R0, RZ, 0x7610, R0 ;  /* 0x00007610ff007816 */ /* 0x008fc40000000000 */
[----:B----4-:R-:W-:-:S04]  /*29df0*/  @!P1 LOP3.LUT R5, R5, R4, RZ, 0x3c, !PT ;  /* 0x0000000405059212 */ /* 0x010fc800078e3cff */
[----:B------:R-:W-:-:S04]  /*29e00*/  @!P1 LOP3.LUT R4, R5, R4, RZ, 0x3c, !PT ;  /* 0x0000000405049212 */ /* 0x000fc800078e3cff */
[----:B------:R-:W-:-:S05]  /*29e10*/  @!P1 LOP3.LUT R5, R5, R4, RZ, 0x3c, !PT ;  /* 0x0000000405059212 */ /* 0x000fca00078e3cff */
[----:B------:R-:W3:Y:S04]  /*29e20*/  @!P1 LDG.E.U16 R0, desc[UR12][R4.64] ;  /* 0x0000000c04009981 */ /* 0x000ee8000c1e1500 */
[----:B---3--:R0:W-:Y:S04]  /*29e30*/  STL [R1+0xb4], R0 ;  /* 0x0000b40001007387 */ /* 0x0081e80000100800 */
[----:B0-----:R-:W3:Y:S04]  /*29e40*/  LDL.LU R0, [R1+0x1dd8] ;  /* 0x001dd80001007983 */ /* 0x001ee80000300800 */
[----:B------:R-:W4:Y:S04]  /*29e50*/  LDL R4, [R1+0xdc0] ;  /* 0x000dc00001047983 */ /* 0x000f280000100800 */
[----:B------:R-:W4:Y:S01]  /*29e60*/  LDL R5, [R1+0xdc4] ;  /* 0x000dc40001057983 */ /* 0x000f220000100800 */
[----:B--2---:R-:W-:-:S02]  /*29e70*/  PRMT R14, RZ, 0x7610, R14 ;  /* 0x00007610ff0e7816 */ /* 0x004fc4000000000e */
[----:B----4-:R-:W-:-:S04]  /*29e80*/  @!P1 LOP3.LUT R5, R5, R4, RZ, 0x3c, !PT ;  /* 0x0000000405059212 */ /* 0x010fc800078e3cff */
        /* <DEDUP_REMOVED lines=34> */
[----:B------:R-:W-:-:S02]  /*2a0b0*/  PRMT R15, RZ, 0x7610, R15 ;  /* 0x00007610ff0f7816 */ /* 0x000fc4000000000f */
[----:B----4-:R-:W-:-:S04]  /*2a0c0*/  @!P1 LOP3.LUT R5, R5, R4, RZ, 0x3c, !PT ;  /* 0x0000000405059212 */ /* 0x010fc800078e3cff */
[----:B------:R-:W-:-:S04]  /*2a0d0*/  @!P1 LOP3.LUT R4, R5, R4, RZ, 0x3c, !PT ;  /* 0x0000000405049212 */ /* 0x000fc800078e3cff */
[----:B------:R-:W-:-:S05]  /*2a0e0*/  @!P1 LOP3.LUT R5, R5, R4, RZ, 0x3c, !PT ;  /* 0x0000000405059212 */ /* 0x000fca00078e3cff */
[----:B------:R-:W4:Y:S04]  /*2a0f0*/  @!P1 LDG.E.U16 R15, desc[UR12][R4.64] ;  /* 0x0000000c040f9981 */ /* 0x000f28000c1e1500 */
[----:B----4-:R0:W-:Y:S04]  /*2a100*/  STL [R1+0xa0], R15 ;  /* 0x0000a00f01007387 */ /* 0x0101e80000100800 */
[----:B0-----:R-:W4:Y:S04]  /*2a110*/  LDL.LU R15, [R1+0x1dc4] ;  /* 0x001dc400010f7983 */ /* 0x001f280000300800 */
        /* <DEDUP_REMOVED lines=10> */
[----:B------:R-:W3:Y:S02]  /*2a1c0*/  LDL R5, [R1+0xd04] ;  /* 0x000d040001057983 */ /* 0x000ee40000100800 */
[----:B---3--:R-:W-:-:S02]  /*2a1d0*/  @!P1 LOP3.LUT R5, R5, R4, RZ, 0x3c, !PT ;  /* 0x0000000405059212 */ /* 0x008fc400078e3cff */
[----:B--2---:R-:W-:Y:S02]  /*2a1e0*/  PRMT R0, RZ, 0x7610, R0 ;  /* 0x00007610ff007816 */ /* 0x004fe40000000000 */
        /* <DEDUP_REMOVED lines=185> */
[----:B------:R-:W2:Y:S04]  /*2ad80*/  LDL R4, [R1+0xa60] ;  /* 0x000a600001047983 */ /* 0x000ea80000100800 */
[----:B------:R-:W2:Y:S02]  /*2ad90*/  LDL R5, [R1+0xa64] ;  /* 0x000a640001057983 */ /* 0x000ea40000100800 */
[----:B--2---:R-:W-:-:S02]  /*2ada0*/  @!P1 LOP3.LUT R5, R5, R4, RZ, 0x3c, !PT ;  /* 0x0000000405059212 */ /* 0x004fc400078e3cff */
[----:B------:R-:W-:Y:S02]  /*2adb0*/  PRMT R0, RZ, 0x7610, R0 ;  /* 0x00007610ff007816 */ /* 0x000fe40000000000 */
[----:B------:R-:W-:-:S04]  /*2adc0*/  @!P1 LOP3.LUT R4, R5, R4, RZ, 0x3c, !PT ;  /* 0x0000000405049212 */ /* 0x000fc800078e3cff */
[----:B------:R-:W-:-:S05]  /*2add0*/  @!P1 LOP3.LUT R5, R5, R4, RZ, 0x3c, !PT ;  /* 0x0000000405059212 */ /* 0x000fca00078e3cff */
[----:B------:R-:W2:Y:S04]  /*2ade0*/  @!P1 LDG.E.U16 R0, desc[UR12][R4.64] ;  /* 0x0000000c04009981 */ /* 0x000ea8000c1e1500 */
        /* <DEDUP_REMOVED lines=29> */
[----:B------:R-:W4:Y:S01]  /*2afc0*/  LDL R5, [R1+0x9e0] ;  /* 0x0009e00001057983 */ /* 0x000f220000100800 */
[----:B---3--:R-:W-:-:S03]  /*2afd0*/  @!P1 IMAD.MOV.U32 R4, RZ, RZ, R7 ;  /* 0x000000ffff049224 */ /* 0x008fc600078e0007 */
[----:B------:R-:W3:Y:S01]  /*2afe0*/  LDL R7, [R1+0x944] ;  /* 0x0009440001077983 */ /* 0x000ee20000100800 */
[----:B--2---:R-:W-:-:S06]  /*2aff0*/  PRMT R0, RZ, 0x7610, R0 ;  /* 0x00007610ff007816 */ /* 0x004fcc0000000000 */
[----:B----4-:R-:W2:Y:S04]  /*2b000*/  @!P1 LDG.E.U16 R0, desc[UR12][R4.64] ;  /* 0x0000000c04009981 */ /* 0x010ea8000c1e1500 */
[----:B--2---:R0:W-:Y:S04]  /*2b010*/  STL [R1+0x34], R0 ;  /* 0x0000340001007387 */ /* 0x0041e80000100800 */
[----:B0-----:R-:W2:Y:S04]  /*2b020*/  LDL.LU R0, [R1+0x1d5c] ;  /* 0x001d5c0001007983 */ /* 0x001ea80000300800 */
[----:B------:R-:W4:Y:S04]  /*2b030*/  LDL R4, [R1+0x9c0] ;  /* 0x0009c00001047983 */ /* 0x000f280000100800 */
[----:B------:R-:W4:Y:S02]  /*2b040*/  LDL R5, [R1+0x9c4] ;  /* 0x0009c40001057983 */ /* 0x000f240000100800 */
[----:B----4-:R-:W-:-:S02]  /*2b050*/  @!P1 LOP3.LUT R5, R5, R4, RZ, 0x3c, !PT ;  /* 0x0000000405059212 */ /* 0x010fc400078e3cff */
[----:B--2---:R-:W-:Y:S02]  /*2b060*/  PRMT R0, RZ, 0x7610, R0 ;  /* 0x00007610ff007816 */ /* 0x004fe40000000000 */
[----:B------:R-:W-:-:S04]  /*2b070*/  @!P1 LOP3.LUT R4, R5, R4, RZ, 0x3c, !PT ;  /* 0x0000000405049212 */ /* 0x000fc800078e3cff */
[----:B------:R-:W-:-:S05]  /*2b080*/  @!P1 LOP3.LUT R5, R5, R4, RZ, 0x3c, !PT ;  /* 0x0000000405059212 */ /* 0x000fca00078e3cff */
[----:B------:R-:W2:Y:S04]  /*2b090*/  @!P1 LDG.E.U16 R0, desc[UR12][R4.64] ;  /* 0x0000000c04009981 */ /* 0x000ea8000c1e1500 */
[----:B--2---:R0:W-:Y:S04]  /*2b0a0*/  STL [R1+0x30], R0 ;  /* 0x0000300001007387 */ /* 0x0041e80000100800 */
[----:B0-----:R-:W2:Y:S04]  /*2b0b0*/  LDL.LU R0, [R1+0x1d58] ;  /* 0x001d580001007983 */ /* 0x001ea80000300800 */
[----:B------:R-:W4:Y:S04]  /*2b0c0*/  LDL R4, [R1+0x9a0] ;  /* 0x0009a00001047983 */ /* 0x000f280000100800 */
[----:B------:R-:W4:Y:S01]  /*2b0d0*/  LDL R5, [R1+0x9a4] ;  /* 0x0009a40001057983 */ /* 0x000f220000100800 */
[----:B------:R-:W-:-:S02]  /*2b0e0*/  PRMT R15, RZ, 0x7610, R15 ;  /* 0x00007610ff0f7816 */ /* 0x000fc4000000000f */
[----:B----4-:R-:W-:-:S04]  /*2b0f0*/  @!P1 LOP3.LUT R5, R5, R4, RZ, 0x3c, !PT ;  /* 0x0000000405059212 */ /* 0x010fc800078e3cff */
[----:B------:R-:W-:-:S04]  /*2b100*/  @!P1 LOP3.LUT R4, R5, R4, RZ, 0x3c, !PT ;  /* 0x0000000405049212 */ /* 0x000fc800078e3cff */
[----:B------:R-:W-:-:S05]  /*2b110*/  @!P1 LOP3.LUT R5, R5, R4, RZ, 0x3c, !PT ;  /* 0x0000000405059212 */ /* 0x000fca00078e3cff */
[----:B------:R0:W4:Y:S04]  /*2b120*/  @!P1 LDG.E.U16 R15, desc[UR12][R4.64] ;  /* 0x0000000c040f9981 */ /* 0x000128000c1e1500 */
[----:B------:R-:W0:Y:S04]  /*2b130*/  LDL R4, [R1+0x980] ;  /* 0x0009800001047983 */ /* 0x000e280000100800 */
[----:B------:R-:W0:Y:S01]  /*2b140*/  LDL R5, [R1+0x984] ;  /* 0x0009840001057983 */ /* 0x000e220000100800 */
[----:B------:R-:W-:Y:S02]  /*2b150*/  PRMT R14, RZ, 0x7610, R14 ;  /* 0x00007610ff0e7816 */ /* 0x000fe4000000000e */
[----:B0-----:R-:W-:-:S04]  /*2b160*/  @!P1 LOP3.LUT R5, R5, R4, RZ, 0x3c, !PT ;  /* 0x0000000405059212 */ /* 0x001fc800078e3cff */
[----:B------:R-:W-:-:S04]  /*2b170*/  @!P1 LOP3.LUT R4, R5, R4, RZ, 0x3c, !PT ;  /* 0x0000000405049212 */ /* 0x000fc800078e3cff */
[----:B------:R-:W-:Y:S01]  /*2b180*/  @!P1 LOP3.LUT R5, R5, R4, RZ, 0x3c, !PT ;  /* 0x0000000405059212 */ /* 0x000fe200078e3cff */
[----:B----4-:R0:W-:Y:S04]  /*2b190*/  STL [R1+0x2c], R15 ;  /* 0x00002c0f01007387 */ /* 0x0101e80000100800 */
[----:B------:R1:W4:Y:S01]  /*2b1a0*/  @!P1 LDG.E.U16 R14, desc[UR12][R4.64] ;  /* 0x0000000c040e9981 */ /* 0x000322000c1e1500 */
[----:B--2---:R-:W-:-:S03]  /*2b1b0*/  PRMT R0, RZ, 0x7610, R0 ;  /* 0x00007610ff007816 */ /* 0x004fc60000000000 */
[----:B0-----:R-:W2:Y:S04]  /*2b1c0*/  LDL R15, [R1+0x904] ;  /* 0x00090400010f7983 */ /* 0x001ea80000100800 */
[----:B------:R-:W1:Y:S04]  /*2b1d0*/  LDL R4, [R1+0x960] ;  /* 0x0009600001047983 */ /* 0x000e680000100800 */
[----:B------:R-:W1:Y:S02]  /*2b1e0*/  LDL R5, [R1+0x964] ;  /* 0x0009640001057983 */ /* 0x000e640000100800 */
[----:B-1----:R-:W-:-:S04]  /*2b1f0*/  @!P1 LOP3.LUT R5, R5, R4, RZ, 0x3c, !PT ;  /* 0x0000000405059212 */ /* 0x002fc800078e3cff */
[----:B------:R-:W-:-:S04]  /*2b200*/  @!P1 LOP3.LUT R4, R5, R4, RZ, 0x3c, !PT ;  /* 0x0000000405049212 */ /* 0x000fc800078e3cff */
[----:B------:R-:W-:-:S05]  /*2b210*/  @!P1 LOP3.LUT R5, R5, R4, RZ, 0x3c, !PT ;  /* 0x0000000405059212 */ /* 0x000fca00078e3cff */
[----:B------:R-:W2:Y:S04]  /*2b220*/  @!P1 LDG.E.U16 R0, desc[UR12][R4.64] ;  /* 0x0000000c04009981 */ /* 0x000ea8000c1e1500 */
[----:B----4-:R0:W-:Y:S04]  /*2b230*/  STL [R1+0x28], R14 ;  /* 0x0000280e01007387 */ /* 0x0101e80000100800 */
[----:B0-----:R-:W4:Y:S04]  /*2b240*/  LDL R14, [R1+0x8e4] ;  /* 0x0008e400010e7983 */ /* 0x001f280000100800 */
        /* <DEDUP_REMOVED lines=16> */
[----:B------:R-:W2:Y:S01]  /*2b350*/  LDL R5, [R1+0x900] ;  /* 0x0009000001057983 */ /* 0x000ea20000100800 */
[----:B------:R-:W-:Y:S01]  /*2b360*/  PRMT R9, RZ, 0x7610, R9 ;  /* 0x00007610ff097816 */ /* 0x000fe20000000009 */
[----:B0-----:R-:W-:Y:S02]  /*2b370*/  @!P1 IMAD.MOV.U32 R4, RZ, RZ, R15 ;  /* 0x000000ffff049224 */ /* 0x001fe400078e000f */
[----:B----4-:R0:W-:Y:S01]  /*2b380*/  STL [R1+0x1c], R13 ;  /* 0x00001c0d01007387 */ /* 0x0101e20000100800 */
[----:B------:R-:W-:-:S03]  /*2b390*/  PRMT R11, RZ, 0x7610, R11 ;  /* 0x00007610ff0b7816 */ /* 0x000fc6000000000b */
[----:B------:R-:W4:Y:S04]  /*2b3a0*/  LDL R15, [R1+0x880] ;  /* 0x00088000010f7983 */ /* 0x000f280000100800 */
[----:B--2---:R1:W2:Y:S04]  /*2b3b0*/  @!P1 LDG.E.U16 R9, desc[UR12][R4.64] ;  /* 0x0000000c04099981 */ /* 0x0042a8000c1e1500 */
[----:B0-----:R-:W3:Y:S04]  /*2b3c0*/  LDL R13, [R1+0x8a4] ;  /* 0x0008a400010d7983 */ /* 0x001ee80000100800 */
[----:B------:R-:W3:Y:S01]  /*2b3d0*/  LDL R5, [R1+0x8e0] ;  /* 0x0008e00001057983 */ /* 0x000ee20000100800 */
[----:B-1----:R-:W-:-:S03]  /*2b3e0*/  @!P1 IMAD.MOV.U32 R4, RZ, RZ, R14 ;  /* 0x000000ffff049224 */ /* 0x002fc600078e000e */
[----:B--2---:R0:W-:Y:S01]  /*2b3f0*/  STL [R1+0x18], R9 ;  /* 0x0000180901007387 */ /* 0x0041e20000100800 */
[----:B------:R-:W-:-:S03]  /*2b400*/  PRMT R6, RZ, 0x7610, R6 ;  /* 0x00007610ff067816 */ /* 0x000fc60000000006 */
[----:B------:R-:W2:Y:S04]  /*2b410*/  LDL R14, [R1+0x860] ;  /* 0x00086000010e7983 */ /* 0x000ea80000100800 */
[----:B---3--:R1:W3:Y:S04]  /*2b420*/  @!P1 LDG.E.U16 R11, desc[UR12][R4.64] ;  /* 0x0000000c040b9981 */ /* 0x0082e8000c1e1500 */
[----:B0-----:R-:W2:Y:S04]  /*2b430*/  LDL R9, [R1+0x884] ;  /* 0x0008840001097983 */ /* 0x001ea80000100800 */
[----:B------:R-:W2:Y:S01]  /*2b440*/  LDL R5, [R1+0x8c0] ;  /* 0x0008c00001057983 */ /* 0x000ea20000100800 */
[----:B-1----:R-:W-:-:S03]  /*2b450*/  @!P1 IMAD.MOV.U32 R4, RZ, RZ, R7 ;  /* 0x000000ffff049224 */ /* 0x002fc600078e0007 */
[----:B---3--:R0:W-:Y:S01]  /*2b460*/  STL [R1+0x14], R11 ;  /* 0x0000140b01007387 */ /* 0x0081e20000100800 */
[----:B------:R-:W-:-:S03]  /*2b470*/  PRMT R12, RZ, 0x7610, R12 ;  /* 0x00007610ff0c7816 */ /* 0x000fc6000000000c */
[----:B------:R-:W3:Y:S04]  /*2b480*/  LDL R7, [R1+0x840] ;  /* 0x0008400001077983 */ /* 0x000ee80000100800 */
[----:B--2---:R1:W2:Y:S04]  /*2b490*/  @!P1 LDG.E.U16 R6, desc[UR12][R4.64] ;  /* 0x0000000c04069981 */ /* 0x0042a8000c1e1500 */
[----:B0-----:R-:W2:Y:S04]  /*2b4a0*/  LDL R11, [R1+0x864] ;  /* 0x00086400010b7983 */ /* 0x001ea80000100800 */
[----:B------:R-:W2:Y:S01]  /*2b4b0*/  LDL R5, [R1+0x8a0] ;  /* 0x0008a00001057983 */ /* 0x000ea20000100800 */
[----:B-1----:R-:W-:-:S05]  /*2b4c0*/  @!P1 IMAD.MOV.U32 R4, RZ, RZ, R13 ;  /* 0x000000ffff049224 */ /* 0x002fca00078e000d */
[----:B--2---:R0:W2:Y:S04]  /*2b4d0*/  @!P1 LDG.E.U16 R12, desc[UR12][R4.64] ;  /* 0x0000000c040c9981 */ /* 0x0040a8000c1e1500 */
[----:B------:R1:W-:Y:S04]  /*2b4e0*/  STL [R1+0x10], R6 ;  /* 0x0000100601007387 */ /* 0x0003e80000100800 */
[----:B------:R-:W3:Y:S01]  /*2b4f0*/  LDL R13, [R1+0x820] ;  /* 0x00082000010d7983 */ /* 0x000ee20000100800 */
[----:B------:R-:W-:-:S03]  /*2b500*/  PRMT R8, RZ, 0x7610, R8 ;  /* 0x00007610ff087816 */ /* 0x000fc60000000008 */
[----:B-1----:R-:W3:Y:S01]  /*2b510*/  LDL R6, [R1+0x844] ;  /* 0x0008440001067983 */ /* 0x002ee20000100800 */
[----:B0-----:R-:W-:Y:S02]  /*2b520*/  @!P1 IMAD.MOV.U32 R4, RZ, RZ, R9 ;  /* 0x000000ffff049224 */ /* 0x001fe400078e0009 */
[----:B----4-:R-:W-:-:S05]  /*2b530*/  @!P1 IMAD.MOV.U32 R5, RZ, RZ, R15 ;  /* 0x000000ffff059224 */ /* 0x010fca00078e000f */
[----:B------:R0:W4:Y:S01]  /*2b540*/  @!P1 LDG.E.U16 R8, desc[UR12][R4.64] ;  /* 0x0000000c04089981 */ /* 0x000122000c1e1500 */
[----:B------:R-:W-:Y:S01]  /*2b550*/  PRMT R10, RZ, 0x7610, R10 ;  /* 0x00007610ff0a7816 */ /* 0x000fe2000000000a */
[----:B0-----:R-:W-:Y:S02]  /*2b560*/  @!P1 IMAD.MOV.U32 R4, RZ, RZ, R11 ;  /* 0x000000ffff049224 */ /* 0x001fe400078e000b */
[----:B------:R-:W-:-:S05]  /*2b570*/  @!P1 IMAD.MOV.U32 R5, RZ, RZ, R14 ;  /* 0x000000ffff059224 */ /* 0x000fca00078e000e */
[----:B------:R3:W4:Y:S04]  /*2b580*/  @!P1 LDG.E.U16 R10, desc[UR12][R4.64] ;  /* 0x0000000c040a9981 */ /* 0x000728000c1e1500 */
[----:B--2---:R0:W-:Y:S01]  /*2b590*/  STL [R1+0xc], R12 ;  /* 0x00000c0c01007387 */ /* 0x0041e20000100800 */
[----:B------:R-:W-:Y:S01]  /*2b5a0*/  PRMT R0, RZ, 0x7610, R0 ;  /* 0x00007610ff007816 */ /* 0x000fe20000000000 */
[----:B---3--:R-:W-:Y:S01]  /*2b5b0*/  @!P1 IMAD.MOV.U32 R5, RZ, RZ, R7 ;  /* 0x000000ffff059224 */ /* 0x008fe200078e0007 */
[----:B------:R-:W-:Y:S01]  /*2b5c0*/  PRMT R28, RZ, 0x7610, R28 ;  /* 0x00007610ff1c7816 */ /* 0x000fe2000000001c */
[----:B------:R-:W2:Y:S04]  /*2b5d0*/  LDL R9, [R1+0x800] ;  /* 0x0008000001097983 */ /* 0x000ea80000100800 */
[----:B0-----:R-:W3:Y:S01]  /*2b5e0*/  LDL R12, [R1+0x824] ;  /* 0x00082400010c7983 */ /* 0x001ee20000100800 */
[----:B------:R-:W-:-:S05]  /*2b5f0*/  @!P1 IMAD.MOV.U32 R4, RZ, RZ, R6 ;  /* 0x000000ffff049224 */ /* 0x000fca00078e0006 */
[----:B------:R0:W2:Y:S04]  /*2b600*/  @!P1 LDG.E.U16 R0, desc[UR12][R4.64] ;  /* 0x0000000c04009981 */ /* 0x0000a8000c1e1500 */
[----:B----4-:R1:W-:Y:S04]  /*2b610*/  STL [R1+0x8], R8 ;  /* 0x0000080801007387 */ /* 0x0103e80000100800 */
[----:B------:R-:W4:Y:S01]  /*2b620*/  LDL R11, [R1+0x7e0] ;  /* 0x0007e000010b7983 */ /* 0x000f220000100800 */
[----:B0-----:R-:W-:-:S03]  /*2b630*/  @!P1 IMAD.MOV.U32 R5, RZ, RZ, R13 ;  /* 0x000000ffff059224 */ /* 0x001fc600078e000d */
[----:B-1----:R-:W4:Y:S04]  /*2b640*/  LDL R8, [R1+0x804] ;  /* 0x0008040001087983 */ /* 0x002f280000100800 */
[----:B------:R0:W-:Y:S04]  /*2b650*/  STL [R1+0x4], R10 ;  /* 0x0000040a01007387 */ /* 0x0001e80000100800 */
[----:B------:R-:W4:Y:S04]  /*2b660*/  LDL R7, [R1+0x7c0] ;  /* 0x0007c00001077983 */ /* 0x000f280000100800 */
[----:B------:R-:W4:Y:S04]  /*2b670*/  LDL R6, [R1+0x7c4] ;  /* 0x0007c40001067983 */ /* 0x000f280000100800 */
[----:B0-----:R-:W4:Y:S01]  /*2b680*/  LDL R10, [R1+0x7e4] ;  /* 0x0007e400010a7983 */ /* 0x001f220000100800 */
[----:B---3--:R-:W-:-:S05]  /*2b690*/  @!P1 IMAD.MOV.U32 R4, RZ, RZ, R12 ;  /* 0x000000ffff049224 */ /* 0x008fca00078e000c */
[----:B------:R0:W3:Y:S04]  /*2b6a0*/  @!P1 LDG.E.U16 R28, desc[UR12][R4.64] ;  /* 0x0000000c041c9981 */ /* 0x0000e8000c1e1500 */
[----:B--2---:R1:W-:Y:S01]  /*2b6b0*/  STL [R1+0x1d08], R0 ;  /* 0x001d080001007387 */ /* 0x0043e20000100800 */
[----:B------:R-:W-:Y:S01]  /*2b6c0*/  PRMT R26, RZ, 0x7610, R26 ;  /* 0x00007610ff1a7816 */ /* 0x000fe2000000001a */
[----:B0-----:R-:W-:Y:S02]  /*2b6d0*/  @!P1 IMAD.MOV.U32 R5, RZ, RZ, R9 ;  /* 0x000000ffff059224 */ /* 0x001fe400078e0009 */
[----:B----4-:R-:W-:-:S05]  /*2b6e0*/  @!P1 IMAD.MOV.U32 R4, RZ, RZ, R8 ;  /* 0x000000ffff049224 */ /* 0x010fca00078e0008 */
[----:B------:R0:W2:Y:S01]  /*2b6f0*/  @!P1 LDG.E.U16 R26, desc[UR12][R4.64] ;  /* 0x0000000c041a9981 */ /* 0x0000a2000c1e1500 */
[----:B------:R-:W-:Y:S01]  /*2b700*/  PRMT R24, RZ, 0x7610, R24 ;  /* 0x00007610ff187816 */ /* 0x000fe20000000018 */
[----:B0-----:R-:W-:Y:S02]  /*2b710*/  @!P1 IMAD.MOV.U32 R5, RZ, RZ, R11 ;  /* 0x000000ffff059224 */ /* 0x001fe400078e000b */
[----:B------:R-:W-:-:S05]  /*2b720*/  @!P1 IMAD.MOV.U32 R4, RZ, RZ, R10 ;  /* 0x000000ffff049224 */ /* 0x000fca00078e000a */
[----:B------:R0:W4:Y:S04]  /*2b730*/  @!P1 LDG.E.U16 R24, desc[UR12][R4.64] ;  /* 0x0000000c04189981 */ /* 0x000128000c1e1500 */
[----:B---3--:R-:W-:Y:S04]  /*2b740*/  STL [R1+0x1d0c], R28 ;  /* 0x001d0c1c01007387 */ /* 0x008fe80000100800 */
[----:B------:R-:W3:Y:S04]  /*2b750*/  LDL R9, [R1+0x7a0] ;  /* 0x0007a00001097983 */ /* 0x000ee80000100800 */
[----:B------:R-:W3:Y:S01]  /*2b760*/  LDL R8, [R1+0x7a4] ;  /* 0x0007a40001087983 */ /* 0x000ee20000100800 */
[----:B------:R-:W-:Y:S01]  /*2b770*/  PRMT R22, RZ, 0x7610, R22 ;  /* 0x00007610ff167816 */ /* 0x000fe20000000016 */
[----:B0-----:R-:W-:-:S02]  /*2b780*/  @!P1 IMAD.MOV.U32 R4, RZ, RZ, R6 ;  /* 0x000000ffff049224 */ /* 0x001fc400078e0006 */
[----:B------:R-:W-:Y:S01]  /*2b790*/  @!P1 IMAD.MOV.U32 R5, RZ, RZ, R7 ;  /* 0x000000ffff059224 */ /* 0x000fe200078e0007 */
[----:B------:R-:W-:-:S04]  /*2b7a0*/  PRMT R20, RZ, 0x7610, R20 ;  /* 0x00007610ff147816 */ /* 0x000fc80000000014 */
[----:B------:R3:W3:Y:S04]  /*2b7b0*/  @!P1 LDG.E.U16 R22, desc[UR12][R4.64] ;  /* 0x0000000c04169981 */ /* 0x0006e8000c1e1500 */
[----:B--2---:R-:W-:Y:S04]  /*2b7c0*/  STL [R1+0x1d10], R26 ;  /* 0x001d101a01007387 */ /* 0x004fe80000100800 */
[----:B------:R-:W2:Y:S04]  /*2b7d0*/  LDL R11, [R1+0x748] ;  /* 0x00074800010b7983 */ /* 0x000ea80000100800 */
[----:B------:R-:W2:Y:S04]  /*2b7e0*/  LDL R10, [R1+0x74c] ;  /* 0x00074c00010a7983 */ /* 0x000ea80000100800 */
[----:B----4-:R-:W-:Y:S04]  /*2b7f0*/  STL [R1+0x1d14], R24 ;  /* 0x001d141801007387 */ /* 0x010fe80000100800 */
[----:B------:R-:W4:Y:S04]  /*2b800*/  LDL R7, [R1+0x728] ;  /* 0x0007280001077983 */ /* 0x000f280000100800 */
[----:B------:R-:W4:Y:S04]  /*2b810*/  LDL R6, [R1+0x72c] ;  /* 0x00072c0001067983 */ /* 0x000f280000100800 */
[----:B-1----:R-:W4:Y:S04]  /*2b820*/  LDL R0, [R1+0x70c] ;  /* 0x00070c0001007983 */ /* 0x002f280000100800 */
[----:B------:R-:W4:Y:S01]  /*2b830*/  LDL R12, [R1+0x708] ;  /* 0x00070800010c7983 */ /* 0x000f220000100800 */
[----:B---3--:R-:W-:-:S02]  /*2b840*/  @!P1 IMAD.MOV.U32 R5, RZ, RZ, R9 ;  /* 0x000000ffff059224 */ /* 0x008fc400078e0009 */
[----:B------:R-:W-:-:S05]  /*2b850*/  @!P1 IMAD.MOV.U32 R4, RZ, RZ, R8 ;  /* 0x000000ffff049224 */ /* 0x000fca00078e0008 */
[----:B------:R2:W3:Y:S04]  /*2b860*/  @!P1 LDG.E.U16 R20, desc[UR12][R4.64] ;  /* 0x0000000c04149981 */ /* 0x0004e8000c1e1500 */
[----:B------:R-:W-:Y:S04]  /*2b870*/  STL [R1+0x1d18], R22 ;  /* 0x001d181601007387 */ /* 0x000fe80000100800 */
[----:B------:R-:W3:Y:S04]  /*2b880*/  LDL R9, [R1+0x6e8] ;  /* 0x0006e80001097983 */ /* 0x000ee80000100800 */
[----:B------:R-:W3:Y:S01]  /*2b890*/  LDL R8, [R1+0x6ec] ;  /* 0x0006ec0001087983 */ /* 0x000ee20000100800 */
[----:B------:R-:W-:Y:S01]  /*2b8a0*/  PRMT R3, RZ, 0x7610, R3 ;  /* 0x00007610ff037816 */ /* 0x000fe20000000003 */
[----:B--2---:R-:W-:-:S02]  /*2b8b0*/  @!P1 IMAD.MOV.U32 R5, RZ, RZ, R11 ;  /* 0x000000ffff059224 */ /* 0x004fc400078e000b */
[----:B------:R-:W-:-:S05]  /*2b8c0*/  @!P1 IMAD.MOV.U32 R4, RZ, RZ, R10 ;  /* 0x000000ffff049224 */ /* 0x000fca00078e000a */
[----:B------:R0:W2:Y:S02]  /*2b8d0*/  @!P1 LDG.E.U16 R3, desc[UR12][R4.64] ;  /* 0x0000000c04039981 */ /* 0x0000a4000c1e1500 */
[----:B0-----:R-:W-:-:S06]  /*2b8e0*/  PRMT R4, RZ, 0x7610, R4 ;  /* 0x00007610ff047816 */ /* 0x001fcc0000000004 */
[----:B----4-:R0:W4:Y:S02]  /*2b8f0*/  @!P1 LDG.E.U16 R4, desc[UR12][R6.64] ;  /* 0x0000000c06049981 */ /* 0x010124000c1e1500 */
[----:B0-----:R-:W-:Y:S02]  /*2b900*/  @!P1 IMAD.MOV.U32 R6, RZ, RZ, R0 ;  /* 0x000000ffff069224 */ /* 0x001fe400078e0000 */
[----:B---3--:R0:W-:Y:S04]  /*2b910*/  STL [R1+0x1d1c], R20 ;  /* 0x001d1c1401007387 */ /* 0x0081e80000100800 */
[----:B------:R-:W3:Y:S04]  /*2b920*/  LDL R15, [R1+0xe24] ;  /* 0x000e2400010f7983 */ /* 0x000ee80000100800 */
[----:B------:R-:W2:Y:S04]  /*2b930*/  LDL R11, [R1+0x6bc] ;  /* 0x0006bc00010b7983 */ /* 0x000ea80000100800 */
[----:B------:R-:W2:Y:S04]  /*2b940*/  LDL R10, [R1+0xe44] ;  /* 0x000e4400010a7983 */ /* 0x000ea80000100800 */
[----:B------:R-:W2:Y:S04]  /*2b950*/  LDL R0, [R1+0xe64] ;  /* 0x000e640001007983 */ /* 0x000ea80000100800 */
[----:B------:R-:W2:Y:S01]  /*2b960*/  LDL R14, [R1+0xe28] ;  /* 0x000e2800010e7983 */ /* 0x000ea20000100800 */
[----:B------:R-:W-:Y:S01]  /*2b970*/  PRMT R5, RZ, 0x7610, R5 ;  /* 0x00007610ff057816 */ /* 0x000fe20000000005 */
[----:B------:R-:W-:-:S02]  /*2b980*/  @!P1 IMAD.MOV.U32 R7, RZ, RZ, R12 ;  /* 0x000000ffff079224 */ /* 0x000fc400078e000c */
[----:B------:R-:W2:Y:S04]  /*2b990*/  LDL R13, [R1+0xe48] ;  /* 0x000e4800010d7983 */ /* 0x000ea80000100800 */
[----:B0-----:R-:W2:Y:S04]  /*2b9a0*/  LDL R20, [R1+0x6cc] ;  /* 0x0006cc0001147983 */ /* 0x001ea80000100800 */
[----:B------:R0:W4:Y:S04]  /*2b9b0*/  @!P1 LDG.E.U16 R5, desc[UR12][R6.64] ;  /* 0x0000000c06059981 */ /* 0x000128000c1e1500 */
[----:B------:R-:W4:Y:S04]  /*2b9c0*/  LDL R12, [R1+0xe8c] ;  /* 0x000e8c00010c7983 */ /* 0x000f280000100800 */
[----:B------:R-:W4:Y:S04]  /*2b9d0*/  LDL R22, [R1+0xe68] ;  /* 0x000e680001167983 */ /* 0x000f280000100800 */
[----:B------:R-:W4:Y:S04]  /*2b9e0*/  LDL R28, [R1+0x780] ;  /* 0x00078000011c7983 */ /* 0x000f280000100800 */
[----:B------:R-:W4:Y:S04]  /*2b9f0*/  LDL R26, [R1+0x784] ;  /* 0x00078400011a7983 */ /* 0x000f280000100800 */
[----:B------:R-:W4:Y:S01]  /*2ba00*/  LDL R24, [R1+0x760] ;  /* 0x0007600001187983 */ /* 0x000f220000100800 */
[----:B0-----:R-:W-:-:S02]  /*2ba10*/  PRMT R6, RZ, 0x7610, R6 ;  /* 0x00007610ff067816 */ /* 0x001fc40000000006 */
[----:B------:R-:W-:-:S04]  /*2ba20*/  PRMT R7, RZ, 0x7610, R7 ;  /* 0x00007610ff077816 */ /* 0x000fc80000000007 */
[----:B------:R3:W4:Y:S02]  /*2ba30*/  @!P1 LDG.E.U16 R6, desc[UR12][R8.64] ;  /* 0x0000000c08069981 */ /* 0x000724000c1e1500 */
[----:B---3--:R-:W-:Y:S02]  /*2ba40*/  @!P1 IMAD.MOV.U32 R8, RZ, RZ, R15 ;  /* 0x000000ffff089224 */ /* 0x008fe400078e000f */
[----:B------:R-:W3:Y:S01]  /*2ba50*/  LDL R15, [R1+0x740] ;  /* 0x00074000010f7983 */ /* 0x000ee20000100800 */
[----:B--2---:R-:W-:-:S03]  /*2ba60*/  @!P1 IMAD.MOV.U32 R9, RZ, RZ, R20 ;  /* 0x000000ffff099224 */ /* 0x004fc600078e0014 */
[----:B------:R-:W2:Y:S04]  /*2ba70*/  LDL R20, [R1+0xe7c] ;  /* 0x000e7c0001147983 */ /* 0x000ea80000100800 */
[----:B------:R0:W3:Y:S02]  /*2ba80*/  @!P1 LDG.E.U16 R7, desc[UR12][R8.64] ;  /* 0x0000000c08079981 */ /* 0x0000e4000c1e1500 */
[----:B0-----:R-:W-:-:S06]  /*2ba90*/  PRMT R8, RZ, 0x7610, R8 ;  /* 0x00007610ff087816 */ /* 0x001fcc0000000008 */
[----:B------:R0:W3:Y:S02]  /*2baa0*/  @!P1 LDG.E.U16 R8, desc[UR12][R10.64] ;  /* 0x0000000c0a089981 */ /* 0x0000e4000c1e1500 */
[----:B0-----:R-:W-:Y:S02]  /*2bab0*/  @!P1 IMAD.MOV.U32 R10, RZ, RZ, R0 ;  /* 0x000000ffff0a9224 */ /* 0x001fe400078e0000 */
[----:B------:R-:W3:Y:S01]  /*2bac0*/  LDL R0, [R1+0x764] ;  /* 0x0007640001007983 */ /* 0x000ee20000100800 */
[----:B------:R-:W-:-:S03]  /*2bad0*/  @!P1 IMAD.MOV.U32 R11, RZ, RZ, R14 ;  /* 0x000000ffff0b9224 */ /* 0x000fc600078e000e */
[----:B------:R-:W3:Y:S01]  /*2bae0*/  LDL R14, [R1+0x744] ;  /* 0x00074400010e7983 */ /* 0x000ee20000100800 */
[----:B------:R-:W-:-:S06]  /*2baf0*/  PRMT R9, RZ, 0x7610, R9 ;  /* 0x00007610ff097816 */ /* 0x000fcc0000000009 */
[----:B------:R0:W3:Y:S02]  /*2bb00*/  @!P1 LDG.E.U16 R9, desc[UR12][R10.64] ;  /* 0x0000000c0a099981 */ /* 0x0000e4000c1e1500 */
[----:B0-----:R-:W-:Y:S02]  /*2bb10*/  PRMT R10, RZ, 0x7610, R10 ;  /* 0x00007610ff0a7816 */ /* 0x001fe4000000000a */
[----:B------:R-:W-:-:S04]  /*2bb20*/  PRMT R11, RZ, 0x7610, R11 ;  /* 0x00007610ff0b7816 */ /* 0x000fc8000000000b */
[----:B----4-:R0:W4:Y:S01]  /*2bb30*/  @!P1 LDG.E.U16 R10, desc[UR12][R12.64] ;  /* 0x0000000c0c0a9981 */ /* 0x010122000c1e1500 */
[----:B------:R-:W-:Y:S01]  /*2bb40*/  PRMT R18, RZ, 0x7610, R18 ;  /* 0x00007610ff127816 */ /* 0x000fe20000000012 */
[----:B0-----:R-:W-:Y:S01]  /*2bb50*/  @!P1 IMAD.MOV.U32 R13, RZ, RZ, R22 ;  /* 0x000000ffff0d9224 */ /* 0x001fe200078e0016 */
[----:B------:R-:W-:Y:S01]  /*2bb60*/  PRMT R16, RZ, 0x7610, R16 ;  /* 0x00007610ff107816 */ /* 0x000fe20000000010 */
[----:B------:R-:W4:Y:S01]  /*2bb70*/  LDL R22, [R1+0x720] ;  /* 0x0007200001167983 */ /* 0x000f220000100800 */
[----:B--2---:R-:W-:-:S03]  /*2bb80*/  @!P1 IMAD.MOV.U32 R12, RZ, RZ, R20 ;  /* 0x000000ffff0c9224 */ /* 0x004fc600078e0014 */
[----:B------:R-:W2:Y:S04]  /*2bb90*/  LDL R20, [R1+0x724] ;  /* 0x0007240001147983 */ /* 0x000ea80000100800 */
[----:B------:R0:W2:Y:S02]  /*2bba0*/  @!P1 LDG.E.U16 R11, desc[UR12][R12.64] ;  /* 0x0000000c0c0b9981 */ /* 0x0000a4000c1e1500 */
[----:B0-----:R-:W-:Y:S02]  /*2bbb0*/  @!P1 IMAD.MOV.U32 R12, RZ, RZ, R26 ;  /* 0x000000ffff0c9224 */ /* 0x001fe400078e001a */
[----:B------:R-:W-:-:S05]  /*2bbc0*/  @!P1 IMAD.MOV.U32 R13, RZ, RZ, R28 ;  /* 0x000000ffff0d9224 */ /* 0x000fca00078e001c */
[----:B------:R3:W2:Y:S02]  /*2bbd0*/  @!P1 LDG.E.U16 R18, desc[UR12][R12.64] ;  /* 0x0000000c0c129981 */ /* 0x0006a4000c1e1500 */
[----:B---3--:R-:W-:Y:S02]  /*2bbe0*/  @!P1 IMAD.MOV.U32 R12, RZ, RZ, R0 ;  /* 0x000000ffff0c9224 */ /* 0x008fe400078e0000 */
[----:B------:R-:W-:-:S05]  /*2bbf0*/  @!P1 IMAD.MOV.U32 R13, RZ, RZ, R24 ;  /* 0x000000ffff0d9224 */ /* 0x000fca00078e0018 */
[----:B------:R0:W3:Y:S02]  /*2bc00*/  @!P1 LDG.E.U16 R16, desc[UR12][R12.64] ;  /* 0x0000000c0c109981 */ /* 0x0000e4000c1e1500 */
[----:B0-----:R-:W-:-:S06]  /*2bc10*/  PRMT R12, RZ, 0x7610, R12 ;  /* 0x00007610ff0c7816 */ /* 0x001fcc000000000c */
[----:B------:R4:W3:Y:S01]  /*2bc20*/  @!P1 LDG.E.U16 R12, desc[UR12][R14.64] ;  /* 0x0000000c0e0c9981 */ /* 0x0008e2000c1e1500 */
[----:B------:R-:W-:Y:S01]  /*2bc30*/  PRMT R13, RZ, 0x7610, R13 ;  /* 0x00007610ff0d7816 */ /* 0x000fe2000000000d */
[----:B----4-:R-:W-:Y:S02]  /*2bc40*/  @!P1 IMAD.MOV.U32 R15, RZ, RZ, R22 ;  /* 0x000000ffff0f9224 */ /* 0x010fe400078e0016 */
[----:B--2---:R-:W-:Y:S04]  /*2bc50*/  STL [R1+0x1d20], R18 ;  /* 0x001d201201007387 */ /* 0x004fe80000100800 */
[----:B------:R-:W2:Y:S04]  /*2bc60*/  LDL R0, [R1+0x704] ;  /* 0x0007040001007983 */ /* 0x000ea80000100800 */
[----:B---3--:R0:W-:Y:S04]  /*2bc70*/  STL [R1+0x1d24], R16 ;  /* 0x001d241001007387 */ /* 0x0081e80000100800 */
[----:B------:R-:W3:Y:S04]  /*2bc80*/  LDL R28, [R1+0x6e0] ;  /* 0x0006e000011c7983 */ /* 0x000ee80000100800 */
[----:B------:R-:W4:Y:S04]  /*2bc90*/  LDL R26, [R1+0x6e4] ;  /* 0x0006e400011a7983 */ /* 0x000f280000100800 */
[----:B0-----:R-:W3:Y:S04]  /*2bca0*/  LDL R16, [R1+0x700] ;  /* 0x0007000001107983 */ /* 0x001ee80000100800 */
[----:B------:R-:W-:Y:S04]  /*2bcb0*/  STL [R1+0x1d28], R12 ;  /* 0x001d280c01007387 */ /* 0x000fe80000100800 */
[----:B------:R-:W4:Y:S04]  /*2bcc0*/  LDL R24, [R1+0x6c8] ;  /* 0x0006c80001187983 */ /* 0x000f280000100800 */
[----:B------:R-:W4:Y:S01]  /*2bcd0*/  LDL R22, [R1+0xe2c] ;  /* 0x000e2c0001167983 */ /* 0x000f220000100800 */
[----:B------:R-:W-:-:S03]  /*2bce0*/  @!P1 IMAD.MOV.U32 R14, RZ, RZ, R20 ;  /* 0x000000ffff0e9224 */ /* 0x000fc600078e0014 */
[----:B------:R-:W4:Y:S04]  /*2bcf0*/  LDL R18, [R1+0xe4c] ;  /* 0x000e4c0001127983 */ /* 0x000f280000100800 */
[----:B------:R-:W4:Y:S04]  /*2bd00*/  LDL R20, [R1+0x6b8] ;  /* 0x0006b80001147983 */ /* 0x000f280000100800 */
[----:B------:R2:W4:Y:S01]  /*2bd10*/  @!P1 LDG.E.U16 R13, desc[UR12][R14.64] ;  /* 0x0000000c0e0d9981 */ /* 0x000522000c1e1500 */
[----:B------:R-:W-:Y:S02]  /*2bd20*/  PRMT R17, RZ, 0x7610, R17 ;  /* 0x00007610ff117816 */ /* 0x000fe40000000011 */
[----:B------:R-:W-:-:S02]  /*2bd30*/  PRMT R19, RZ, 0x7610, R19 ;  /* 0x00007610ff137816 */ /* 0x000fc40000000013 */
[----:B------:R-:W-:Y:S02]  /*2bd40*/  PRMT R21, RZ, 0x7610, R21 ;  /* 0x00007610ff157816 */ /* 0x000fe40000000015 */
[----:B------:R-:W-:Y:S01]  /*2bd50*/  PRMT R23, RZ, 0x7610, R23 ;  /* 0x00007610ff177816 */ /* 0x000fe20000000017 */
[----:B--2---:R-:W-:Y:S02]  /*2bd60*/  @!P1 IMAD.MOV.U32 R14, RZ, RZ, R0 ;  /* 0x000000ffff0e9224 */ /* 0x004fe400078e0000 */
[----:B---3--:R-:W-:-:S05]  /*2bd70*/  @!P1 IMAD.MOV.U32 R15, RZ, RZ, R16 ;  /* 0x000000ffff0f9224 */ /* 0x008fca00078e0010 */
[----:B------:R4:W2:Y:S02]  /*2bd80*/  @!P1 LDG.E.U16 R17, desc[UR12][R14.64] ;  /* 0x0000000c0e119981 */ /* 0x0008a4000c1e1500 */
[----:B----4-:R-:W-:Y:S02]  /*2bd90*/  @!P1 IMAD.MOV.U32 R14, RZ, RZ, R26 ;  /* 0x000000ffff0e9224 */ /* 0x010fe400078e001a */
[----:B------:R-:W-:-:S05]  /*2bda0*/  @!P1 IMAD.MOV.U32 R15, RZ, RZ, R28 ;  /* 0x000000ffff0f9224 */ /* 0x000fca00078e001c */
[----:B------:R0:W3:Y:S02]  /*2bdb0*/  @!P1 LDG.E.U16 R19, desc[UR12][R14.64] ;  /* 0x0000000c0e139981 */ /* 0x0000e4000c1e1500 */
[----:B0-----:R-:W-:Y:S02]  /*2bdc0*/  @!P1 IMAD.MOV.U32 R14, RZ, RZ, R22 ;  /* 0x000000ffff0e9224 */ /* 0x001fe400078e0016 */
[----:B------:R-:W-:-:S05]  /*2bdd0*/  @!P1 IMAD.MOV.U32 R15, RZ, RZ, R24 ;  /* 0x000000ffff0f9224 */ /* 0x000fca00078e0018 */
[----:B------:R0:W4:Y:S04]  /*2bde0*/  @!P1 LDG.E.U16 R21, desc[UR12][R14.64] ;  /* 0x0000000c0e159981 */ /* 0x000128000c1e1500 */
[----:B------:R1:W-:Y:S04]  /*2bdf0*/  STL [R1+0x1d2c], R13 ;  /* 0x001d2c0d01007387 */ /* 0x0003e80000100800 */
[----:B------:R-:W4:Y:S04]  /*2be00*/  LDL R0, [R1+0xe6c] ;  /* 0x000e6c0001007983 */ /* 0x000f280000100800 */
[----:B------:R-:W4:Y:S01]  /*2be10*/  LDL R16, [R1+0xe30] ;  /* 0x000e300001107983 */ /* 0x000f220000100800 */
[----:B0-----:R-:W-:-:S02]  /*2be20*/  @!P1 IMAD.MOV.U32 R14, RZ, RZ, R18 ;  /* 0x000000ffff0e9224 */ /* 0x001fc400078e0012 */
[----:B------:R-:W-:-:S05]  /*2be30*/  @!P1 IMAD.MOV.U32 R15, RZ, RZ, R20 ;  /* 0x000000ffff0f9224 */ /* 0x000fca00078e0014 */
[----:B------:R0:W4:Y:S04]  /*2be40*/  @!P1 LDG.E.U16 R23, desc[UR12][R14.64] ;  /* 0x0000000c0e179981 */ /* 0x000128000c1e1500 */
[----:B--2---:R-:W-:Y:S04]  /*2be50*/  STL [R1+0x1d30], R17 ;  /* 0x001d301101007387 */ /* 0x004fe80000100800 */
[----:B-1----:R-:W2:Y:S04]  /*2be60*/  LDL R13, [R1+0xe50] ;  /* 0x000e5000010d7983 */ /* 0x002ea80000100800 */
[----:B------:R-:W2:Y:S04]  /*2be70*/  LDL R12, [R1+0xe88] ;  /* 0x000e8800010c7983 */ /* 0x000ea80000100800 */
[----:B---3--:R-:W-:Y:S04]  /*2be80*/  STL [R1+0x1d34], R19 ;  /* 0x001d341301007387 */ /* 0x008fe80000100800 */
[----:B----4-:R-:W-:Y:S01]  /*2be90*/  STL [R1+0x1d38], R21 ;  /* 0x001d381501007387 */ /* 0x010fe20000100800 */
[----:B0-----:R-:W-:-:S03]  /*2bea0*/  @!P1 IMAD.MOV.U32 R14, RZ, RZ, R0 ;  /* 0x000000ffff0e9224 */ /* 0x001fc600078e0000 */
[----:B------:R-:W-:Y:S04]  /*2beb0*/  STL [R1+0x1d3c], R23 ;  /* 0x001d3c1701007387 */ /* 0x000fe80000100800 */
[----:B------:R-:W3:Y:S01]  /*2bec0*/  LDL R0, [R1+0xe78] ;  /* 0x000e780001007983 */ /* 0x000ee20000100800 */
[----:B------:R-:W-:Y:S01]  /*2bed0*/  PRMT R25, RZ, 0x7610, R25 ;  /* 0x00007610ff197816 */ /* 0x000fe20000000019 */
[----:B------:R-:W-:Y:S01]  /*2bee0*/  @!P1 IMAD.MOV.U32 R15, RZ, RZ, R16 ;  /* 0x000000ffff0f9224 */ /* 0x000fe200078e0010 */
[----:B------:R-:W-:-:S04]  /*2bef0*/  PRMT R27, RZ, 0x7610, R27 ;  /* 0x00007610ff1b7816 */ /* 0x000fc8000000001b */
[----:B------:R2:W4:Y:S01]  /*2bf00*/  @!P1 LDG.E.U16 R25, desc[UR12][R14.64] ;  /* 0x0000000c0e199981 */ /* 0x000522000c1e1500 */
[----:B------:R-:W-:Y:S01]  /*2bf10*/  PRMT R29, RZ, 0x7610, R29 ;  /* 0x00007610ff1d7816 */ /* 0x000fe2000000001d */
[----:B--2---:R-:W-:Y:S02]  /*2bf20*/  @!P1 IMAD.MOV.U32 R15, RZ, RZ, R13 ;  /* 0x000000ffff0f9224 */ /* 0x004fe400078e000d */
[----:B------:R-:W-:-:S05]  /*2bf30*/  @!P1 IMAD.MOV.U32 R14, RZ, RZ, R12 ;  /* 0x000000ffff0e9224 */ /* 0x000fca00078e000c */
[----:B------:R0:W2:Y:S02]  /*2bf40*/  @!P1 LDG.E.U16 R27, desc[UR12][R14.64] ;  /* 0x0000000c0e1b9981 */ /* 0x0000a4000c1e1500 */
[----:B0-----:R-:W-:Y:S02]  /*2bf50*/  @!P1 IMAD.MOV.U32 R15, RZ, RZ, R2 ;  /* 0x000000ffff0f9224 */ /* 0x001fe400078e0002 */
[----:B---3--:R-:W-:-:S05]  /*2bf60*/  @!P1 IMAD.MOV.U32 R14, RZ, RZ, R0 ;  /* 0x000000ffff0e9224 */ /* 0x008fca00078e0000 */
[----:B------:R-:W3:Y:S04]  /*2bf70*/  @!P1 LDG.E.U16 R29, desc[UR12][R14.64] ;  /* 0x0000000c0e1d9981 */ /* 0x000ee8000c1e1500 */
[----:B----4-:R0:W-:Y:S04]  /*2bf80*/  STL [R1+0x1d40], R25 ;  /* 0x001d401901007387 */ /* 0x0101e80000100800 */
[----:B0-----:R-:W4:Y:S04]  /*2bf90*/  LDL.LU R25, [R1+0xb8] ;  /* 0x0000b80001197983 */ /* 0x001f280000300800 */
[----:B------:R-:W3:Y:S04]  /*2bfa0*/  LDL.LU R23, [R1+0xb4] ;  /* 0x0000b40001177983 */ /* 0x000ee80000300800 */
[----:B------:R-:W3:Y:S04]  /*2bfb0*/  LDL.LU R21, [R1+0xb0] ;  /* 0x0000b00001157983 */ /* 0x000ee80000300800 */
[----:B------:R-:W3:Y:S04]  /*2bfc0*/  LDL.LU R19, [R1+0xac] ;  /* 0x0000ac0001137983 */ /* 0x000ee80000300800 */
[----:B------:R-:W3:Y:S04]  /*2bfd0*/  LDL.LU R17, [R1+0xa8] ;  /* 0x0000a80001117983 */ /* 0x000ee80000300800 */
[----:B------:R-:W3:Y:S04]  /*2bfe0*/  LDL.LU R13, [R1+0xa4] ;  /* 0x0000a400010d7983 */ /* 0x000ee80000300800 */
[----:B------:R-:W3:Y:S04]  /*2bff0*/  LDL.LU R12, [R1+0xa0] ;  /* 0x0000a000010c7983 */ /* 0x000ee80000300800 */
[----:B------:R-:W3:Y:S04]  /*2c000*/  LDL.LU R16, [R1+0x9c] ;  /* 0x00009c0001107983 */ /* 0x000ee80000300800 */
[----:B--2---:R0:W-:Y:S04]  /*2c010*/  STL [R1+0x1d44], R27 ;  /* 0x001d441b01007387 */ /* 0x0041e80000100800 */
[----:B0-----:R-:W2:Y:S04]  /*2c020*/  LDL.LU R27, [R1+0xbc] ;  /* 0x0000bc00011b7983 */ /* 0x001ea80000300800 */
[----:B------:R-:W2:Y:S04]  /*2c030*/  LDL.LU R18, [R1+0x98] ;  /* 0x0000980001127983 */ /* 0x000ea80000300800 */
[----:B------:R-:W2:Y:S04]  /*2c040*/  LDL.LU R20, [R1+0x94] ;  /* 0x0000940001147983 */ /* 0x000ea80000300800 */
[----:B------:R-:W2:Y:S04]  /*2c050*/  LDL.LU R22, [R1+0x90] ;  /* 0x0000900001167983 */ /* 0x000ea80000300800 */
[----:B------:R-:W2:Y:S04]  /*2c060*/  LDL.LU R24, [R1+0x8c] ;  /* 0x00008c0001187983 */ /* 0x000ea80000300800 */
[----:B------:R-:W2:Y:S04]  /*2c070*/  LDL.LU R26, [R1+0x88] ;  /* 0x00008800011a7983 */ /* 0x000ea80000300800 */
[----:B------:R-:W2:Y:S04]  /*2c080*/  LDL.LU R28, [R1+0x84] ;  /* 0x00008400011c7983 */ /* 0x000ea80000300800 */
[----:B------:R-:W2:Y:S04]  /*2c090*/  LDL.LU R0, [R1+0x80] ;  /* 0x0000800001007983 */ /* 0x000ea80000300800 */
[----:B------:R0:W-:Y:S02]  /*2c0a0*/  STL [R1+0x12ec], R2 ;  /* 0x0012ec0201007387 */ /* 0x0001e40000100800 */
[----:B0-----:R-:W0:Y:S02]  /*2c0b0*/  S2R R2, SR_TID.X ;  /* 0x0000000000027919 */ /* 0x001e240000002100 */
[----:B0-----:R-:W-:-:S05]  /*2c0c0*/  LOP3.LUT R2, R2, 0x3f, RZ, 0xc0, !PT ;  /* 0x0000003f02027812 */ /* 0x001fca00078ec0ff */
[----:B------:R-:W-:-:S05]  /*2c0d0*/  IMAD.SHL.U32 R2, R2, 0x2, RZ ;  /* 0x0000000202027824 */ /* 0x000fca00078e00ff */
[----:B------:R-:W-:-:S05]  /*2c0e0*/  LOP3.LUT R2, R2, 0x20, RZ, 0x3c, !PT ;  /* 0x0000002002027812 */ /* 0x000fca00078e3cff */
        /* <DEDUP_REMOVED lines=8> */
[----:B---3--:R-:W-:Y:S04]  /*2c170*/  STL [R1+0x1d48], R29 ;  /* 0x001d481d01007387 */ /* 0x008fe80000100800 */
[----:B------:R0:W-:Y:S04]  /*2c180*/  STS.U16 [R2+UR6+0x7f00], R11 ;  /* 0x007f000b02007988 */ /* 0x0001e80008000406 */
[----:B0-----:R-:W3:Y:S04]  /*2c190*/  LDL.LU R2, [R1+0x7c] ;  /* 0x00007c0001027983 */ /* 0x001ee80000300800 */
[----:B------:R-:W2:Y:S04]  /*2c1a0*/  LDL.LU R14, [R1+0x78] ;  /* 0x00007800010e7983 */ /* 0x000ea80000300800 */
[----:B------:R-:W2:Y:S01]  /*2c1b0*/  LDL.LU R29, [R1+0x70] ;  /* 0x00007000011d7983 */ /* 0x000ea20000300800 */
[----:B------:R-:W0:Y:S02]  /*2c1c0*/  S2R R15, SR_TID.X ;  /* 0x00000000000f7919 */ /* 0x000e240000002100 */
[----:B0-----:R-:W-:Y:S01]  /*2c1d0*/  LOP3.LUT R15, R15, 0x3f, RZ, 0xc0, !PT ;  /* 0x0000003f0f0f7812 */ /* 0x001fe200078ec0ff */
[----:B--2---:R0:W-:Y:S04]  /*2c1e0*/  STL [R1+0x1d4c], R29 ;  /* 0x001d4c1d01007387 */ /* 0x0041e80000100800 */
[----:B0-----:R-:W2:Y:S01]  /*2c1f0*/  LDL.LU R29, [R1+0x74] ;  /* 0x00007400011d7983 */ /* 0x001ea20000300800 */
[----:B------:R-:W-:-:S05]  /*2c200*/  IMAD.SHL.U32 R15, R15, 0x2, RZ ;  /* 0x000000020f0f7824 */ /* 0x000fca00078e00ff */
[----:B------:R-:W-:-:S05]  /*2c210*/  LOP3.LUT R15, R15, 0x30, RZ, 0x3c, !PT ;  /* 0x000000300f0f7812 */ /* 0x000fca00078e3cff */
[----:B------:R0:W-:Y:S04]  /*2c220*/  STS.U16 [R15+UR6+0x180], R27 ;  /* 0x0001801b0f007988 */ /* 0x0001e80008000406 */
[----:B----4-:R1:W-:Y:S04]  /*2c230*/  STS.U16 [R15+UR6+0x380], R25 ;  /* 0x000380190f007988 */ /* 0x0103e80008000406 */
[----:B------:R4:W-:Y:S04]  /*2c240*/  STS.U16 [R15+UR6+0x580], R23 ;  /* 0x000580170f007988 */ /* 0x0009e80008000406 */
[----:B------:R0:W-:Y:S04]  /*2c250*/  STS.U16 [R15+UR6+0x780], R21 ;  /* 0x000780150f007988 */ /* 0x0001e80008000406 */
[----:B------:R1:W-:Y:S04]  /*2c260*/  STS.U16 [R15+UR6+0x980], R19 ;  /* 0x000980130f007988 */ /* 0x0003e80008000406 */
[----:B------:R3:W-:Y:S04]  /*2c270*/  STS.U16 [R15+UR6+0xb80], R17 ;  /* 0x000b80110f007988 */ /* 0x0007e80008000406 */
[----:B0-----:R-:W2:Y:S04]  /*2c280*/  LDL.LU R27, [R1+0x6c] ;  /* 0x00006c00011b7983 */ /* 0x001ea80000300800 */
[----:B-1----:R-:W2:Y:S04]  /*2c290*/  LDL.LU R25, [R1+0x68] ;  /* 0x0000680001197983 */ /* 0x002ea80000300800 */
[----:B----4-:R-:W4:Y:S04]  /*2c2a0*/  LDL.LU R23, [R1+0x64] ;  /* 0x0000640001177983 */ /* 0x010f280000300800 */
[----:B------:R-:W4:Y:S04]  /*2c2b0*/  LDL.LU R21, [R1+0x60] ;  /* 0x0000600001157983 */ /* 0x000f280000300800 */
[----:B------:R-:W4:Y:S04]  /*2c2c0*/  LDL.LU R19, [R1+0x5c] ;  /* 0x00005c0001137983 */ /* 0x000f280000300800 */
[----:B------:R0:W-:Y:S04]  /*2c2d0*/  STS.U16 [R15+UR6+0xd80], R13 ;  /* 0x000d800d0f007988 */ /* 0x0001e80008000406 */
[----:B---3--:R-:W3:Y:S04]  /*2c2e0*/  LDL.LU R17, [R1+0x58] ;  /* 0x0000580001117983 */ /* 0x008ee80000300800 */
[----:B------:R1:W-:Y:S04]  /*2c2f0*/  STS.U16 [R15+UR6+0xf80], R12 ;  /* 0x000f800c0f007988 */ /* 0x0003e80008000406 */
[----:B------:R0:W-:Y:S04]  /*2c300*/  STS.U16 [R15+UR6+0x1180], R16 ;  /* 0x001180100f007988 */ /* 0x0001e80008000406 */
[----:B------:R0:W-:Y:S04]  /*2c310*/  STS.U16 [R15+UR6+0x1380], R18 ;  /* 0x001380120f007988 */ /* 0x0001e80008000406 */
[----:B------:R1:W-:Y:S04]  /*2c320*/  STS.U16 [R15+UR6+0x1580], R20 ;  /* 0x001580140f007988 */ /* 0x0003e80008000406 */
[----:B------:R1:W-:Y:S04]  /*2c330*/  STS.U16 [R15+UR6+0x1780], R22 ;  /* 0x001780160f007988 */ /* 0x0003e80008000406 */
[----:B0-----:R-:W3:Y:S04]  /*2c340*/  LDL.LU R13, [R1+0x54] ;  /* 0x00005400010d7983 */ /* 0x001ee80000300800 */
[----:B-1----:R-:W3:Y:S04]  /*2c350*/  LDL.LU R12, [R1+0x50] ;  /* 0x00005000010c7983 */ /* 0x002ee80000300800 */
[----:B------:R-:W3:Y:S04]  /*2c360*/  LDL.LU R16, [R1+0x4c] ;  /* 0x00004c0001107983 */ /* 0x000ee80000300800 */
[----:B------:R-:W3:Y:S04]  /*2c370*/  LDL.LU R18, [R1+0x48] ;  /* 0x0000480001127983 */ /* 0x000ee80000300800 */
[----:B------:R-:W3:Y:S04]  /*2c380*/  LDL.LU R20, [R1+0x44] ;  /* 0x0000440001147983 */ /* 0x000ee80000300800 */
[----:B------:R0:W-:Y:S04]  /*2c390*/  STS.U16 [R15+UR6+0x1980], R24 ;  /* 0x001980180f007988 */ /* 0x0001e80008000406 */
[----:B------:R-:W3:Y:S04]  /*2c3a0*/  LDL.LU R22, [R1+0x40] ;  /* 0x0000400001167983 */ /* 0x000ee80000300800 */
        /* <DEDUP_REMOVED lines=14> */
[----:B------:R0:W-:Y:S04]  /*2c490*/  STS.U16 [R15+UR6+0x2180], R2 ;  /* 0x002180020f007988 */ /* 0x0001e80008000406 */
[----:B------:R-:W3:Y:S04]  /*2c4a0*/  LDL.LU R5, [R1+0x10] ;  /* 0x0000100001057983 */ /* 0x000ee80000300800 */
[----:B------:R1:W-:Y:S04]  /*2c4b0*/  STS.U16 [R15+UR6+0x2380], R14 ;  /* 0x0023800e0f007988 */ /* 0x0003e80008000406 */
[----:B0-----:R-:W3:Y:S04]  /*2c4c0*/  LDL.LU R2, [R1+0xc] ;  /* 0x00000c0001027983 */ /* 0x001ee80000300800 */
[----:B------:R-:W3:Y:S04]  /*2c4d0*/  LDL.LU R4, [R1+0x8] ;  /* 0x0000080001047983 */ /* 0x000ee80000300800 */
[----:B-1----:R-:W3:Y:S04]  /*2c4e0*/  LDL.LU R14, [R1+0x4] ;  /* 0x00000400010e7983 */ /* 0x002ee80000300800 */
[----:B--2---:R0:W-:Y:S04]  /*2c4f0*/  STS.U16 [R15+UR6+0x2580], R29 ;  /* 0x0025801d0f007988 */ /* 0x0041e80008000406 */
[----:B0-----:R-:W2:Y:S04]  /*2c500*/  LDL.LU R29, [R1+0x1d4c] ;  /* 0x001d4c00011d7983 */ /* 0x001ea80000300800 */
[----:B--2---:R0:W-:Y:S04]  /*2c510*/  STS.U16 [R15+UR6+0x2780], R29 ;  /* 0x0027801d0f007988 */ /* 0x0041e80008000406 */
[----:B------:R1:W-:Y:S04]  /*2c520*/  STS.U16 [R15+UR6+0x2980], R27 ;  /* 0x0029801b0f007988 */ /* 0x0003e80008000406 */
[----:B------:R2:W-:Y:S04]  /*2c530*/  STS.U16 [R15+UR6+0x2b80], R25 ;  /* 0x002b80190f007988 */ /* 0x0005e80008000406 */
[----:B----4-:R4:W-:Y:S04]  /*2c540*/  STS.U16 [R15+UR6+0x2d80], R23 ;  /* 0x002d80170f007988 */ /* 0x0109e80008000406 */
[----:B------:R1:W-:Y:S04]  /*2c550*/  STS.U16 [R15+UR6+0x2f80], R21 ;  /* 0x002f80150f007988 */ /* 0x0003e80008000406 */
[----:B------:R2:W-:Y:S04]  /*2c560*/  STS.U16 [R15+UR6+0x3180], R19 ;  /* 0x003180130f007988 */ /* 0x0005e80008000406 */
[----:B0-----:R-:W3:Y:S04]  /*2c570*/  LDL.LU R29, [R1+0x1d48] ;  /* 0x001d4800011d7983 */ /* 0x001ee80000300800 */
[----:B-1----:R-:W3:Y:S04]  /*2c580*/  LDL.LU R27, [R1+0x1d44] ;  /* 0x001d4400011b7983 */ /* 0x002ee80000300800 */
[----:B--2---:R-:W2:Y:S04]  /*2c590*/  LDL.LU R25, [R1+0x1d40] ;  /* 0x001d400001197983 */ /* 0x004ea80000300800 */
[----:B----4-:R-:W4:Y:S04]  /*2c5a0*/  LDL.LU R23, [R1+0x1d3c] ;  /* 0x001d3c0001177983 */ /* 0x010f280000300800 */
[----:B------:R-:W2:Y:S04]  /*2c5b0*/  LDL.LU R21, [R1+0x1d38] ;  /* 0x001d380001157983 */ /* 0x000ea80000300800 */
[----:B------:R-:W2:Y:S04]  /*2c5c0*/  LDL.LU R19, [R1+0x1d34] ;  /* 0x001d340001137983 */ /* 0x000ea80000300800 */
[----:B---3--:R0:W-:Y:S04]  /*2c5d0*/  STS.U16 [R15+UR6+0x3380], R17 ;  /* 0x003380110f007988 */ /* 0x0081e80008000406 */
[----:B------:R1:W-:Y:S04]  /*2c5e0*/  STS.U16 [R15+UR6+0x3580], R13 ;  /* 0x0035800d0f007988 */ /* 0x0003e80008000406 */
[----:B------:R3:W-:Y:S04]  /*2c5f0*/  STS.U16 [R15+UR6+0x3780], R12 ;  /* 0x0037800c0f007988 */ /* 0x0007e80008000406 */
[----:B------:R0:W-:Y:S04]  /*2c600*/  STS.U16 [R15+UR6+0x3980], R16 ;  /* 0x003980100f007988 */ /* 0x0001e80008000406 */
[----:B------:R1:W-:Y:S04]  /*2c610*/  STS.U16 [R15+UR6+0x3b80], R18 ;  /* 0x003b80120f007988 */ /* 0x0003e80008000406 */
[----:B------:R3:W-:Y:S04]  /*2c620*/  STS.U16 [R15+UR6+0x3d80], R20 ;  /* 0x003d80140f007988 */ /* 0x0007e80008000406 */
[----:B0-----:R-:W2:Y:S04]  /*2c630*/  LDL.LU R17, [R1+0x1d30] ;  /* 0x001d300001117983 */ /* 0x001ea80000300800 */
[----:B-1----:R-:W2:Y:S04]  /*2c640*/  LDL.LU R13, [R1+0x1d2c] ;  /* 0x001d2c00010d7983 */ /* 0x002ea80000300800 */
[----:B---3--:R-:W3:Y:S04]  /*2c650*/  LDL.LU R12, [R1+0x1d28] ;  /* 0x001d2800010c7983 */ /* 0x008ee80000300800 */
[----:B------:R-:W2:Y:S04]  /*2c660*/  LDL.LU R16, [R1+0x1d24] ;  /* 0x001d240001107983 */ /* 0x000ea80000300800 */
[----:B------:R-:W2:Y:S04]  /*2c670*/  LDL.LU R18, [R1+0x1d20] ;  /* 0x001d200001127983 */ /* 0x000ea80000300800 */
[----:B------:R-:W2:Y:S04]  /*2c680*/  LDL.LU R20, [R1+0x1d1c] ;  /* 0x001d1c0001147983 */ /* 0x000ea80000300800 */
[----:B------:R0:W-:Y:S04]  /*2c690*/  STS.U16 [R15+UR6+0x3f80], R22 ;  /* 0x003f80160f007988 */ /* 0x0001e80008000406 */
[----:B------:R1:W-:Y:S04]  /*2c6a0*/  STS.U16 [R15+UR6+0x4180], R24 ;  /* 0x004180180f007988 */ /* 0x0003e80008000406 */
[----:B------:R0:W-:Y:S04]  /*2c6b0*/  STS.U16 [R15+UR6+0x4380], R26 ;  /* 0x0043801a0f007988 */ /* 0x0001e80008000406 */
[----:B------:R1:W-:Y:S04]  /*2c6c0*/  STS.U16 [R15+UR6+0x4580], R28 ;  /* 0x0045801c0f007988 */ /* 0x0003e80008000406 */
[----:B------:R1:W-:Y:S04]  /*2c6d0*/  STS.U16 [R15+UR6+0x4780], R0 ;  /* 0x004780000f007988 */ /* 0x0003e80008000406 */
[----:B0-----:R-:W2:Y:S04]  /*2c6e0*/  LDL.LU R22, [R1+0x1d18] ;  /* 0x001d180001167983 */ /* 0x001ea80000300800 */
[----:B-1----:R-:W2:Y:S04]  /*2c6f0*/  LDL.LU R24, [R1+0x1d14] ;  /* 0x001d140001187983 */ /* 0x002ea80000300800 */
[----:B------:R-:W2:Y:S04]  /*2c700*/  LDL.LU R26, [R1+0x1d10] ;  /* 0x001d1000011a7983 */ /* 0x000ea80000300800 */
[----:B------:R-:W2:Y:S04]  /*2c710*/  LDL.LU R28, [R1+0x1d0c] ;  /* 0x001d0c00011c7983 */ /* 0x000ea80000300800 */
[----:B------:R-:W2:Y:S04]  /*2c720*/  LDL.LU R0, [R1+0x1d08] ;  /* 0x001d080001007983 */ /* 0x000ea80000300800 */
[----:B------:R-:W-:Y:S04]  /*2c730*/  STS.U16 [R15+UR6+0x4980], R11 ;  /* 0x0049800b0f007988 */ /* 0x000fe80008000406 */
[----:B------:R-:W-:Y:S04]  /*2c740*/  STS.U16 [R15+UR6+0x4b80], R10 ;  /* 0x004b800a0f007988 */ /* 0x000fe80008000406 */
[----:B------:R0:W-:Y:S04]  /*2c750*/  STS.U16 [R15+UR6+0x4d80], R3 ;  /* 0x004d80030f007988 */ /* 0x0001e80008000406 */
[----:B------:R-:W-:Y:S04]  /*2c760*/  STS.U16 [R15+UR6+0x4f80], R9 ;  /* 0x004f80090f007988 */ /* 0x000fe80008000406 */
[----:B------:R-:W-:Y:S04]  /*2c770*/  STS.U16 [R15+UR6+0x5180], R8 ;  /* 0x005180080f007988 */ /* 0x000fe80008000406 */
[----:B------:R-:W-:Y:S04]  /*2c780*/  STS.U16 [R15+UR6+0x5380], R7 ;  /* 0x005380070f007988 */ /* 0x000fe80008000406 */
[----:B------:R-:W-:Y:S04]  /*2c790*/  STS.U16 [R15+UR6+0x5580], R6 ;  /* 0x005580060f007988 */ /* 0x000fe80008000406 */
[----:B------:R-:W-:Y:S04]  /*2c7a0*/  STS.U16 [R15+UR6+0x5780], R5 ;  /* 0x005780050f007988 */ /* 0x000fe80008000406 */
[----:B------:R1:W-:Y:S04]  /*2c7b0*/  STS.U16 [R15+UR6+0x5980], R2 ;  /* 0x005980020f007988 */ /* 0x0003e80008000406 */
[----:B------:R-:W-:Y:S04]  /*2c7c0*/  STS.U16 [R15+UR6+0x5b80], R4 ;  /* 0x005b80040f007988 */ /* 0x000fe80008000406 */
[----:B------:R-:W-:Y:S04]  /*2c7d0*/  STS.U16 [R15+UR6+0x5d80], R14 ;  /* 0x005d800e0f007988 */ /* 0x000fe80008000406 */
[----:B0-----:R-:W4:Y:S04]  /*2c7e0*/  LDL R3, [R1+0xea4] ;  /* 0x000ea40001037983 */ /* 0x001f280000100800 */
[----:B-1----:R-:W4:Y:S04]  /*2c7f0*/  LDL R2, [R1+0xea0] ;  /* 0x000ea00001027983 */ /* 0x002f280000100800 */
[----:B--2---:R0:W-:Y:S04]  /*2c800*/  STS.U16 [R15+UR6+0x5f80], R0 ;  /* 0x005f80000f007988 */ /* 0x0041e80008000406 */
[----:B0-----:R-:W2:Y:S04]  /*2c810*/  LDL.LU R0, [R1+0x1d04] ;  /* 0x001d040001007983 */ /* 0x001ea80000300800 */
[----:B------:R-:W-:Y:S04]  /*2c820*/  STS.U16 [R15+UR6+0x6180], R28 ;  /* 0x0061801c0f007988 */ /* 0x000fe80008000406 */
[----:B------:R-:W-:Y:S04]  /*2c830*/  STS.U16 [R15+UR6+0x6380], R26 ;  /* 0x0063801a0f007988 */ /* 0x000fe80008000406 */
[----:B------:R-:W-:Y:S04]  /*2c840*/  STS.U16 [R15+UR6+0x6580], R24 ;  /* 0x006580180f007988 */ /* 0x000fe80008000406 */
[----:B------:R-:W-:Y:S04]  /*2c850*/  STS.U16 [R15+UR6+0x6780], R22 ;  /* 0x006780160f007988 */ /* 0x000fe80008000406 */
[----:B------:R-:W-:Y:S04]  /*2c860*/  STS.U16 [R15+UR6+0x6980], R20 ;  /* 0x006980140f007988 */ /* 0x000fe80008000406 */
[----:B------:R-:W-:Y:S04]  /*2c870*/  STS.U16 [R15+UR6+0x6b80], R18 ;  /* 0x006b80120f007988 */ /* 0x000fe80008000406 */
[----:B------:R-:W-:Y:S04]  /*2c880*/  STS.U16 [R15+UR6+0x6d80], R16 ;  /* 0x006d80100f007988 */ /* 0x000fe80008000406 */
[----:B---3--:R-:W-:Y:S04]  /*2c890*/  STS.U16 [R15+UR6+0x6f80], R12 ;  /* 0x006f800c0f007988 */ /* 0x008fe80008000406 */
[----:B------:R-:W-:Y:S04]  /*2c8a0*/  STS.U16 [R15+UR6+0x7180], R13 ;  /* 0x0071800d0f007988 */ /* 0x000fe80008000406 */
[----:B------:R-:W-:Y:S04]  /*2c8b0*/  STS.U16 [R15+UR6+0x7380], R17 ;  /* 0x007380110f007988 */ /* 0x000fe80008000406 */
[----:B------:R-:W-:Y:S04]  /*2c8c0*/  STS.U16 [R15+UR6+0x7580], R19 ;  /* 0x007580130f007988 */ /* 0x000fe80008000406 */
[----:B------:R-:W-:Y:S04]  /*2c8d0*/  STS.U16 [R15+UR6+0x7780], R21 ;  /* 0x007780150f007988 */ /* 0x000fe80008000406 */
[----:B----4-:R-:W-:Y:S04]  /*2c8e0*/  STS.U16 [R15+UR6+0x7980], R23 ;  /* 0x007980170f007988 */ /* 0x010fe80008000406 */
[----:B------:R-:W-:Y:S04]  /*2c8f0*/  STS.U16 [R15+UR6+0x7b80], R25 ;  /* 0x007b80190f007988 */ /* 0x000fe80008000406 */
[----:B------:R-:W-:Y:S04]  /*2c900*/  STS.U16 [R15+UR6+0x7d80], R27 ;  /* 0x007d801b0f007988 */ /* 0x000fe80008000406 */
[----:B------:R-:W-:Y:S01]  /*2c910*/  STS.U16 [R15+UR6+0x7f80], R29 ;  /* 0x007f801d0f007988 */ /* 0x000fe20008000406 */
[----:B------:R-:W-:Y:S06]  /*2c920*/  BAR.SYNC.DEFER_BLOCKING 0x0 ;  /* 0x0000000000007b1d */ /* 0x000fec0000010000 */
[----:B------:R-:W0:Y:S04]  /*2c930*/  LDSM.16.MT88.4 R16, [R2+UR6+0x8000] ;  /* 0x008000060210783b */ /* 0x000e280008004200 */
[----:B------:R-:W-:Y:S04]  /*2c940*/  LDSM.16.MT88.4 R12, [R3+UR6+0x8000] ;  /* 0x00800006030c783b */ /* 0x000fe80008004200 */
[----:B0-----:R-:W-:Y:S04]  /*2c950*/  STL.64 [R1+0x1cf0], R18 ;  /* 0x001cf01201007387 */ /* 0x001fe80000100a00 */
[----:B--2---:R-:W0:Y:S04]  /*2c960*/  LDSM.16.M88.4 R4, [R0+UR7] ;  /* 0x000000070004783b */ /* 0x004e280008000200 */
[----:B------:R-:W-:Y:S04]  /*2c970*/  LDSM.16.M88.4 R24, [R0+UR7+0x1000] ;  /* 0x001000070018783b */ /* 0x000fe80008000200 */
[----:B0-----:R-:W-:Y:S04]  /*2c980*/  STL.64 [R1+0x1b0], R4 ;  /* 0x0001b00401007387 */ /* 0x001fe80000100a00 */
[----:B------:R-:W-:Y:S04]  /*2c990*/  STL.64 [R1+0x1b8], R6 ;  /* 0x0001b80601007387 */ /* 0x000fe80000100a00 */
[----:B------:R-:W0:Y:S04]  /*2c9a0*/  LDSM.16.M88.4 R4, [R0+UR7+0x400] ;  /* 0x000400070004783b */ /* 0x000e280008000200 */
[----:B------:R1:W-:Y:S04]  /*2c9b0*/  STL.64 [R1+0x1ce8], R16 ;  /* 0x001ce81001007387 */ /* 0x0003e80000100a00 */
[----:B-1----:R-:W2:Y:S04]  /*2c9c0*/  LDL.LU.64 R16, [R1+0x280] ;  /* 0x0002800001107983 */ /* 0x002ea80000300a00 */
[----:B------:R-:W2:Y:S01]  /*2c9d0*/  LDL.LU.64 R18, [R1+0x288] ;  /* 0x0002880001127983 */ /* 0x000ea20000300a00 */
[----:B0-----:R-:W-:-:S03]  /*2c9e0*/  IMAD.MOV.U32 R10, RZ, RZ, R4 ;  /* 0x000000ffff0a7224 */ /* 0x001fc600078e0004 */
[----:B------:R-:W-:Y:S01]  /*2c9f0*/  STL.64 [R1+0x1a8], R6 ;  /* 0x0001a80601007387 */ /* 0x000fe20000100a00 */
[----:B------:R-:W-:-:S03]  /*2ca00*/  IMAD.MOV.U32 R9, RZ, RZ, R5 ;  /* 0x000000ffff097224 */ /* 0x000fc600078e0005 */
[----:B------:R-:W0:Y:S02]  /*2ca10*/  LDSM.16.M88.4 R4, [R0+UR7+0x800] ;  /* 0x000800070004783b */ /* 0x000e240008000200 */
[----:B0-----:R-:W-:Y:S02]  /*2ca20*/  IMAD.MOV.U32 R20, RZ, RZ, R4 ;  /* 0x000000ffff147224 */ /* 0x001fe400078e0004 */
[----:B------:R-:W-:Y:S01]  /*2ca30*/  STL.64 [R1+0x198], R6 ;  /* 0x0001980601007387 */ /* 0x000fe20000100a00 */
[----:B------:R-:W-:-:S03]  /*2ca40*/  IMAD.MOV.U32 R11, RZ, RZ, R5 ;  /* 0x000000ffff0b7224 */ /* 0x000fc600078e0005 */
[----:B------:R-:W0:Y:S02]  /*2ca50*/  LDSM.16.M88.4 R4, [R0+UR7+0xc00] ;  /* 0x000c00070004783b */ /* 0x000e240008000200 */
[----:B0-----:R-:W-:Y:S02]  /*2ca60*/  IMAD.MOV.U32 R22, RZ, RZ, R4 ;  /* 0x000000ffff167224 */ /* 0x001fe400078e0004 */
[----:B------:R-:W-:Y:S01]  /*2ca70*/  IMAD.MOV.U32 R21, RZ, RZ, R5 ;  /* 0x000000ffff157224 */ /* 0x000fe200078e0005 */
[----:B------:R-:W-:Y:S04]  /*2ca80*/  STL.64 [R1+0x188], R6 ;  /* 0x0001880601007387 */ /* 0x000fe80000100a00 */
[----:B------:R-:W-:Y:S04]  /*2ca90*/  STL [R1+0x1d00], R22 ;  /* 0x001d001601007387 */ /* 0x000fe80000100800 */
[----:B------:R0:W-:Y:S04]  /*2caa0*/  STL.64 [R1+0x1cf8], R20 ;  /* 0x001cf81401007387 */ /* 0x0001e80000100a00 */
[----:B0-----:R-:W2:Y:S01]  /*2cab0*/  LDL.LU.64 R20, [R1+0x1b0] ;  /* 0x0001b00001147983 */ /* 0x001ea20000300a00 */
[----:B------:R-:W-:-:S02]  /*2cac0*/  IMAD.MOV.U32 R3, RZ, RZ, R7 ;  /* 0x000000ffff037224 */ /* 0x000fc400078e0007 */
[----:B------:R-:W-:Y:S02]  /*2cad0*/  IMAD.MOV.U32 R28, RZ, RZ, R6 ;  /* 0x000000ffff1c7224 */ /* 0x000fe400078e0006 */
[----:B------:R-:W0:Y:S04]  /*2cae0*/  LDSM.16.M88.4 R4, [R0+UR7+0x1400] ;  /* 0x001400070004783b */ /* 0x000e280008000200 */
[----:B------:R1:W-:Y:S04]  /*2caf0*/  STL [R1+0x18f4], R3 ;  /* 0x0018f40301007387 */ /* 0x0003e80000100800 */
[----:B------:R3:W-:Y:S04]  /*2cb00*/  STL [R1+0x18f0], R28 ;  /* 0x0018f01c01007387 */ /* 0x0007e80000100800 */
[----:B------:R-:W4:Y:S01]  /*2cb10*/  LDL.LU R22, [R1+0x1d00] ;  /* 0x001d000001167983 */ /* 0x000f220000300800 */
[----:B--2---:R-:W-:Y:S01]  /*2cb20*/  HMMA.16816.F32 R16, R12, R20, R16 ;  /* 0x000000140c10723c */ /* 0x004fe20000001810 */
[----:B------:R-:W-:-:S02]  /*2cb30*/  IMAD.MOV.U32 R8, RZ, RZ, R20 ;  /* 0x000000ffff087224 */ /* 0x000fc400078e0014 */
[----:B------:R-:W-:Y:S02]  /*2cb40*/  IMAD.MOV.U32 R2, RZ, RZ, R21 ;  /* 0x000000ffff027224 */ /* 0x000fe400078e0015 */
[----:B------:R-:W2:-:S14]  /*2cb50*/  LDL.LU.64 R20, [R1+0x1cf8] ;  /* 0x001cf80001147983 */ /* 0x000e9c0000300a00 */
[----:B-1----:R-:W-:Y:S01]  /*2cb60*/  IMAD.MOV.U32 R3, RZ, RZ, R18 ;  /* 0x000000ffff037224 */ /* 0x002fe200078e0012 */
[----:B------:R1:W-:Y:S01]  /*2cb70*/  STL.64 [R1+0x280], R16 ;  /* 0x0002801001007387 */ /* 0x0003e20000100a00 */
[----:B---3--:R-:W-:-:S03]  /*2cb80*/  IMAD.MOV.U32 R28, RZ, RZ, R19 ;  /* 0x000000ffff1c7224 */ /* 0x008fc600078e0013 */
[----:B------:R-:W3:Y:S04]  /*2cb90*/  LDL.LU.64 R18, [R1+0x1cf0] ;  /* 0x001cf00001127983 */ /* 0x000ee80000300a00 */
[----:B-1----:R-:W3:Y:S04]  /*2cba0*/  LDL.LU.64 R16, [R1+0x1ce8] ;  /* 0x001ce80001107983 */ /* 0x002ee80000300a00 */
[----:B------:R-:W-:Y:S04]  /*2cbb0*/  STL.64 [R1+0x1cd8], R14 ;  /* 0x001cd80e01007387 */ /* 0x000fe80000100a00 */
[----:B------:R-:W-:Y:S04]  /*2cbc0*/  STL.64 [R1+0x1cd0], R12 ;  /* 0x001cd00c01007387 */ /* 0x000fe80000100a00 */
[----:B------:R-:W-:Y:S04]  /*2cbd0*/  STL.64 [R1+0x178], R26 ;  /* 0x0001781a01007387 */ /* 0x000fe80000100a00 */
[----:B------:R4:W-:Y:S02]  /*2cbe0*/  STL.64 [R1+0x1c58], R24 ;  /* 0x001c581801007387 */ /* 0x0009e40000100a00 */
[----:B----4-:R-:W-:-:S02]  /*2cbf0*/  IMAD.MOV.U32 R24, RZ, RZ, R22 ;  /* 0x000000ffff187224 */ /* 0x010fc400078e0016 */
[----:B--2---:R-:W-:-:S05]  /*2cc00*/  IMAD.MOV.U32 R25, RZ, RZ, R21 ;  /* 0x000000ffff197224 */ /* 0x004fca00078e0015 */
[----:B------:R1:W-:Y:S02]  /*2cc10*/  STL.64 [R1+0x1c80], R24 ;  /* 0x001c801801007387 */ /* 0x0003e40000100a00 */
[----:B-1----:R-:W-:Y:S02]  /*2cc20*/  IMAD.MOV.U32 R24, RZ, RZ, R20 ;  /* 0x000000ffff187224 */ /* 0x002fe400078e0014 */
[----:B------:R-:W-:-:S05]  /*2cc30*/  IMAD.MOV.U32 R25, RZ, RZ, R11 ;  /* 0x000000ffff197224 */ /* 0x000fca00078e000b */
[----:B------:R1:W-:Y:S02]  /*2cc40*/  STL.64 [R1+0x1ca8], R24 ;  /* 0x001ca81801007387 */ /* 0x0003e40000100a00 */
[----:B-1----:R-:W-:Y:S02]  /*2cc50*/  IMAD.MOV.U32 R24, RZ, RZ, R10 ;  /* 0x000000ffff187224 */ /* 0x002fe400078e000a */
[----:B------:R-:W-:-:S05]  /*2cc60*/  IMAD.MOV.U32 R25, RZ, RZ, R9 ;  /* 0x000000ffff197224 */ /* 0x000fca00078e0009 */
[----:B------:R1:W-:Y:S04]  /*2cc70*/  STL.64 [R1+0x1ce0], R24 ;  /* 0x001ce01801007387 */ /* 0x0003e80000100a00 */
[----:B-1----:R-:W3:Y:S04]  /*2cc80*/  LDL.LU.64 R24, [R1+0x240] ;  /* 0x0002400001187983 */ /* 0x002ee80000300a00 */
[----:B------:R-:W3:Y:S04]  /*2cc90*/  LDL.LU.64 R26, [R1+0x248] ;  /* 0x00024800011a7983 */ /* 0x000ee80000300a00 */
[----:B------:R-:W2:Y:S04]  /*2cca0*/  LDL.LU.64 R20, [R1+0x5f0] ;  /* 0x0005f00001147983 */ /* 0x000ea80000300a00 */
[----:B------:R-:W4:Y:S04]  /*2ccb0*/  LDL.LU.64 R22, [R1+0x5f8] ;  /* 0x0005f80001167983 */ /* 0x000f280000300a00 */
[----:B----4-:R-:W-:Y:S04]  /*2ccc0*/  STL.64 [R1+0x1c40], R22 ;  /* 0x001c401601007387 */ /* 0x010fe80000100a00 */
[----:B--2---:R1:W-:Y:S04]  /*2ccd0*/  STL.64 [R1+0x1c38], R20 ;  /* 0x001c381401007387 */ /* 0x0043e80000100a00 */
[----:B-1----:R-:W2:Y:S04]  /*2cce0*/  LDL.LU.64 R20, [R1+0x220] ;  /* 0x0002200001147983 */ /* 0x002ea80000300a00 */
        /* <DEDUP_REMOVED lines=20> */
[----:B------:R-:W4:Y:S01]  /*2ce30*/  LDL.LU.64 R22, [R1+0x268] ;  /* 0x0002680001167983 */ /* 0x000f220000300a00 */
[----:B------:R-:W-:-:S02]  /*2ce40*/  IMAD.MOV.U32 R12, RZ, RZ, R8 ;  /* 0x000000ffff0c7224 */ /* 0x000fc400078e0008 */
[----:B------:R-:W-:Y:S01]  /*2ce50*/  IMAD.MOV.U32 R13, RZ, RZ, R2 ;  /* 0x000000ffff0d7224 */ /* 0x000fe200078e0002 */
[----:B----4-:R-:W-:Y:S04]  /*2ce60*/  STL.64 [R1+0x1cb8], R22 ;  /* 0x001cb81601007387 */ /* 0x010fe80000100a00 */
[----:B--2---:R1:W-:Y:S04]  /*2ce70*/  STL.64 [R1+0x1cb0], R20 ;  /* 0x001cb01401007387 */ /* 0x0043e80000100a00 */
[----:B-1----:R-:W2:Y:S04]  /*2ce80*/  LDL.LU.64 R20, [R1+0x250] ;  /* 0x0002500001147983 */ /* 0x002ea80000300a00 */
[----:B------:R-:W4:Y:S01]  /*2ce90*/  LDL.LU.64 R22, [R1+0x258] ;  /* 0x0002580001167983 */ /* 0x000f220000300a00 */
[----:B---3--:R-:W-:Y:S03]  /*2cea0*/  HMMA.16816.F32 R12, R16, R12, R24 ;  /* 0x0000000c100c723c */ /* 0x008fe60000001818 */
[----:B----4-:R-:W-:Y:S04]  /*2ceb0*/  STL.64 [R1+0x1cc8], R22 ;  /* 0x001cc81601007387 */ /* 0x010fe80000100a00 */
[----:B--2---:R1:W-:Y:S04]  /*2cec0*/  STL.64 [R1+0x1cc0], R20 ;  /* 0x001cc01401007387 */ /* 0x0043e80000100a00 */
[----:B-1----:R-:W2:Y:S04]  /*2ced0*/  LDL.LU.64 R20, [R1+0x270] ;  /* 0x0002700001147983 */ /* 0x002ea80000300a00 */
[----:B------:R-:W2:Y:S04]  /*2cee0*/  LDL.LU.64 R22, [R1+0x278] ;  /* 0x0002780001167983 */ /* 0x000ea80000300a00 */
[----:B------:R-:W3:Y:S04]  /*2cef0*/  LDL.LU.64 R8, [R1+0x3e0] ;  /* 0x0003e00001087983 */ /* 0x000ee80000300a00 */
[----:B------:R-:W3:Y:S04]  /*2cf00*/  LDL.LU.64 R10, [R1+0x3e8] ;  /* 0x0003e800010a7983 */ /* 0x000ee80000300a00 */
[----:B0-----:R-:W-:Y:S04]  /*2cf10*/  STL.64 [R1+0x168], R6 ;  /* 0x0001680601007387 */ /* 0x001fe80000100a00 */
[----:B------:R-:W-:Y:S04]  /*2cf20*/  STL [R1+0x1a54], R28 ;  /* 0x001a541c01007387 */ /* 0x000fe80000100800 */
[----:B------:R-:W-:Y:S04]  /*2cf30*/  STL [R1+0x1a50], R3 ;  /* 0x001a500301007387 */ /* 0x000fe80000100800 */
[----:B------:R-:W2:Y:S04]  /*2cf40*/  LDL.LU.64 R24, [R1+0x1ce0] ;  /* 0x001ce00001187983 */ /* 0x000ea80000300a00 */
[----:B------:R-:W-:Y:S04]  /*2cf50*/  STL.64 [R1+0x430], R12 ;  /* 0x0004300c01007387 */ /* 0x000fe80000100a00 */
[----:B------:R0:W-:Y:S04]  /*2cf60*/  STL.64 [R1+0x438], R14 ;  /* 0x0004380e01007387 */ /* 0x0001e80000100a00 */
[----:B0-----:R-:W2:Y:S04]  /*2cf70*/  LDL.LU.64 R14, [R1+0x1cd8] ;  /* 0x001cd800010e7983 */ /* 0x001ea80000300a00 */
[----:B------:R-:W2:Y:S02]  /*2cf80*/  LDL.LU.64 R12, [R1+0x1cd0] ;  /* 0x001cd000010c7983 */ /* 0x000ea40000300a00 */
[----:B--2---:R-:W-:-:S15]  /*2cf90*/  HMMA.16816.F32 R20, R12, R24, R20 ;  /* 0x000000180c14723c */ /* 0x004fde0000001814 */
[----:B------:R-:W-:-:S04]  /*2cfa0*/  NOP ;  /* 0x0000000000007918 */ /* 0x000fc80000000000 */
[----:B------:R-:W-:Y:S04]  /*2cfb0*/  STL.64 [R1+0x270], R20 ;  /* 0x0002701401007387 */ /* 0x000fe80000100a00 */
[----:B------:R0:W-:Y:S01]  /*2cfc0*/  STL [R1+0x278], R22 ;  /* 0x0002781601007387 */ /* 0x0001e20000100800 */
[----:B------:R-:W-:-:S03]  /*2cfd0*/  IMAD.MOV.U32 R29, RZ, RZ, R23 ;  /* 0x000000ffff1d7224 */ /* 0x000fc600078e0017 */
[----:B0-----:R-:W2:Y:S04]  /*2cfe0*/  LDL.LU.64 R22, [R1+0x1cc8] ;  /* 0x001cc80001167983 */ /* 0x001ea80000300a00 */
[----:B------:R-:W2:Y:S04]  /*2cff0*/  LDL.LU.64 R20, [R1+0x1cc0] ;  /* 0x001cc00001147983 */ /* 0x000ea80000300a00 */
[----:B------:R-:W-:Y:S01]  /*2d000*/  STL [R1+0x1a58], R29 ;  /* 0x001a581d01007387 */ /* 0x000fe20000100800 */
[----:B--2---:R-:W-:Y:S03]  /*2d010*/  HMMA.16816.F32 R24, R16, R24, R20 ;  /* 0x000000181018723c */ /* 0x004fe60000001814 */
[----:B------:R-:W2:Y:S04]  /*2d020*/  LDL.LU.64 R22, [R1+0x1cb8] ;  /* 0x001cb80001167983 */ /* 0x000ea80000300a00 */
[----:B------:R-:W2:-:S12]  /*2d030*/  LDL.LU.64 R20, [R1+0x1cb0] ;  /* 0x001cb00001147983 */ /* 0x000e980000300a00 */
[----:B------:R0:W-:Y:S04]  /*2d040*/  STL.64 [R1+0x420], R24 ;  /* 0x0004201801007387 */ /* 0x0001e80000100a00 */
[----:B------:R-:W-:Y:S04]  /*2d050*/  STL.64 [R1+0x428], R26 ;  /* 0x0004281a01007387 */ /* 0x000fe80000100a00 */
[----:B0-----:R-:W2:Y:S02]  /*2d060*/  LDL.LU.64 R24, [R1+0x1ca8] ;  /* 0x001ca80001187983 */ /* 0x001ea40000300a00 */
[----:B--2---:R-:W-:-:S15]  /*2d070*/  HMMA.16816.F32 R20, R12, R24, R20 ;  /* 0x000000180c14723c */ /* 0x004fde0000001814 */
[----:B------:R-:W-:-:S04]  /*2d080*/  NOP ;  /* 0x0000000000007918 */ /* 0x000fc80000000000 */
[----:B------:R-:W-:Y:S04]  /*2d090*/  STL.64 [R1+0x260], R20 ;  /* 0x0002601401007387 */ /* 0x000fe80000100a00 */
[----:B------:R0:W-:Y:S04]  /*2d0a0*/  STL.64 [R1+0x268], R22 ;  /* 0x0002681601007387 */ /* 0x0001e80000100a00 */
[----:B0-----:R-:W2:Y:S04]  /*2d0b0*/  LDL.LU.64 R22, [R1+0x1ca0] ;  /* 0x001ca00001167983 */ /* 0x001ea80000300a00 */
[----:B------:R-:W2:Y:S02]  /*2d0c0*/  LDL.LU.64 R20, [R1+0x1c98] ;  /* 0x001c980001147983 */ /* 0x000ea40000300a00 */
[----:B--2---:R-:W-:Y:S02]  /*2d0d0*/  HMMA.16816.F32 R24, R16, R24, R20 ;  /* 0x000000181018723c */ /* 0x004fe40000001814 */
[----:B------:R-:W2:Y:S04]  /*2d0e0*/  LDL.LU.64 R22, [R1+0x1c90] ;  /* 0x001c900001167983 */ /* 0x000ea80000300a00 */
[----:B------:R-:W2:-:S13]  /*2d0f0*/  LDL.LU.64 R20, [R1+0x1c88] ;  /* 0x001c880001147983 */ /* 0x000e9a0000300a00 */
        /* <DEDUP_REMOVED lines=24> */
[----:B------:R-:W-:Y:S04]  /*2d280*/  STL.64 [R1+0x3f0], R24 ;  /* 0x0003f01801007387 */ /* 0x000fe80000100a00 */
[----:B------:R-:W-:Y:S04]  /*2d290*/  STL.64 [R1+0x3f8], R26 ;  /* 0x0003f81a01007387 */ /* 0x000fe80000100a00 */
[----:B------:R-:W-:Y:S04]  /*2d2a0*/  STL.64 [R1+0x1c30], R18 ;  /* 0x001c301201007387 */ /* 0x000fe80000100a00 */
[----:B------:R-:W-:Y:S01]  /*2d2b0*/  LDSM.16.M88.4 R24, [R0+UR7+0x3c00] ;  /* 0x003c00070018783b */ /* 0x000fe20008000200 */
[-C--:B--2---:R-:W-:Y:S08]  /*2d2c0*/  HMMA.16816.F32 R20, R12, R4.reuse, R20 ;  /* 0x000000040c14723c */ /* 0x084ff00000001814 */
[----:B---3--:R-:W-:Y:S01]  /*2d2d0*/  HMMA.16816.F32 R4, R16, R4, R8 ;  /* 0x000000041004723c */ /* 0x008fe20000001808 */
[----:B------:R-:W-:Y:S10]  /*2d2e0*/  LDSM.16.M88.4 R8, [R0+UR7+0x1c00] ;  /* 0x001c00070008783b */ /* 0x000ff40008000200 */
[----:B------:R-:W-:Y:S04]  /*2d2f0*/  STL.64 [R1+0x230], R20 ;  /* 0x0002301401007387 */ /* 0x000fe80000100a00 */
[----:B------:R-:W-:Y:S04]  /*2d300*/  STL.64 [R1+0x238], R22 ;  /* 0x0002381601007387 */ /* 0x000fe80000100a00 */
[----:B------:R-:W-:Y:S04]  /*2d310*/  STL.64 [R1+0x1c28], R16 ;  /* 0x001c281001007387 */ /* 0x000fe80000100a00 */
[----:B------:R-:W-:Y:S04]  /*2d320*/  STL.64 [R1+0x3e0], R4 ;  /* 0x0003e00401007387 */ /* 0x000fe80000100a00 */
[----:B------:R-:W-:Y:S04]  /*2d330*/  STL.64 [R1+0x3e8], R6 ;  /* 0x0003e80601007387 */ /* 0x000fe80000100a00 */
[----:B------:R-:W0:Y:S04]  /*2d340*/  LDSM.16.M88.4 R4, [R0+UR7+0x1800] ;  /* 0x001800070004783b */ /* 0x000e280008000200 */
[----:B------:R-:W1:Y:S04]  /*2d350*/  LDSM.16.M88.4 R20, [R0+UR7+0x2000] ;  /* 0x002000070014783b */ /* 0x000e680008000200 */
[----:B------:R-:W2:Y:S04]  /*2d360*/  LDSM.16.M88.4 R16, [R0+UR7+0x2400] ;  /* 0x002400070010783b */ /* 0x000ea80008000200 */
[----:B0-----:R-:W-:Y:S04]  /*2d370*/  STL.64 [R1+0x158], R6 ;  /* 0x0001580601007387 */ /* 0x001fe80000100a00 */
[----:B------:R-:W-:Y:S01]  /*2d380*/  STL.64 [R1+0x148], R10 ;  /* 0x0001480a01007387 */ /* 0x000fe20000100a00 */
[----:B------:R-:W-:-:S02]  /*2d390*/  IMAD.MOV.U32 R3, RZ, RZ, R4 ;  /* 0x000000ffff037224 */ /* 0x000fc400078e0004 */
[----:B------:R-:W-:Y:S01]  /*2d3a0*/  IMAD.MOV.U32 R2, RZ, RZ, R5 ;  /* 0x000000ffff027224 */ /* 0x000fe200078e0005 */
[----:B-1----:R-:W-:Y:S01]  /*2d3b0*/  STL.64 [R1+0x130], R20 ;  /* 0x0001301401007387 */ /* 0x002fe20000100a00 */
[----:B------:R-:W-:Y:S02]  /*2d3c0*/  IMAD.MOV.U32 R5, RZ, RZ, R8 ;  /* 0x000000ffff057224 */ /* 0x000fe400078e0008 */
[----:B------:R-:W-:Y:S01]  /*2d3d0*/  IMAD.MOV.U32 R4, RZ, RZ, R9 ;  /* 0x000000ffff047224 */ /* 0x000fe200078e0009 */
[----:B------:R-:W-:Y:S01]  /*2d3e0*/  STL.64 [R1+0x138], R22 ;  /* 0x0001381601007387 */ /* 0x000fe20000100a00 */
[----:B--2---:R-:W-:-:S03]  /*2d3f0*/  IMAD.MOV.U32 R9, RZ, RZ, R16 ;  /* 0x000000ffff097224 */ /* 0x004fc600078e0010 */
[----:B------:R-:W-:Y:S01]  /*2d400*/  STL.64 [R1+0x128], R18 ;  /* 0x0001281201007387 */ /* 0x000fe20000100a00 */
[----:B------:R-:W-:-:S03]  /*2d410*/  IMAD.MOV.U32 R8, RZ, RZ, R17 ;  /* 0x000000ffff087224 */ /* 0x000fc600078e0011 */
[----:B------:R-:W0:Y:S02]  /*2d420*/  LDSM.16.M88.4 R16, [R0+UR7+0x2800] ;  /* 0x002800070010783b */ /* 0x000e240008000200 */
[----:B0-----:R-:W-:Y:S02]  /*2d430*/  IMAD.MOV.U32 R11, RZ, RZ, R16 ;  /* 0x000000ffff0b7224 */ /* 0x001fe400078e0010 */
[----:B------:R-:W-:Y:S01]  /*2d440*/  IMAD.MOV.U32 R10, RZ, RZ, R17 ;  /* 0x000000ffff0a7224 */ /* 0x000fe200078e0011 */
[----:B------:R-:W-:Y:S04]  /*2d450*/  STL.64 [R1+0x118], R18 ;  /* 0x0001181201007387 */ /* 0x000fe80000100a00 */
[----:B------:R-:W-:Y:S04]  /*2d460*/  STL.64 [R1+0x1bf0], R10 ;  /* 0x001bf00a01007387 */ /* 0x000fe80000100a00 */
[----:B------:R0:W-:Y:S02]  /*2d470*/  STL.64 [R1+0x1be8], R8 ;  /* 0x001be80801007387 */ /* 0x0001e40000100a00 */
[----:B0-----:R-:W-:-:S02]  /*2d480*/  IMAD.MOV.U32 R8, RZ, RZ, R5 ;  /* 0x000000ffff087224 */ /* 0x001fc400078e0005 */
[----:B------:R-:W-:Y:S02]  /*2d490*/  IMAD.MOV.U32 R9, RZ, RZ, R4 ;  /* 0x000000ffff097224 */ /* 0x000fe400078e0004 */
        /* <DEDUP_REMOVED lines=8> */
[----:B------:R-:W2:Y:S04]  /*2d520*/  LDL.LU.64 R16, [R1+0x5e0] ;  /* 0x0005e00001107983 */ /* 0x000ea80000300a00 */
[----:B------:R-:W2:Y:S04]  /*2d530*/  LDL.LU.64 R18, [R1+0x5e8] ;  /* 0x0005e80001127983 */ /* 0x000ea80000300a00 */
[----:B------:R-:W0:Y:S04]  /*2d540*/  LDSM.16.M88.4 R4, [R0+UR7+0x3400] ;  /* 0x003400070004783b */ /* 0x000e280008000200 */
[----:B------:R-:W-:Y:S04]  /*2d550*/  STL.64 [R1+0x1c00], R22 ;  /* 0x001c001601007387 */ /* 0x000fe80000100a00 */
[----:B------:R1:W-:Y:S04]  /*2d560*/  STL.64 [R1+0x1bf8], R20 ;  /* 0x001bf81401007387 */ /* 0x0003e80000100a00 */
[----:B-1----:R-:W3:Y:S04]  /*2d570*/  LDL.LU.64 R20, [R1+0x3c0] ;  /* 0x0003c00001147983 */ /* 0x002ee80000300a00 */
[----:B------:R-:W4:Y:S04]  /*2d580*/  LDL.LU.64 R22, [R1+0x3c8] ;  /* 0x0003c80001167983 */ /* 0x000f280000300a00 */
[----:B----4-:R-:W-:Y:S04]  /*2d590*/  STL.64 [R1+0x1c10], R22 ;  /* 0x001c101601007387 */ /* 0x010fe80000100a00 */
[----:B---3--:R1:W-:Y:S04]  /*2d5a0*/  STL.64 [R1+0x1c08], R20 ;  /* 0x001c081401007387 */ /* 0x0083e80000100a00 */
[----:B0-----:R-:W-:Y:S01]  /*2d5b0*/  STL.64 [R1+0xe8], R6 ;  /* 0x0000e80601007387 */ /* 0x001fe20000100a00 */
[----:B-1----:R-:W-:-:S02]  /*2d5c0*/  IMAD.MOV.U32 R20, RZ, RZ, R3 ;  /* 0x000000ffff147224 */ /* 0x002fc400078e0003 */
[----:B------:R-:W-:Y:S02]  /*2d5d0*/  IMAD.MOV.U32 R21, RZ, RZ, R2 ;  /* 0x000000ffff157224 */ /* 0x000fe400078e0002 */
[----:B------:R-:W-:Y:S02]  /*2d5e0*/  IMAD.MOV.U32 R3, RZ, RZ, R4 ;  /* 0x000000ffff037224 */ /* 0x000fe400078e0004 */
[----:B------:R-:W-:Y:S02]  /*2d5f0*/  IMAD.MOV.U32 R2, RZ, RZ, R5 ;  /* 0x000000ffff027224 */ /* 0x000fe400078e0005 */
[----:B------:R-:W0:Y:S01]  /*2d600*/  LDSM.16.M88.4 R4, [R0+UR7+0x3800] ;  /* 0x003800070004783b */ /* 0x000e220008000200 */
[-C--:B--2---:R-:W-:Y:S01]  /*2d610*/  HMMA.16816.F32 R16, R12, R20.reuse, R16 ;  /* 0x000000140c10723c */ /* 0x084fe20000001810 */
[----:B0-----:R-:W-:Y:S02]  /*2d620*/  IMAD.MOV.U32 R11, RZ, RZ, R4 ;  /* 0x000000ffff0b7224 */ /* 0x001fe400078e0004 */
[----:B------:R-:W-:Y:S01]  /*2d630*/  IMAD.MOV.U32 R10, RZ, RZ, R5 ;  /* 0x000000ffff0a7224 */ /* 0x000fe200078e0005 */
[----:B------:R-:W-:Y:S04]  /*2d640*/  STL.64 [R1+0xd8], R6 ;  /* 0x0000d80601007387 */ /* 0x000fe80000100a00 */
[----:B------:R-:W0:Y:S04]  /*2d650*/  LDSM.16.M88.4 R4, [R0+UR7+0x4000] ;  /* 0x004000070004783b */ /* 0x000e280008000200 */
[----:B------:R-:W-:Y:S04]  /*2d660*/  STL.64 [R1+0x1c20], R10 ;  /* 0x001c200a01007387 */ /* 0x000fe80000100a00 */
[----:B------:R1:W-:Y:S04]  /*2d670*/  STL.64 [R1+0x1c18], R8 ;  /* 0x001c180801007387 */ /* 0x0003e80000100a00 */
[----:B-1----:R-:W2:Y:S04]  /*2d680*/  LDL.LU.64 R8, [R1+0x3d0] ;  /* 0x0003d00001087983 */ /* 0x002ea80000300a00 */
[----:B------:R-:W2:Y:S04]  /*2d690*/  LDL.LU.64 R10, [R1+0x3d8] ;  /* 0x0003d800010a7983 */ /* 0x000ea80000300a00 */
[----:B------:R-:W-:Y:S04]  /*2d6a0*/  STL.64 [R1+0x220], R16 ;  /* 0x0002201001007387 */ /* 0x000fe80000100a00 */
[----:B------:R1:W-:Y:S04]  /*2d6b0*/  STL.64 [R1+0x228], R18 ;  /* 0x0002281201007387 */ /* 0x0003e80000100a00 */
[----:B-1----:R-:W2:Y:S04]  /*2d6c0*/  LDL.LU.64 R18, [R1+0x1c30] ;  /* 0x001c300001127983 */ /* 0x002ea80000300a00 */
[----:B------:R-:W2:Y:S02]  /*2d6d0*/  LDL.LU.64 R16, [R1+0x1c28] ;  /* 0x001c280001107983 */ /* 0x000ea40000300a00 */
[----:B--2---:R-:W-:Y:S02]  /*2d6e0*/  HMMA.16816.F32 R20, R16, R20, R8 ;  /* 0x000000141014723c */ /* 0x004fe40000001808 */
[----:B------:R-:W2:Y:S04]  /*2d6f0*/  LDL.LU.64 R10, [R1+0x1c20] ;  /* 0x001c2000010a7983 */ /* 0x000ea80000300a00 */
[----:B------:R-:W3:-:S13]  /*2d700*/  LDL.LU.64 R8, [R1+0x1c18] ;  /* 0x001c180001087983 */ /* 0x000eda0000300a00 */
[----:B------:R-:W-:Y:S04]  /*2d710*/  STL.64 [R1+0x3d0], R20 ;  /* 0x0003d01401007387 */ /* 0x000fe80000100a00 */
[----:B------:R1:W-:Y:S04]  /*2d720*/  STL.64 [R1+0x3d8], R22 ;  /* 0x0003d81601007387 */ /* 0x0003e80000100a00 */
[----:B-1----:R-:W4:Y:S04]  /*2d730*/  LDL.LU.64 R22, [R1+0x1c10] ;  /* 0x001c100001167983 */ /* 0x002f280000300a00 */
[----:B------:R-:W4:Y:S04]  /*2d740*/  LDL.LU.64 R20, [R1+0x1c08] ;  /* 0x001c080001147983 */ /* 0x000f280000300a00 */
[----:B------:R-:W-:Y:S04]  /*2d750*/  STL.64 [R1+0xc8], R26 ;  /* 0x0000c81a01007387 */ /* 0x000fe80000100a00 */
[----:B------:R2:W-:Y:S02]  /*2d760*/  STL.64 [R1+0x1ae0], R24 ;  /* 0x001ae01801007387 */ /* 0x0005e40000100a00 */
[----:B--2---:R-:W-:-:S02]  /*2d770*/  IMAD.MOV.U32 R24, RZ, RZ, R11 ;  /* 0x000000ffff187224 */ /* 0x004fc400078e000b */
[----:B------:R-:W-:-:S05]  /*2d780*/  IMAD.MOV.U32 R25, RZ, RZ, R10 ;  /* 0x000000ffff197224 */ /* 0x000fca00078e000a */
[----:B------:R1:W-:Y:S04]  /*2d790*/  STL.64 [R1+0x1b08], R24 ;  /* 0x001b081801007387 */ /* 0x0003e80000100a00 */
[----:B-1----:R-:W3:Y:S04]  /*2d7a0*/  LDL.LU.64 R24, [R1+0x5b0] ;  /* 0x0005b00001187983 */ /* 0x002ee80000300a00 */
[----:B------:R-:W3:Y:S02]  /*2d7b0*/  LDL.LU.64 R26, [R1+0x5b8] ;  /* 0x0005b800011a7983 */ /* 0x000ee40000300a00 */
[----:B---3--:R-:W-:-:S15]  /*2d7c0*/  HMMA.16816.F32 R24, R12, R8, R24 ;  /* 0x000000080c18723c */ /* 0x008fde0000001818 */
[----:B------:R-:W-:-:S04]  /*2d7d0*/  NOP ;  /* 0x0000000000007918 */ /* 0x000fc80000000000 */
[----:B------:R1:W-:Y:S04]  /*2d7e0*/  STL.64 [R1+0x5b0], R24 ;  /* 0x0005b01801007387 */ /* 0x0003e80000100a00 */
[----:B------:R-:W-:Y:S01]  /*2d7f0*/  STL.64 [R1+0x5b8], R26 ;  /* 0x0005b81a01007387 */ /* 0x000fe20000100a00 */
[----:B-1----:R-:W-:Y:S02]  /*2d800*/  IMAD.MOV.U32 R24, RZ, RZ, R3 ;  /* 0x000000ffff187224 */ /* 0x002fe400078e0003 */
[----:B------:R-:W-:-:S05]  /*2d810*/  IMAD.MOV.U32 R25, RZ, RZ, R2 ;  /* 0x000000ffff197224 */ /* 0x000fca00078e0002 */
[----:B------:R1:W-:Y:S04]  /*2d820*/  STL.64 [R1+0x1b30], R24 ;  /* 0x001b301801007387 */ /* 0x0003e80000100a00 */
[----:B-1----:R-:W2:Y:S04]  /*2d830*/  LDL.LU.64 R24, [R1+0x130] ;  /* 0x0001300001187983 */ /* 0x002ea80000300a00 */
[----:B0-----:R-:W-:Y:S04]  /*2d840*/  STL.64 [R1+0xb8], R6 ;  /* 0x0000b80601007387 */ /* 0x001fe80000100a00 */
[----:B------:R0:W-:Y:S01]  /*2d850*/  STL.64 [R1+0x1ac8], R4 ;  /* 0x001ac80401007387 */ /* 0x0001e20000100a00 */
[----:B----4-:R-:W-:Y:S03]  /*2d860*/  HMMA.16816.F32 R8, R16, R8, R20 ;  /* 0x000000081008723c */ /* 0x010fe60000001814 */
[----:B0-----:R-:W2:Y:S04]  /*2d870*/  LDL.LU.64 R4, [R1+0x5a0] ;  /* 0x0005a00001047983 */ /* 0x001ea80000300a00 */
[----:B------:R-:W2:Y:S04]  /*2d880*/  LDL.LU.64 R6, [R1+0x5a8] ;  /* 0x0005a80001067983 */ /* 0x000ea80000300a00 */
[----:B------:R-:W3:Y:S04]  /*2d890*/  LDL.LU.64 R22, [R1+0x1c00] ;  /* 0x001c000001167983 */ /* 0x000ee80000300a00 */
[----:B------:R-:W4:Y:S04]  /*2d8a0*/  LDL.LU.64 R20, [R1+0x1bf8] ;  /* 0x001bf80001147983 */ /* 0x000f280000300a00 */
[----:B------:R-:W-:Y:S04]  /*2d8b0*/  STL.64 [R1+0x3c0], R8 ;  /* 0x0003c00801007387 */ /* 0x000fe80000100a00 */
[----:B------:R0:W-:Y:S04]  /*2d8c0*/  STL.64 [R1+0x3c8], R10 ;  /* 0x0003c80a01007387 */ /* 0x0001e80000100a00 */
[----:B0-----:R-:W4:Y:S04]  /*2d8d0*/  LDL.LU.64 R10, [R1+0x1bf0] ;  /* 0x001bf000010a7983 */ /* 0x001f280000300a00 */
[----:B------:R-:W4:Y:S01]  /*2d8e0*/  LDL.LU.64 R8, [R1+0x1be8] ;  /* 0x001be80001087983 */ /* 0x000f220000300a00 */
[----:B--2---:R-:W-:Y:S01]  /*2d8f0*/  HMMA.16816.F32 R4, R12, R24, R4 ;  /* 0x000000180c04723c */ /* 0x004fe20000001804 */
[----:B------:R-:W-:-:S02]  /*2d900*/  IMAD.MOV.U32 R3, RZ, RZ, R24 ;  /* 0x000000ffff037224 */ /* 0x000fc400078e0018 */
[----:B------:R-:W-:Y:S02]  /*2d910*/  IMAD.MOV.U32 R2, RZ, RZ, R25 ;  /* 0x000000ffff027224 */ /* 0x000fe400078e0019 */
[----:B---3--:R-:W-:Y:S02]  /*2d920*/  IMAD.MOV.U32 R24, RZ, RZ, R23 ;  /* 0x000000ffff187224 */ /* 0x008fe400078e0017 */
[----:B------:R-:W-:-:S12]  /*2d930*/  IMAD.MOV.U32 R25, RZ, RZ, R22 ;  /* 0x000000ffff197224 */ /* 0x000fd800078e0016 */
[----:B------:R-:W-:Y:S04]  /*2d940*/  STL.64 [R1+0x5a0], R4 ;  /* 0x0005a00401007387 */ /* 0x000fe80000100a00 */
[----:B------:R-:W-:Y:S04]  /*2d950*/  STL.64 [R1+0x5a8], R6 ;  /* 0x0005a80601007387 */ /* 0x000fe80000100a00 */
[----:B------:R-:W-:Y:S04]  /*2d960*/  STL.64 [R1+0x1bd8], R14 ;  /* 0x001bd80e01007387 */ /* 0x000fe80000100a00 */
[----:B------:R-:W-:Y:S04]  /*2d970*/  STL.64 [R1+0x1bd0], R12 ;  /* 0x001bd00c01007387 */ /* 0x000fe80000100a00 */
[----:B------:R4:W-:Y:S02]  /*2d980*/  STL.64 [R1+0x1b58], R24 ;  /* 0x001b581801007387 */ /* 0x0009e40000100a00 */
[----:B----4-:R-:W-:-:S02]  /*2d990*/  IMAD.MOV.U32 R24, RZ, RZ, R21 ;  /* 0x000000ffff187224 */ /* 0x010fc400078e0015 */
[----:B------:R-:W-:-:S05]  /*2d9a0*/  IMAD.MOV.U32 R25, RZ, RZ, R20 ;  /* 0x000000ffff197224 */ /* 0x000fca00078e0014 */
[----:B------:R0:W-:Y:S02]  /*2d9b0*/  STL.64 [R1+0x1b80], R24 ;  /* 0x001b801801007387 */ /* 0x0001e40000100a00 */
[----:B0-----:R-:W-:Y:S02]  /*2d9c0*/  IMAD.MOV.U32 R24, RZ, RZ, R11 ;  /* 0x000000ffff187224 */ /* 0x001fe400078e000b */
[----:B------:R-:W-:-:S05]  /*2d9d0*/  IMAD.MOV.U32 R25, RZ, RZ, R10 ;  /* 0x000000ffff197224 */ /* 0x000fca00078e000a */
[----:B------:R0:W-:Y:S02]  /*2d9e0*/  STL.64 [R1+0x1ba8], R24 ;  /* 0x001ba81801007387 */ /* 0x0001e40000100a00 */
[----:B0-----:R-:W-:Y:S02]  /*2d9f0*/  IMAD.MOV.U32 R24, RZ, RZ, R9 ;  /* 0x000000ffff187224 */ /* 0x001fe400078e0009 */
[----:B------:R-:W-:-:S05]  /*2da00*/  IMAD.MOV.U32 R25, RZ, RZ, R8 ;  /* 0x000000ffff197224 */ /* 0x000fca00078e0008 */
[----:B------:R0:W-:Y:S04]  /*2da10*/  STL.64 [R1+0x1be0], R24 ;  /* 0x001be01801007387 */ /* 0x0001e80000100a00 */
[----:B0-----:R-:W2:Y:S04]  /*2da20*/  LDL.LU.64 R24, [R1+0x3b0] ;  /* 0x0003b00001187983 */ /* 0x001ea80000300a00 */
[----:B------:R-:W2:Y:S04]  /*2da30*/  LDL.LU.64 R26, [R1+0x3b8] ;  /* 0x0003b800011a7983 */ /* 0x000ea80000300a00 */
[----:B------:R-:W3:Y:S04]  /*2da40*/  LDL.LU.64 R4, [R1+0x340] ;  /* 0x0003400001047983 */ /* 0x000ee80000300a00 */
[----:B------:R-:W4:Y:S04]  /*2da50*/  LDL.LU.64 R6, [R1+0x348] ;  /* 0x0003480001067983 */ /* 0x000f280000300a00 */
[----:B----4-:R-:W-:Y:S04]  /*2da60*/  STL.64 [R1+0x1ad8], R6 ;  /* 0x001ad80601007387 */ /* 0x010fe80000100a00 */
[----:B---3--:R0:W-:Y:S04]  /*2da70*/  STL.64 [R1+0x1ad0], R4 ;  /* 0x001ad00401007387 */ /* 0x0081e80000100a00 */
[----:B0-----:R-:W3:Y:S04]  /*2da80*/  LDL.LU.64 R4, [R1+0x530] ;  /* 0x0005300001047983 */ /* 0x001ee80000300a00 */
        /* <DEDUP_REMOVED lines=40> */
[----:B------:R-:W4:Y:S01]  /*2dd10*/  LDL.LU.64 R6, [R1+0x588] ;  /* 0x0005880001067983 */ /* 0x000f220000300a00 */
[----:B------:R-:W-:-:S02]  /*2dd20*/  IMAD.MOV.U32 R12, RZ, RZ, R3 ;  /* 0x000000ffff0c7224 */ /* 0x000fc400078e0003 */
[----:B------:R-:W-:Y:S01]  /*2dd30*/  IMAD.MOV.U32 R13, RZ, RZ, R2 ;  /* 0x000000ffff0d7224 */ /* 0x000fe200078e0002 */
[----:B----4-:R-:W-:Y:S04]  /*2dd40*/  STL.64 [R1+0x1bb8], R6 ;  /* 0x001bb80601007387 */ /* 0x010fe80000100a00 */
[----:B---3--:R0:W-:Y:S04]  /*2dd50*/  STL.64 [R1+0x1bb0], R4 ;  /* 0x001bb00401007387 */ /* 0x0081e80000100a00 */
[----:B0-----:R-:W3:Y:S04]  /*2dd60*/  LDL.LU.64 R4, [R1+0x3a0] ;  /* 0x0003a00001047983 */ /* 0x001ee80000300a00 */
[----:B------:R-:W4:Y:S01]  /*2dd70*/  LDL.LU.64 R6, [R1+0x3a8] ;  /* 0x0003a80001067983 */ /* 0x000f220000300a00 */
[----:B--2---:R-:W-:Y:S03]  /*2dd80*/  HMMA.16816.F32 R12, R16, R12, R24 ;  /* 0x0000000c100c723c */ /* 0x004fe60000001818 */
[----:B----4-:R-:W-:Y:S04]  /*2dd90*/  STL.64 [R1+0x1bc8], R6 ;  /* 0x001bc80601007387 */ /* 0x010fe80000100a00 */
[----:B---3--:R0:W-:Y:S04]  /*2dda0*/  STL.64 [R1+0x1bc0], R4 ;  /* 0x001bc00401007387 */ /* 0x0081e80000100a00 */
[----:B0-----:R-:W2:Y:S04]  /*2ddb0*/  LDL.LU.64 R4, [R1+0x590] ;  /* 0x0005900001047983 */ /* 0x001ea80000300a00 */
[----:B------:R-:W2:Y:S04]  /*2ddc0*/  LDL.LU.64 R6, [R1+0x598] ;  /* 0x0005980001067983 */ /* 0x000ea80000300a00 */
[----:B------:R-:W3:Y:S04]  /*2ddd0*/  LDL.LU.64 R20, [R1+0x520] ;  /* 0x0005200001147983 */ /* 0x000ee80000300a00 */
[----:B------:R-:W3:Y:S04]  /*2dde0*/  LDL.LU.64 R22, [R1+0x528] ;  /* 0x0005280001167983 */ /* 0x000ee80000300a00 */
[----:B------:R-:W4:Y:S04]  /*2ddf0*/  LDL.LU.64 R8, [R1+0x330] ;  /* 0x0003300001087983 */ /* 0x000f280000300a00 */
[----:B------:R-:W4:Y:S04]  /*2de00*/  LDL.LU.64 R10, [R1+0x338] ;  /* 0x00033800010a7983 */ /* 0x000f280000300a00 */
        /* <DEDUP_REMOVED lines=84> */
[----:B------:R-:W3:-:S15]  /*2e350*/  LDL.LU.64 R4, [R1+0x1ac8] ;  /* 0x001ac80001047983 */ /* 0x000ede0000300a00 */
[----:B------:R-:W-:Y:S02]  /*2e360*/  NOP ;  /* 0x0000000000007918 */ /* 0x000fe40000000000 */
[----:B------:R-:W-:Y:S04]  /*2e370*/  STL.64 [R1+0x340], R24 ;  /* 0x0003401801007387 */ /* 0x000fe80000100a00 */
[----:B------:R-:W-:Y:S04]  /*2e380*/  STL.64 [R1+0x348], R26 ;  /* 0x0003481a01007387 */ /* 0x000fe80000100a00 */
[----:B------:R-:W-:Y:S04]  /*2e390*/  STL.64 [R1+0x1ac0], R18 ;  /* 0x001ac01201007387 */ /* 0x000fe80000100a00 */
[----:B------:R-:W-:Y:S01]  /*2e3a0*/  LDSM.16.M88.4 R24, [R0+UR7+0x6400] ;  /* 0x006400070018783b */ /* 0x000fe20008000200 */
[-C--:B---3--:R-:W-:Y:S08]  /*2e3b0*/  HMMA.16816.F32 R20, R12, R4.reuse, R20 ;  /* 0x000000040c14723c */ /* 0x088ff00000001814 */
[----:B----4-:R-:W-:Y:S11]  /*2e3c0*/  HMMA.16816.F32 R4, R16, R4, R8 ;  /* 0x000000041004723c */ /* 0x010ff60000001808 */
[----:B------:R-:W-:Y:S04]  /*2e3d0*/  STL.64 [R1+0x520], R20 ;  /* 0x0005201401007387 */ /* 0x000fe80000100a00 */
[----:B------:R-:W-:Y:S04]  /*2e3e0*/  STL.64 [R1+0x528], R22 ;  /* 0x0005281601007387 */ /* 0x000fe80000100a00 */
[----:B------:R-:W-:Y:S04]  /*2e3f0*/  STL.64 [R1+0x1ab8], R16 ;  /* 0x001ab81001007387 */ /* 0x000fe80000100a00 */
[----:B------:R-:W0:Y:S04]  /*2e400*/  LDSM.16.M88.4 R16, [R0+UR7+0x4400] ;  /* 0x004400070010783b */ /* 0x000e280008000200 */
[----:B------:R-:W-:Y:S04]  /*2e410*/  STL.64 [R1+0x330], R4 ;  /* 0x0003300401007387 */ /* 0x000fe80000100a00 */
[----:B------:R-:W-:Y:S04]  /*2e420*/  STL.64 [R1+0x338], R6 ;  /* 0x0003380601007387 */ /* 0x000fe80000100a00 */
[----:B------:R-:W1:Y:S04]  /*2e430*/  LDSM.16.M88.4 R4, [R0+UR7+0x4800] ;  /* 0x004800070004783b */ /* 0x000e680008000200 */
[----:B------:R-:W-:Y:S04]  /*2e440*/  LDSM.16.M88.4 R20, [R0+UR7+0x5000] ;  /* 0x005000070014783b */ /* 0x000fe80008000200 */
[----:B0-----:R-:W-:Y:S04]  /*2e450*/  STL.64 [R1+0xa0], R16 ;  /* 0x0000a01001007387 */ /* 0x001fe80000100a00 */
[----:B------:R-:W-:Y:S04]  /*2e460*/  STL.64 [R1+0xa8], R18 ;  /* 0x0000a81201007387 */ /* 0x000fe80000100a00 */
[----:B------:R-:W0:Y:S01]  /*2e470*/  LDSM.16.M88.4 R16, [R0+UR7+0x4c00] ;  /* 0x004c00070010783b */ /* 0x000e220008000200 */
[----:B-1----:R-:W-:-:S03]  /*2e480*/  IMAD.MOV.U32 R9, RZ, RZ, R4 ;  /* 0x000000ffff097224 */ /* 0x002fc600078e0004 */
[----:B------:R-:W-:Y:S01]  /*2e490*/  STL.64 [R1+0x98], R6 ;  /* 0x0000980601007387 */ /* 0x000fe20000100a00 */
[----:B------:R-:W-:Y:S02]  /*2e4a0*/  IMAD.MOV.U32 R8, RZ, RZ, R5 ;  /* 0x000000ffff087224 */ /* 0x000fe400078e0005 */
[----:B0-----:R-:W-:Y:S01]  /*2e4b0*/  IMAD.MOV.U32 R5, RZ, RZ, R16 ;  /* 0x000000ffff057224 */ /* 0x001fe200078e0010 */
        /* <DEDUP_REMOVED lines=13> */
[----:B------:R0:W-:Y:S04]  /*2e590*/  STL.64 [R1+0x48], R18 ;  /* 0x0000481201007387 */ /* 0x0001e80000100a00 */
[----:B------:R-:W2:Y:S04]  /*2e5a0*/  LDL.LU.64 R16, [R1+0x510] ;  /* 0x0005100001107983 */ /* 0x000ea80000300a00 */
[----:B0-----:R-:W2:Y:S04]  /*2e5b0*/  LDL.LU.64 R18, [R1+0x518] ;  /* 0x0005180001127983 */ /* 0x001ea80000300a00 */
[----:B------:R-:W-:Y:S04]  /*2e5c0*/  STL.64 [R1+0x1ab0], R10 ;  /* 0x001ab00a01007387 */ /* 0x000fe80000100a00 */
[----:B------:R0:W-:Y:S04]  /*2e5d0*/  STL.64 [R1+0x1aa8], R8 ;  /* 0x001aa80801007387 */ /* 0x0001e80000100a00 */
[----:B0-----:R-:W3:Y:S04]  /*2e5e0*/  LDL.LU.64 R8, [R1+0x320] ;  /* 0x0003200001087983 */ /* 0x001ee80000300a00 */
[----:B------:R-:W3:Y:S04]  /*2e5f0*/  LDL.LU.64 R10, [R1+0x328] ;  /* 0x00032800010a7983 */ /* 0x000ee80000300a00 */
[----:B------:R0:W-:Y:S02]  /*2e600*/  STL.64 [R1+0x78], R22 ;  /* 0x0000781601007387 */ /* 0x0001e40000100a00 */
[----:B0-----:R-:W-:-:S02]  /*2e610*/  IMAD.MOV.U32 R22, RZ, RZ, R5 ;  /* 0x000000ffff167224 */ /* 0x001fc400078e0005 */
[----:B------:R-:W-:Y:S02]  /*2e620*/  IMAD.MOV.U32 R23, RZ, RZ, R4 ;  /* 0x000000ffff177224 */ /* 0x000fe400078e0004 */
[----:B------:R-:W0:Y:S04]  /*2e630*/  LDSM.16.M88.4 R4, [R0+UR7+0x6000] ;  /* 0x006000070004783b */ /* 0x000e280008000200 */
[----:B------:R0:W-:Y:S02]  /*2e640*/  STL.64 [R1+0x1a60], R20 ;  /* 0x001a601401007387 */ /* 0x0001e40000100a00 */
[----:B0-----:R-:W-:Y:S02]  /*2e650*/  IMAD.MOV.U32 R21, RZ, RZ, R4 ;  /* 0x000000ffff157224 */ /* 0x001fe400078e0004 */
[----:B------:R-:W-:Y:S01]  /*2e660*/  STL.64 [R1+0x38], R6 ;  /* 0x0000380601007387 */ /* 0x000fe20000100a00 */
[----:B------:R-:W-:-:S03]  /*2e670*/  IMAD.MOV.U32 R20, RZ, RZ, R5 ;  /* 0x000000ffff147224 */ /* 0x000fc600078e0005 */
[----:B------:R-:W0:Y:S04]  /*2e680*/  LDSM.16.M88.4 R4, [R0+UR7+0x6800] ;  /* 0x006800070004783b */ /* 0x000e280008000200 */
[----:B0-----:R-:W-:Y:S04]  /*2e690*/  STL.64 [R1+0x1aa0], R6 ;  /* 0x001aa00601007387 */ /* 0x001fe80000100a00 */
[----:B------:R0:W-:Y:S04]  /*2e6a0*/  STL.64 [R1+0x1a98], R4 ;  /* 0x001a980401007387 */ /* 0x0001e80000100a00 */
[----:B0-----:R-:W2:Y:S04]  /*2e6b0*/  LDL.LU R4, [R1+0xa0] ;  /* 0x0000a00001047983 */ /* 0x001ea80000300800 */
[----:B------:R-:W2:Y:S02]  /*2e6c0*/  LDL.LU R5, [R1+0xa4] ;  /* 0x0000a40001057983 */ /* 0x000ea40000300800 */
[----:B--2---:R-:W-:-:S15]  /*2e6d0*/  HMMA.16816.F32 R16, R12, R4, R16 ;  /* 0x000000040c10723c */ /* 0x004fde0000001810 */
[----:B------:R-:W-:-:S04]  /*2e6e0*/  NOP ;  /* 0x0000000000007918 */ /* 0x000fc80000000000 */
[----:B------:R-:W-:Y:S04]  /*2e6f0*/  STL.64 [R1+0x510], R16 ;  /* 0x0005101001007387 */ /* 0x000fe80000100a00 */
[----:B------:R0:W-:Y:S04]  /*2e700*/  STL.64 [R1+0x518], R18 ;  /* 0x0005181201007387 */ /* 0x0001e80000100a00 */
[----:B0-----:R-:W3:Y:S04]  /*2e710*/  LDL.LU.64 R18, [R1+0x1ac0] ;  /* 0x001ac00001127983 */ /* 0x001ee80000300a00 */
[----:B------:R-:W3:Y:S02]  /*2e720*/  LDL.LU.64 R16, [R1+0x1ab8] ;  /* 0x001ab80001107983 */ /* 0x000ee40000300a00 */
[----:B---3--:R-:W-:Y:S02]  /*2e730*/  HMMA.16816.F32 R4, R16, R4, R8 ;  /* 0x000000041004723c */ /* 0x008fe40000001808 */
[----:B------:R-:W2:Y:S04]  /*2e740*/  LDL.LU.64 R10, [R1+0x1ab0] ;  /* 0x001ab000010a7983 */ /* 0x000ea80000300a00 */
[----:B------:R-:W3:-:S13]  /*2e750*/  LDL.LU.64 R8, [R1+0x1aa8] ;  /* 0x001aa80001087983 */ /* 0x000eda0000300a00 */
[----:B------:R0:W-:Y:S04]  /*2e760*/  STL.64 [R1+0x320], R4 ;  /* 0x0003200401007387 */ /* 0x0001e80000100a00 */
[----:B------:R1:W-:Y:S04]  /*2e770*/  STL.64 [R1+0x328], R6 ;  /* 0x0003280601007387 */ /* 0x0003e80000100a00 */
[----:B0-----:R-:W4:Y:S04]  /*2e780*/  LDL.LU.64 R4, [R1+0x500] ;  /* 0x0005000001047983 */ /* 0x001f280000300a00 */
[----:B-1----:R-:W4:Y:S04]  /*2e790*/  LDL.LU.64 R6, [R1+0x508] ;  /* 0x0005080001067983 */ /* 0x002f280000300a00 */
[----:B------:R0:W-:Y:S04]  /*2e7a0*/  STL.64 [R1+0x28], R26 ;  /* 0x0000281a01007387 */ /* 0x0001e80000100a00 */
[----:B------:R1:W-:Y:S01]  /*2e7b0*/  STL.64 [R1+0x19b0], R24 ;  /* 0x0019b01801007387 */ /* 0x0003e20000100a00 */
[----:B0-----:R-:W-:-:S02]  /*2e7c0*/  IMAD.MOV.U32 R26, RZ, RZ, R22 ;  /* 0x000000ffff1a7224 */ /* 0x001fc400078e0016 */
[----:B-1----:R-:W-:Y:S02]  /*2e7d0*/  IMAD.MOV.U32 R24, RZ, RZ, R21 ;  /* 0x000000ffff187224 */ /* 0x002fe400078e0015 */
[----:B------:R-:W-:Y:S02]  /*2e7e0*/  IMAD.MOV.U32 R25, RZ, RZ, R20 ;  /* 0x000000ffff197224 */ /* 0x000fe400078e0014 */
[----:B------:R-:W-:Y:S01]  /*2e7f0*/  IMAD.MOV.U32 R27, RZ, RZ, R23 ;  /* 0x000000ffff1b7224 */ /* 0x000fe200078e0017 */
[----:B------:R-:W2:Y:S04]  /*2e800*/  LDL.LU.64 R20, [R1+0x300] ;  /* 0x0003000001147983 */ /* 0x000ea80000300a00 */
[----:B------:R-:W2:Y:S04]  /*2e810*/  LDL.LU.64 R22, [R1+0x308] ;  /* 0x0003080001167983 */ /* 0x000ea80000300a00 */
[----:B--2---:R-:W-:Y:S04]  /*2e820*/  STL.64 [R1+0x1a70], R22 ;  /* 0x001a701601007387 */ /* 0x004fe80000100a00 */
[----:B------:R0:W-:Y:S04]  /*2e830*/  STL.64 [R1+0x1a68], R20 ;  /* 0x001a681401007387 */ /* 0x0001e80000100a00 */
[----:B0-----:R-:W2:Y:S04]  /*2e840*/  LDL.LU.64 R20, [R1+0x4f0] ;  /* 0x0004f00001147983 */ /* 0x001ea80000300a00 */
[----:B------:R-:W2:Y:S04]  /*2e850*/  LDL.LU.64 R22, [R1+0x4f8] ;  /* 0x0004f80001167983 */ /* 0x000ea80000300a00 */
[----:B--2---:R0:W-:Y:S04]  /*2e860*/  STL.64 [R1+0x1a80], R22 ;  /* 0x001a801601007387 */ /* 0x0041e80000100a00 */
[----:B------:R3:W-:Y:S01]  /*2e870*/  STL.64 [R1+0x1a78], R20 ;  /* 0x001a781401007387 */ /* 0x0007e20000100a00 */
[----:B0-----:R-:W-:-:S02]  /*2e880*/  IMAD.MOV.U32 R22, RZ, RZ, R11 ;  /* 0x000000ffff167224 */ /* 0x001fc400078e000b */
[----:B---3--:R-:W-:Y:S02]  /*2e890*/  IMAD.MOV.U32 R20, RZ, RZ, R9 ;  /* 0x000000ffff147224 */ /* 0x008fe400078e0009 */
[----:B------:R-:W-:Y:S02]  /*2e8a0*/  IMAD.MOV.U32 R21, RZ, RZ, R8 ;  /* 0x000000ffff157224 */ /* 0x000fe400078e0008 */
[----:B------:R-:W-:Y:S01]  /*2e8b0*/  IMAD.MOV.U32 R23, RZ, RZ, R10 ;  /* 0x000000ffff177224 */ /* 0x000fe200078e000a */
[----:B------:R-:W2:Y:S04]  /*2e8c0*/  LDL.LU.64 R8, [R1+0x4d0] ;  /* 0x0004d00001087983 */ /* 0x000ea80000300a00 */
[----:B------:R-:W3:Y:S04]  /*2e8d0*/  LDL.LU.64 R10, [R1+0x4d8] ;  /* 0x0004d800010a7983 */ /* 0x000ee80000300a00 */
[----:B---3--:R-:W-:Y:S04]  /*2e8e0*/  STL.64 [R1+0x1a48], R10 ;  /* 0x001a480a01007387 */ /* 0x008fe80000100a00 */
[----:B--2---:R0:W-:Y:S04]  /*2e8f0*/  STL.64 [R1+0x1a40], R8 ;  /* 0x001a400801007387 */ /* 0x0041e80000100a00 */
[----:B0-----:R-:W2:Y:S04]  /*2e900*/  LDL.LU.64 R8, [R1+0x4e0] ;  /* 0x0004e00001087983 */ /* 0x001ea80000300a00 */
[----:B------:R-:W3:Y:S01]  /*2e910*/  LDL.LU.64 R10, [R1+0x4e8] ;  /* 0x0004e800010a7983 */ /* 0x000ee20000300a00 */
[----:B----4-:R-:W-:Y:S03]  /*2e920*/  HMMA.16816.F32 R4, R12, R20, R4 ;  /* 0x000000140c04723c */ /* 0x010fe60000001804 */
[----:B---3--:R-:W-:Y:S04]  /*2e930*/  STL.64 [R1+0x1a90], R10 ;  /* 0x001a900a01007387 */ /* 0x008fe80000100a00 */
[----:B--2---:R0:W-:Y:S04]  /*2e940*/  STL.64 [R1+0x1a88], R8 ;  /* 0x001a880801007387 */ /* 0x0041e80000100a00 */
[----:B0-----:R-:W2:Y:S04]  /*2e950*/  LDL.LU.64 R8, [R1+0x210] ;  /* 0x0002100001087983 */ /* 0x001ea80000300a00 */
[----:B------:R-:W2:Y:S04]  /*2e960*/  LDL.LU.64 R10, [R1+0x218] ;  /* 0x00021800010a7983 */ /* 0x000ea80000300a00 */
[----:B------:R0:W-:Y:S02]  /*2e970*/  STL.64 [R1+0x19d8], R24 ;  /* 0x0019d81801007387 */ /* 0x0001e40000100a00 */
[----:B0-----:R-:W-:-:S02]  /*2e980*/  IMAD.MOV.U32 R24, RZ, RZ, R22 ;  /* 0x000000ffff187224 */ /* 0x001fc400078e0016 */
[----:B------:R-:W-:-:S05]  /*2e990*/  IMAD.MOV.U32 R25, RZ, RZ, R23 ;  /* 0x000000ffff197224 */ /* 0x000fca00078e0017 */
[----:B------:R-:W-:Y:S04]  /*2e9a0*/  STL.64 [R1+0x1a00], R24 ;  /* 0x001a001801007387 */ /* 0x000fe80000100a00 */
[----:B------:R-:W-:Y:S04]  /*2e9b0*/  STL.64 [R1+0x500], R4 ;  /* 0x0005000401007387 */ /* 0x000fe80000100a00 */
[----:B------:R0:W-:Y:S04]  /*2e9c0*/  STL.64 [R1+0x508], R6 ;  /* 0x0005080601007387 */ /* 0x0001e80000100a00 */
[----:B0-----:R-:W3:Y:S04]  /*2e9d0*/  LDL.LU.64 R6, [R1+0x1aa0] ;  /* 0x001aa00001067983 */ /* 0x001ee80000300a00 */
[----:B------:R-:W4:Y:S01]  /*2e9e0*/  LDL.LU.64 R4, [R1+0x1a98] ;  /* 0x001a980001047983 */ /* 0x000f220000300a00 */
[----:B--2---:R-:W-:Y:S03]  /*2e9f0*/  HMMA.16816.F32 R20, R16, R20, R8 ;  /* 0x000000141014723c */ /* 0x004fe60000001808 */
[----:B---3--:R-:W-:Y:S04]  /*2ea00*/  STL.64 [R1+0x18], R6 ;  /* 0x0000180601007387 */ /* 0x008fe80000100a00 */
[----:B----4-:R0:W-:Y:S04]  /*2ea10*/  STL.64 [R1+0x1998], R4 ;  /* 0x0019980401007387 */ /* 0x0101e80000100a00 */
[----:B0-----:R-:W2:Y:S04]  /*2ea20*/  LDL.LU.64 R4, [R1+0x2f0] ;  /* 0x0002f00001047983 */ /* 0x001ea80000300a00 */
[----:B------:R-:W2:Y:S04]  /*2ea30*/  LDL.LU.64 R6, [R1+0x2f8] ;  /* 0x0002f80001067983 */ /* 0x000ea80000300a00 */
[----:B------:R-:W3:Y:S04]  /*2ea40*/  LDL.LU.64 R10, [R1+0x1a90] ;  /* 0x001a9000010a7983 */ /* 0x000ee80000300a00 */
[----:B------:R-:W3:Y:S04]  /*2ea50*/  LDL.LU.64 R8, [R1+0x1a88] ;  /* 0x001a880001087983 */ /* 0x000ee80000300a00 */
[----:B------:R-:W-:Y:S04]  /*2ea60*/  STL.64 [R1+0x310], R20 ;  /* 0x0003101401007387 */ /* 0x000fe80000100a00 */
[----:B------:R0:W-:Y:S04]  /*2ea70*/  STL.64 [R1+0x318], R22 ;  /* 0x0003181601007387 */ /* 0x0001e80000100a00 */
[----:B0-----:R-:W4:Y:S04]  /*2ea80*/  LDL.LU.64 R22, [R1+0x1a80] ;  /* 0x001a800001167983 */ /* 0x001f280000300a00 */
[----:B------:R-:W4:Y:S01]  /*2ea90*/  LDL.LU.64 R20, [R1+0x1a78] ;  /* 0x001a780001147983 */ /* 0x000f220000300a00 */
[----:B------:R-:W-:-:S02]  /*2eaa0*/  IMAD.MOV.U32 R24, RZ, RZ, R26 ;  /* 0x000000ffff187224 */ /* 0x000fc400078e001a */
[----:B------:R-:W-:-:S07]  /*2eab0*/  IMAD.MOV.U32 R25, RZ, RZ, R27 ;  /* 0x000000ffff197224 */ /* 0x000fce00078e001b */
[----:B----4-:R-:W-:-:S15]  /*2eac0*/  HMMA.16816.F32 R20, R12, R24, R20 ;  /* 0x000000180c14723c */ /* 0x010fde0000001814 */
[----:B------:R-:W-:-:S04]  /*2ead0*/  NOP ;  /* 0x0000000000007918 */ /* 0x000fc80000000000 */
[----:B------:R-:W-:Y:S04]  /*2eae0*/  STL.64 [R1+0x4f0], R20 ;  /* 0x0004f01401007387 */ /* 0x000fe80000100a00 */
[----:B------:R0:W-:Y:S04]  /*2eaf0*/  STL.64 [R1+0x4f8], R22 ;  /* 0x0004f81601007387 */ /* 0x0001e80000100a00 */
[----:B0-----:R-:W4:Y:S04]  /*2eb00*/  LDL.LU.64 R22, [R1+0x1a70] ;  /* 0x001a700001167983 */ /* 0x001f280000300a00 */
[----:B------:R-:W4:Y:S02]  /*2eb10*/  LDL.LU.64 R20, [R1+0x1a68] ;  /* 0x001a680001147983 */ /* 0x000f240000300a00 */
[----:B----4-:R-:W-:Y:S02]  /*2eb20*/  HMMA.16816.F32 R24, R16, R24, R20 ;  /* 0x000000181018723c */ /* 0x010fe40000001814 */
[----:B------:R-:W3:-:S15]  /*2eb30*/  LDL.LU.64 R20, [R1+0x1a60] ;  /* 0x001a600001147983 */ /* 0x000ede0000300a00 */
[----:B------:R-:W-:Y:S02]  /*2eb40*/  NOP ;  /* 0x0000000000007918 */ /* 0x000fe40000000000 */
[----:B------:R0:W-:Y:S04]  /*2eb50*/  STL.64 [R1+0x300], R24 ;  /* 0x0003001801007387 */ /* 0x0001e80000100a00 */
[----:B------:R-:W-:Y:S01]  /*2eb60*/  STL.64 [R1+0x308], R26 ;  /* 0x0003081a01007387 */ /* 0x000fe20000100a00 */
[----:B0-----:R-:W-:Y:S02]  /*2eb70*/  IMAD.MOV.U32 R24, RZ, RZ, R29 ;  /* 0x000000ffff187224 */ /* 0x001fe400078e001d */
[----:B------:R-:W-:Y:S01]  /*2eb80*/  IMAD.MOV.U32 R25, RZ, RZ, R28 ;  /* 0x000000ffff197224 */ /* 0x000fe200078e001c */
[----:B------:R-:W4:Y:S04]  /*2eb90*/  LDL.LU R29, [R1+0x1a58] ;  /* 0x001a5800011d7983 */ /* 0x000f280000300800 */
[----:B------:R-:W2:Y:S04]  /*2eba0*/  LDL.LU R28, [R1+0x1a54] ;  /* 0x001a5400011c7983 */ /* 0x000ea80000300800 */
[----:B------:R0:W-:Y:S02]  /*2ebb0*/  STL.64 [R1+0x1a28], R24 ;  /* 0x001a281801007387 */ /* 0x0001e40000100a00 */
[----:B0-----:R-:W-:-:S02]  /*2ebc0*/  IMAD.MOV.U32 R24, RZ, RZ, R3 ;  /* 0x000000ffff187224 */ /* 0x001fc400078e0003 */
[----:B------:R-:W4:Y:S01]  /*2ebd0*/  LDL.LU R3, [R1+0x1a50] ;  /* 0x001a500001037983 */ /* 0x000f220000300800 */
[----:B---3--:R-:W-:-:S15]  /*2ebe0*/  HMMA.16816.F32 R8, R12, R20, R8 ;  /* 0x000000140c08723c */ /* 0x008fde0000001808 */
[----:B------:R-:W-:-:S04]  /*2ebf0*/  NOP ;  /* 0x0000000000007918 */ /* 0x000fc80000000000 */
[----:B------:R-:W-:Y:S04]  /*2ec00*/  STL.64 [R1+0x4e0], R8 ;  /* 0x0004e00801007387 */ /* 0x000fe80000100a00 */
[----:B------:R0:W-:Y:S04]  /*2ec10*/  STL.64 [R1+0x4e8], R10 ;  /* 0x0004e80a01007387 */ /* 0x0001e80000100a00 */
[----:B0-----:R-:W3:Y:S04]  /*2ec20*/  LDL.LU.64 R10, [R1+0x1a48] ;  /* 0x001a4800010a7983 */ /* 0x001ee80000300a00 */
[----:B------:R-:W3:Y:S01]  /*2ec30*/  LDL.LU.64 R8, [R1+0x1a40] ;  /* 0x001a400001087983 */ /* 0x000ee20000300a00 */
[----:B------:R-:W-:Y:S01]  /*2ec40*/  IMAD.MOV.U32 R25, RZ, RZ, R2 ;  /* 0x000000ffff197224 */ /* 0x000fe200078e0002 */
[----:B--2---:R-:W-:Y:S02]  /*2ec50*/  HMMA.16816.F32 R20, R16, R20, R4 ;  /* 0x000000141014723c */ /* 0x004fe40000001804 */
[----:B------:R-:W-:-:S15]  /*2ec60*/  STL.64 [R1+0x1a38], R14 ;  /* 0x001a380e01007387 */ /* 0x000fde0000100a00 */
[----:B------:R-:W-:Y:S02]  /*2ec70*/  NOP ;  /* 0x0000000000007918 */ /* 0x000fe40000000000 */
[----:B------:R-:W-:Y:S04]  /*2ec80*/  STL.64 [R1+0x2f0], R20 ;  /* 0x0002f01401007387 */ /* 0x000fe80000100a00 */
[----:B------:R-:W-:Y:S04]  /*2ec90*/  STL.64 [R1+0x2f8], R22 ;  /* 0x0002f81601007387 */ /* 0x000fe80000100a00 */
[----:B------:R0:W-:Y:S01]  /*2eca0*/  STL.64 [R1+0x1a30], R12 ;  /* 0x001a300c01007387 */ /* 0x0001e20000100a00 */
[----:B---3--:R-:W-:-:S15]  /*2ecb0*/  HMMA.16816.F32 R4, R12, R24, R8 ;  /* 0x000000180c04723c */ /* 0x008fde0000001808 */
[----:B------:R-:W-:-:S04]  /*2ecc0*/  NOP ;  /* 0x0000000000007918 */ /* 0x000fc80000000000 */
[----:B------:R1:W-:Y:S04]  /*2ecd0*/  STL.64 [R1+0x4d0], R4 ;  /* 0x0004d00401007387 */ /* 0x0003e80000100a00 */
[----:B------:R2:W-:Y:S04]  /*2ece0*/  STL.64 [R1+0x4d8], R6 ;  /* 0x0004d80601007387 */ /* 0x0005e80000100a00 */
[----:B0-----:R-:W3:Y:S04]  /*2ecf0*/  LDL.LU.64 R12, [R1+0x2e0] ;  /* 0x0002e000010c7983 */ /* 0x001ee80000300a00 */
[----:B------:R-:W3:Y:S04]  /*2ed00*/  LDL.LU.64 R14, [R1+0x2e8] ;  /* 0x0002e800010e7983 */ /* 0x000ee80000300a00 */
[----:B-1----:R-:W3:Y:S04]  /*2ed10*/  LDL.LU.64 R4, [R1+0x2a0] ;  /* 0x0002a00001047983 */ /* 0x002ee80000300a00 */
[----:B--2---:R-:W2:Y:S04]  /*2ed20*/  LDL.LU.64 R6, [R1+0x2a8] ;  /* 0x0002a80001067983 */ /* 0x004ea80000300a00 */
[----:B--2---:R-:W-:Y:S04]  /*2ed30*/  STL.64 [R1+0x19a8], R6 ;  /* 0x0019a80601007387 */ /* 0x004fe80000100a00 */
[----:B---3--:R0:W-:Y:S04]  /*2ed40*/  STL.64 [R1+0x19a0], R4 ;  /* 0x0019a00401007387 */ /* 0x0081e80000100a00 */
[----:B0-----:R-:W2:Y:S04]  /*2ed50*/  LDL.LU.64 R4, [R1+0x490] ;  /* 0x0004900001047983 */ /* 0x001ea80000300a00 */
[----:B------:R-:W3:Y:S04]  /*2ed60*/  LDL.LU.64 R6, [R1+0x498] ;  /* 0x0004980001067983 */ /* 0x000ee80000300a00 */
[----:B---3--:R-:W-:Y:S04]  /*2ed70*/  STL.64 [R1+0x19c0], R6 ;  /* 0x0019c00601007387 */ /* 0x008fe80000100a00 */
[----:B--2---:R0:W-:Y:S04]  /*2ed80*/  STL.64 [R1+0x19b8], R4 ;  /* 0x0019b80401007387 */ /* 0x0041e80000100a00 */
        /* <DEDUP_REMOVED lines=13> */
[----:B------:R-:W3:Y:S01]  /*2ee60*/  LDL.LU.64 R6, [R1+0x4b8] ;  /* 0x0004b80001067983 */ /* 0x000ee20000300a00 */
[----:B------:R-:W-:Y:S03]  /*2ee70*/  HMMA.16816.F32 R24, R16, R24, R12 ;  /* 0x000000181018723c */ /* 0x000fe6000000180c */
[----:B---3--:R-:W-:Y:S04]  /*2ee80*/  STL.64 [R1+0x1a10], R6 ;  /* 0x001a100601007387 */ /* 0x008fe80000100a00 */
[----:B--2---:R0:W-:Y:S04]  /*2ee90*/  STL.64 [R1+0x1a08], R4 ;  /* 0x001a080401007387 */ /* 0x0041e80000100a00 */
[----:B0-----:R-:W2:Y:S04]  /*2eea0*/  LDL.LU.64 R4, [R1+0x2d0] ;  /* 0x0002d00001047983 */ /* 0x001ea80000300a00 */
[----:B------:R-:W3:Y:S04]  /*2eeb0*/  LDL.LU.64 R6, [R1+0x2d8] ;  /* 0x0002d80001067983 */ /* 0x000ee80000300a00 */
[----:B---3--:R-:W-:Y:S04]  /*2eec0*/  STL.64 [R1+0x1a20], R6 ;  /* 0x001a200601007387 */ /* 0x008fe80000100a00 */
[----:B--2---:R0:W-:Y:S04]  /*2eed0*/  STL.64 [R1+0x1a18], R4 ;  /* 0x001a180401007387 */ /* 0x0041e80000100a00 */
[----:B0-----:R-:W2:Y:S04]  /*2eee0*/  LDL.LU.64 R4, [R1+0x4c0] ;  /* 0x0004c00001047983 */ /* 0x001ea80000300a00 */
[----:B------:R-:W2:Y:S04]  /*2eef0*/  LDL.LU.64 R6, [R1+0x4c8] ;  /* 0x0004c80001067983 */ /* 0x000ea80000300a00 */
[----:B------:R-:W3:Y:S04]  /*2ef00*/  LDL.LU.64 R20, [R1+0x480] ;  /* 0x0004800001147983 */ /* 0x000ee80000300a00 */
[----:B------:R-:W3:Y:S04]  /*2ef10*/  LDL.LU.64 R22, [R1+0x488] ;  /* 0x0004880001167983 */ /* 0x000ee80000300a00 */
[----:B------:R-:W2:Y:S04]  /*2ef20*/  LDL.LU.64 R8, [R1+0x290] ;  /* 0x0002900001087983 */ /* 0x000ea80000300a00 */
[----:B------:R-:W2:Y:S04]  /*2ef30*/  LDL.LU.64 R10, [R1+0x298] ;  /* 0x00029800010a7983 */ /* 0x000ea80000300a00 */
[----:B------:R-:W2:Y:S04]  /*2ef40*/  LDL.LU.64 R14, [R1+0x1a38] ;  /* 0x001a3800010e7983 */ /* 0x000ea80000300a00 */
[----:B------:R-:W2:Y:S04]  /*2ef50*/  LDL.LU.64 R12, [R1+0x1a30] ;  /* 0x001a3000010c7983 */ /* 0x000ea80000300a00 */
        /* <DEDUP_REMOVED lines=25> */
[----:B------:R-:W-:Y:S04]  /*2f0f0*/  STL [R1+0x2c8], R26 ;  /* 0x0002c81a01007387 */ /* 0x000fe80000100800 */
[----:B0-----:R-:W2:Y:S01]  /*2f100*/  LDL.LU.64 R24, [R1+0x19d8] ;  /* 0x0019d80001187983 */ /* 0x001ea20000300a00 */
[----:B------:R-:W-:-:S05]  /*2f110*/  IMAD.MOV.U32 R2, RZ, RZ, R27 ;  /* 0x000000ffff027224 */ /* 0x000fca00078e001b */
[----:B------:R-:W-:Y:S01]  /*2f120*/  STL [R1+0x1480], R2 ;  /* 0x0014800201007387 */ /* 0x000fe20000100800 */
        /* <DEDUP_REMOVED lines=23> */
[----:B------:R-:W-:Y:S01]  /*2f2a0*/  IMAD.MOV.U32 R2, RZ, RZ, R25 ;  /* 0x000000ffff027224 */ /* 0x000fe200078e0019 */
[----:B------:R-:W-:Y:S04]  /*2f2b0*/  STL [R1+0x2a0], R24 ;  /* 0x0002a01801007387 */ /* 0x000fe80000100800 */
[----:B------:R-:W-:Y:S04]  /*2f2c0*/  STL.64 [R1+0x2a8], R26 ;  /* 0x0002a81a01007387 */ /* 0x000fe80000100a00 */
[----:B------:R-:W0:Y:S04]  /*2f2d0*/  LDSM.16.M88.4 R24, [R0+UR7+0x7000] ;  /* 0x007000070018783b */ /* 0x000e280008000200 */
[----:B------:R1:W-:Y:S01]  /*2f2e0*/  STL [R1+0x1488], R2 ;  /* 0x0014880201007387 */ /* 0x0003e20000100800 */
[-C--:B---3--:R-:W-:Y:S08]  /*2f2f0*/  HMMA.16816.F32 R20, R12, R4.reuse, R20 ;  /* 0x000000040c14723c */ /* 0x088ff00000001814 */
[----:B------:R-:W-:Y:S01]  /*2f300*/  HMMA.16816.F32 R4, R16, R4, R8 ;  /* 0x000000041004723c */ /* 0x000fe20000001808 */
[----:B------:R-:W-:-:S15]  /*2f310*/  LDSM.16.M88.4 R8, [R0+UR7+0x7800] ;  /* 0x007800070008783b */ /* 0x000fde0008000200 */
[----:B------:R-:W-:-:S03]  /*2f320*/  NOP ;  /* 0x0000000000007918 */ /* 0x000fc60000000000 */
[----:B------:R-:W-:Y:S04]  /*2f330*/  STL [R1+0x294], R5 ;  /* 0x0002940501007387 */ /* 0x000fe80000100800 */
[----:B------:R-:W-:Y:S04]  /*2f340*/  STL.64 [R1+0x480], R20 ;  /* 0x0004801401007387 */ /* 0x000fe80000100a00 */
[----:B------:R-:W-:Y:S04]  /*2f350*/  STL.64 [R1+0x488], R22 ;  /* 0x0004881601007387 */ /* 0x000fe80000100a00 */
[----:B------:R-:W-:Y:S04]  /*2f360*/  STL.64 [R1+0x298], R6 ;  /* 0x0002980601007387 */ /* 0x000fe80000100a00 */
[----:B------:R-:W-:Y:S04]  /*2f370*/  STL.64 [R1+0x1950], R18 ;  /* 0x0019501201007387 */ /* 0x000fe80000100a00 */
[----:B------:R2:W-:Y:S01]  /*2f380*/  STL.64 [R1+0x1948], R16 ;  /* 0x0019481001007387 */ /* 0x0005e20000100a00 */
[----:B-1----:R-:W-:-:S03]  /*2f390*/  IMAD.MOV.U32 R2, RZ, RZ, R4 ;  /* 0x000000ffff027224 */ /* 0x002fc600078e0004 */
[----:B------:R-:W1:Y:S04]  /*2f3a0*/  LDSM.16.M88.4 R20, [R0+UR7+0x7400] ;  /* 0x007400070014783b */ /* 0x000e680008000200 */
[----:B------:R-:W-:Y:S04]  /*2f3b0*/  LDSM.16.M88.4 R4, [R0+UR7+0x7c00] ;  /* 0x007c00070004783b */ /* 0x000fe80008000200 */
[----:B--2---:R-:W2:Y:S04]  /*2f3c0*/  LDL.LU.64 R16, [R1+0x440] ;  /* 0x0004400001107983 */ /* 0x004ea80000300a00 */
[----:B------:R-:W3:Y:S04]  /*2f3d0*/  LDL.LU.64 R18, [R1+0x448] ;  /* 0x0004480001127983 */ /* 0x000ee80000300a00 */
[----:B---3--:R-:W-:Y:S04]  /*2f3e0*/  STL.64 [R1+0x1960], R18 ;  /* 0x0019601201007387 */ /* 0x008fe80000100a00 */
[----:B--2---:R2:W-:Y:S04]  /*2f3f0*/  STL.64 [R1+0x1958], R16 ;  /* 0x0019581001007387 */ /* 0x0045e80000100a00 */
[----:B--2---:R-:W2:Y:S04]  /*2f400*/  LDL.LU.64 R16, [R1+0x450] ;  /* 0x0004500001107983 */ /* 0x004ea80000300a00 */
[----:B------:R-:W3:Y:S04]  /*2f410*/  LDL.LU.64 R18, [R1+0x458] ;  /* 0x0004580001127983 */ /* 0x000ee80000300a00 */
[----:B---3--:R-:W-:Y:S04]  /*2f420*/  STL.64 [R1+0x1970], R18 ;  /* 0x0019701201007387 */ /* 0x008fe80000100a00 */
[----:B--2---:R2:W-:Y:S04]  /*2f430*/  STL.64 [R1+0x1968], R16 ;  /* 0x0019681001007387 */ /* 0x0045e80000100a00 */
[----:B--2---:R-:W2:Y:S04]  /*2f440*/  LDL.LU.64 R16, [R1+0x460] ;  /* 0x0004600001107983 */ /* 0x004ea80000300a00 */
[----:B------:R-:W3:Y:S04]  /*2f450*/  LDL.LU.64 R18, [R1+0x468] ;  /* 0x0004680001127983 */ /* 0x000ee80000300a00 */
[----:B---3--:R-:W-:Y:S04]  /*2f460*/  STL.64 [R1+0x1980], R18 ;  /* 0x0019801201007387 */ /* 0x008fe80000100a00 */
[----:B--2---:R-:W-:Y:S04]  /*2f470*/  STL.64 [R1+0x1978], R16 ;  /* 0x0019781001007387 */ /* 0x004fe80000100a00 */
[----:B------:R2:W-:Y:S04]  /*2f480*/  STL [R1+0x148c], R2 ;  /* 0x00148c0201007387 */ /* 0x0005e80000100800 */
[----:B------:R-:W3:Y:S04]  /*2f490*/  LDSM.16.M88.4 R16, [R0+UR7+0x6c00] ;  /* 0x006c00070010783b */ /* 0x000ee80008000200 */
[----:B--2---:R-:W2:Y:S04]  /*2f4a0*/  LDL R2, [R1+0xea4] ;  /* 0x000ea40001027983 */ /* 0x004ea80000100800 */
[----:B0-----:R-:W-:Y:S04]  /*2f4b0*/  STL.64 [R1+0x1990], R26 ;  /* 0x0019901a01007387 */ /* 0x001fe80000100a00 */
[----:B------:R0:W-:Y:S04]  /*2f4c0*/  STL.64 [R1+0x1988], R24 ;  /* 0x0019881801007387 */ /* 0x0001e80000100a00 */
[----:B0-----:R-:W2:Y:S04]  /*2f4d0*/  LDL.LU.64 R24, [R1+0x470] ;  /* 0x0004700001187983 */ /* 0x001ea80000300a00 */
[----:B------:R-:W2:Y:S04]  /*2f4e0*/  LDL.LU.64 R26, [R1+0x478] ;  /* 0x00047800011a7983 */ /* 0x000ea80000300a00 */
[----:B-1----:R-:W-:Y:S04]  /*2f4f0*/  STL [R1+0x16f4], R23 ;  /* 0x0016f41701007387 */ /* 0x002fe80000100800 */
[----:B---3--:R-:W-:Y:S04]  /*2f500*/  STL.64 [R1+0x8], R18 ;  /* 0x0000081201007387 */ /* 0x008fe80000100a00 */
[----:B------:R0:W-:Y:S04]  /*2f510*/  STL [R1+0x1768], R10 ;  /* 0x0017680a01007387 */ /* 0x0001e80000100800 */
[----:B------:R-:W-:Y:S04]  /*2f520*/  STL [R1+0x16f0], R11 ;  /* 0x0016f00b01007387 */ /* 0x000fe80000100800 */
[----:B------:R1:W-:Y:S01]  /*2f530*/  STL [R1+0x12f0], R0 ;  /* 0x0012f00001007387 */ /* 0x0003e20000100800 */
[----:B0-----:R-:W-:-:S02]  /*2f540*/  IMAD.MOV.U32 R10, RZ, RZ, R16 ;  /* 0x000000ffff0a7224 */ /* 0x001fc400078e0010 */
[----:B-1----:R-:W-:Y:S01]  /*2f550*/  IMAD.MOV.U32 R0, RZ, RZ, R17 ;  /* 0x000000ffff007224 */ /* 0x002fe200078e0011 */
[----:B--2---:R-:W-:-:S15]  /*2f560*/  HMMA.16816.F32 R24, R12, R16, R24 ;  /* 0x000000100c18723c */ /* 0x004fde0000001818 */
[----:B------:R-:W-:-:S04]  /*2f570*/  NOP ;  /* 0x0000000000007918 */ /* 0x000fc80000000000 */
[----:B------:R-:W-:Y:S04]  /*2f580*/  STL.64 [R1+0x470], R24 ;  /* 0x0004701801007387 */ /* 0x000fe80000100a00 */
[----:B------:R0:W-:Y:S04]  /*2f590*/  STL.64 [R1+0x478], R26 ;  /* 0x0004781a01007387 */ /* 0x0001e80000100a00 */
[----:B0-----:R-:W2:Y:S04]  /*2f5a0*/  LDL.LU.64 R26, [R1+0x1990] ;  /* 0x00199000011a7983 */ /* 0x001ea80000300a00 */
[----:B------:R-:W3:Y:S04]  /*2f5b0*/  LDL.LU.64 R24, [R1+0x1988] ;  /* 0x0019880001187983 */ /* 0x000ee80000300a00 */
[----:B------:R-:W3:Y:S04]  /*2f5c0*/  LDL.LU.64 R18, [R1+0x1980] ;  /* 0x0019800001127983 */ /* 0x000ee80000300a00 */
[----:B------:R-:W3:Y:S02]  /*2f5d0*/  LDL.LU.64 R16, [R1+0x1978] ;  /* 0x0019780001107983 */ /* 0x000ee40000300a00 */
[----:B---3--:R-:W-:-:S15]  /*2f5e0*/  HMMA.16816.F32 R16, R12, R24, R16 ;  /* 0x000000180c10723c */ /* 0x008fde0000001810 */
[----:B------:R-:W-:-:S04]  /*2f5f0*/  NOP ;  /* 0x0000000000007918 */ /* 0x000fc80000000000 */
[----:B------:R-:W-:Y:S04]  /*2f600*/  STL.64 [R1+0x460], R16 ;  /* 0x0004601001007387 */ /* 0x000fe80000100a00 */
[----:B------:R0:W-:Y:S04]  /*2f610*/  STL.64 [R1+0x468], R18 ;  /* 0x0004681201007387 */ /* 0x0001e80000100a00 */
[----:B0-----:R-:W3:Y:S04]  /*2f620*/  LDL.LU.64 R18, [R1+0x1970] ;  /* 0x0019700001127983 */ /* 0x001ee80000300a00 */
[----:B------:R-:W3:Y:S04]  /*2f630*/  LDL.LU.64 R16, [R1+0x1968] ;  /* 0x0019680001107983 */ /* 0x000ee80000300a00 */
[----:B--2---:R-:W-:Y:S04]  /*2f640*/  STL.64 [R1+0x1930], R26 ;  /* 0x0019301a01007387 */ /* 0x004fe80000100a00 */
[----:B------:R-:W-:Y:S01]  /*2f650*/  STL.64 [R1+0x1928], R24 ;  /* 0x0019281801007387 */ /* 0x000fe20000100a00 */
[----:B---3--:R-:W-:-:S15]  /*2f660*/  HMMA.16816.F32 R16, R12, R20, R16 ;  /* 0x000000140c10723c */ /* 0x008fde0000001810 */
[----:B------:R-:W-:-:S04]  /*2f670*/  NOP ;  /* 0x0000000000007918 */ /* 0x000fc80000000000 */
[----:B------:R-:W-:Y:S04]  /*2f680*/  STL.64 [R1+0x450], R16 ;  /* 0x0004501001007387 */ /* 0x000fe80000100a00 */
[----:B------:R0:W-:Y:S04]  /*2f690*/  STL.64 [R1+0x458], R18 ;  /* 0x0004581201007387 */ /* 0x0001e80000100a00 */
[----:B0-----:R-:W2:Y:S04]  /*2f6a0*/  LDL.LU.64 R18, [R1+0x1960] ;  /* 0x0019600001127983 */ /* 0x001ea80000300a00 */
[----:B------:R-:W2:Y:S04]  /*2f6b0*/  LDL.LU.64 R16, [R1+0x1958] ;  /* 0x0019580001107983 */ /* 0x000ea80000300a00 */
[----:B------:R-:W-:Y:S04]  /*2f6c0*/  STL [R1+0x1920], R22 ;  /* 0x0019201601007387 */ /* 0x000fe80000100800 */
[----:B------:R0:W-:Y:S04]  /*2f6d0*/  STL.64 [R1+0x1918], R20 ;  /* 0x0019181401007387 */ /* 0x0001e80000100a00 */
[----:B0-----:R-:W3:Y:S04]  /*2f6e0*/  LDL.LU.64 R20, [R1+0x5d0] ;  /* 0x0005d00001147983 */ /* 0x001ee80000300a00 */
[----:B------:R-:W3:Y:S01]  /*2f6f0*/  LDL.LU.64 R22, [R1+0x5d8] ;  /* 0x0005d80001167983 */ /* 0x000ee20000300a00 */
[----:B------:R-:W-:Y:S01]  /*2f700*/  IMAD.MOV.U32 R24, RZ, RZ, R10 ;  /* 0x000000ffff187224 */ /* 0x000fe200078e000a */
[C---:B--2---:R-:W-:Y:S08]  /*2f710*/  HMMA.16816.F32 R16, R12.reuse, R8, R16 ;  /* 0x000000080c10723c */ /* 0x044ff00000001810 */
[----:B---3--:R-:W-:Y:S01]  /*2f720*/  HMMA.16816.F32 R20, R12, R4, R20 ;  /* 0x000000040c14723c */ /* 0x008fe20000001814 */
[----:B------:R-:W0:Y:S10]  /*2f730*/  LDSM.16.MT88.4 R12, [R2+UR6+0x8400] ;  /* 0x00840006020c783b */ /* 0x000e340008004200 */
[----:B------:R-:W-:Y:S04]  /*2f740*/  STL.64 [R1+0x440], R16 ;  /* 0x0004401001007387 */ /* 0x000fe80000100a00 */
[----:B------:R1:W-:Y:S04]  /*2f750*/  STL.64 [R1+0x448], R18 ;  /* 0x0004481201007387 */ /* 0x0003e80000100a00 */
[----:B-1----:R-:W2:Y:S04]  /*2f760*/  LDL.LU.64 R18, [R1+0x1950] ;  /* 0x0019500001127983 */ /* 0x002ea80000300a00 */
[----:B------:R-:W2:Y:S01]  /*2f770*/  LDL.LU.64 R16, [R1+0x1948] ;  /* 0x0019480001107983 */ /* 0x000ea20000300a00 */
[----:B------:R-:W-:-:S03]  /*2f780*/  IMAD.MOV.U32 R10, RZ, RZ, R23 ;  /* 0x000000ffff0a7224 */ /* 0x000fc600078e0017 */
[----:B------:R1:W-:Y:S04]  /*2f790*/  STL.64 [R1+0x210], R20 ;  /* 0x0002101401007387 */ /* 0x0003e80000100a00 */
[----:B------:R3:W-:Y:S04]  /*2f7a0*/  STL [R1+0x218], R22 ;  /* 0x0002181601007387 */ /* 0x0007e80000100800 */
[----:B-1----:R-:W2:Y:S04]  /*2f7b0*/  LDL.LU.64 R20, [R1+0x1f0] ;  /* 0x0001f00001147983 */ /* 0x002ea80000300a00 */
[----:B---3--:R-:W3:Y:S01]  /*2f7c0*/  LDL.LU.64 R22, [R1+0x1f8] ;  /* 0x0001f80001167983 */ /* 0x008ee20000300a00 */
[----:B------:R-:W-:-:S03]  /*2f7d0*/  IMAD.MOV.U32 R25, RZ, RZ, R0 ;  /* 0x000000ffff197224 */ /* 0x000fc600078e0000 */
[----:B---3--:R-:W-:Y:S04]  /*2f7e0*/  STL.64 [R1+0x1940], R22 ;  /* 0x0019401601007387 */ /* 0x008fe80000100a00 */
[----:B--2---:R1:W-:Y:S04]  /*2f7f0*/  STL.64 [R1+0x1938], R20 ;  /* 0x0019381401007387 */ /* 0x0043e80000100a00 */
[----:B-1----:R-:W2:Y:S04]  /*2f800*/  LDL.LU.64 R20, [R1+0x200] ;  /* 0x0002000001147983 */ /* 0x002ea80000300a00 */
[----:B------:R-:W2:Y:S04]  /*2f810*/  LDL.LU.64 R22, [R1+0x208] ;  /* 0x0002080001167983 */ /* 0x000ea80000300a00 */
[----:B------:R-:W-:Y:S04]  /*2f820*/  STL [R1+0x1910], R10 ;  /* 0x0019100a01007387 */ /* 0x000fe80000100800 */
[----:B------:R1:W-:Y:S04]  /*2f830*/  STL.64 [R1+0x1908], R8 ;  /* 0x0019080801007387 */ /* 0x0003e80000100a00 */
[----:B-1----:R-:W3:Y:S04]  /*2f840*/  LDL.LU.64 R8, [R1+0x1e0] ;  /* 0x0001e00001087983 */ /* 0x002ee80000300a00 */
[----:B------:R-:W3:Y:S04]  /*2f850*/  LDL.LU.64 R10, [R1+0x1e8] ;  /* 0x0001e800010a7983 */ /* 0x000ee80000300a00 */
[----:B------:R-:W-:Y:S04]  /*2f860*/  STL.64 [R1+0x1900], R6 ;  /* 0x0019000601007387 */ /* 0x000fe80000100a00 */
[----:B------:R1:W-:Y:S04]  /*2f870*/  STL.64 [R1+0x18f8], R4 ;  /* 0x0018f80401007387 */ /* 0x0003e80000100a00 */
[----:B-1----:R-:W3:Y:S04]  /*2f880*/  LDL.LU.64 R4, [R1+0x1d0] ;  /* 0x0001d00001047983 */ /* 0x002ee80000300a00 */
[----:B------:R-:W3:Y:S04]  /*2f890*/  LDL.LU.64 R6, [R1+0x1d8] ;  /* 0x0001d80001067983 */ /* 0x000ee80000300a00 */
[----:B0-----:R-:W-:Y:S04]  /*2f8a0*/  STL.64 [R1+0x18e8], R14 ;  /* 0x0018e80e01007387 */ /* 0x001fe80000100a00 */
[----:B------:R0:W-:Y:S04]  /*2f8b0*/  STL.64 [R1+0x18e0], R12 ;  /* 0x0018e00c01007387 */ /* 0x0001e80000100a00 */
[----:B0-----:R-:W3:Y:S04]  /*2f8c0*/  LDL.LU.64 R12, [R1+0x1c0] ;  /* 0x0001c000010c7983 */ /* 0x001ee80000300a00 */
[----:B------:R-:W3:Y:S01]  /*2f8d0*/  LDL.LU.64 R14, [R1+0x1c8] ;  /* 0x0001c800010e7983 */ /* 0x000ee20000300a00 */
[----:B--2---:R-:W-:Y:S03]  /*2f8e0*/  HMMA.16816.F32 R24, R16, R24, R20 ;  /* 0x000000181018723c */ /* 0x004fe60000001814 */
[----:B------:R-:W2:Y:S04]  /*2f8f0*/  LDL.LU.64 R22, [R1+0x1940] ;  /* 0x0019400001167983 */ /* 0x000ea80000300a00 */
[----:B------:R-:W2:-:S12]  /*2f900*/  LDL.LU.64 R20, [R1+0x1938] ;  /* 0x0019380001147983 */ /* 0x000e980000300a00 */
[----:B------:R-:W-:Y:S04]  /*2f910*/  STL.64 [R1+0x200], R24 ;  /* 0x0002001801007387 */ /* 0x000fe80000100a00 */
[----:B------:R0:W-:Y:S01]  /*2f920*/  STL [R1+0x208], R26 ;  /* 0x0002081a01007387 */ /* 0x0001e20000100800 */
[----:B------:R-:W-:-:S03]  /*2f930*/  IMAD.MOV.U32 R0, RZ, RZ, R27 ;  /* 0x000000ffff007224 */ /* 0x000fc600078e001b */
[----:B0-----:R-:W2:Y:S04]  /*2f940*/  LDL.LU.64 R26, [R1+0x1930] ;  /* 0x00193000011a7983 */ /* 0x001ea80000300a00 */
[----:B------:R-:W2:Y:S04]  /*2f950*/  LDL.LU.64 R24, [R1+0x1928] ;  /* 0x0019280001187983 */ /* 0x000ea80000300a00 */
[----:B------:R-:W-:Y:S01]  /*2f960*/  STL [R1+0x1490], R0 ;  /* 0x0014900001007387 */ /* 0x000fe20000100800 */
[----:B--2---:R-:W-:-:S15]  /*2f970*/  HMMA.16816.F32 R20, R16, R24, R20 ;  /* 0x000000181014723c */ /* 0x004fde0000001814 */
[----:B------:R-:W-:-:S04]  /*2f980*/  NOP ;  /* 0x0000000000007918 */ /* 0x000fc80000000000 */
[----:B------:R-:W-:Y:S04]  /*2f990*/  STL.64 [R1+0x1f0], R20 ;  /* 0x0001f01401007387 */ /* 0x000fe80000100a00 */
[----:B------:R0:W-:Y:S04]  /*2f9a0*/  STL.64 [R1+0x1f8], R22 ;  /* 0x0001f81601007387 */ /* 0x0001e80000100a00 */
[----:B0-----:R-:W2:Y:S04]  /*2f9b0*/  LDL.LU R22, [R1+0x1920] ;  /* 0x0019200001167983 */ /* 0x001ea80000300800 */
[----:B------:R-:W3:Y:S04]  /*2f9c0*/  LDL.LU.64 R20, [R1+0x1918] ;  /* 0x0019180001147983 */ /* 0x000ee80000300a00 */
[----:B------:R0:W-:Y:S04]  /*2f9d0*/  STL.64 [R1+0x18d8], R26 ;  /* 0x0018d81a01007387 */ /* 0x0001e80000100a00 */
[----:B0-----:R-:W2:Y:S01]  /*2f9e0*/  LDL.LU.64 R26, [R1+0x1b8] ;  /* 0x0001b800011a7983 */ /* 0x001ea20000300a00 */
[----:B---3--:R-:W-:-:S15]  /*2f9f0*/  HMMA.16816.F32 R8, R16, R20, R8 ;  /* 0x000000141008723c */ /* 0x008fde0000001808 */
[----:B------:R-:W-:-:S04]  /*2fa00*/  NOP ;  /* 0x0000000000007918 */ /* 0x000fc80000000000 */
[----:B------:R-:W-:Y:S04]  /*2fa10*/  STL.64 [R1+0x1e0], R8 ;  /* 0x0001e00801007387 */ /* 0x000fe80000100a00 */
[----:B------:R0:W-:Y:S04]  /*2fa20*/  STL.64 [R1+0x1e8], R10 ;  /* 0x0001e80a01007387 */ /* 0x0001e80000100a00 */
[----:B0-----:R-:W3:Y:S04]  /*2fa30*/  LDL.LU R10, [R1+0x1910] ;  /* 0x00191000010a7983 */ /* 0x001ee80000300800 */
[----:B------:R-:W2:Y:S02]  /*2fa40*/  LDL.LU.64 R8, [R1+0x1908] ;  /* 0x0019080001087983 */ /* 0x000ea40000300a00 */
[----:B--2---:R-:W-:-:S15]  /*2fa50*/  HMMA.16816.F32 R4, R16, R8, R4 ;  /* 0x000000081004723c */ /* 0x004fde0000001804 */
[----:B------:R-:W-:-:S04]  /*2fa60*/  NOP ;  /* 0x0000000000007918 */ /* 0x000fc80000000000 */
[----:B------:R-:W-:Y:S04]  /*2fa70*/  STL.64 [R1+0x1d0], R4 ;  /* 0x0001d00401007387 */ /* 0x000fe80000100a00 */
[----:B------:R0:W-:Y:S04]  /*2fa80*/  STL.64 [R1+0x1d8], R6 ;  /* 0x0001d80601007387 */ /* 0x0001e80000100a00 */
[----:B0-----:R-:W2:Y:S04]  /*2fa90*/  LDL.LU.64 R6, [R1+0x1900] ;  /* 0x0019000001067983 */ /* 0x001ea80000300a00 */
[----:B------:R-:W2:Y:S04]  /*2faa0*/  LDL.LU.64 R4, [R1+0x18f8] ;  /* 0x0018f80001047983 */ /* 0x000ea80000300a00 */
[----:B---3--:R0:W-:Y:S04]  /*2fab0*/  STL [R1+0x18c8], R10 ;  /* 0x0018c80a01007387 */ /* 0x0081e80000100800 */
[----:B0-----:R-:W3:Y:S01]  /*2fac0*/  LDL.LU.64 R10, [R1+0x1a8] ;  /* 0x0001a800010a7983 */ /* 0x001ee20000300a00 */
[----:B--2---:R-:W-:Y:S03]  /*2fad0*/  HMMA.16816.F32 R16, R16, R4, R12 ;  /* 0x000000041010723c */ /* 0x004fe6000000180c */
[----:B---3--:R4:W-:Y:S04]  /*2fae0*/  STL.64 [R1+0x18d0], R10 ;  /* 0x0018d00a01007387 */ /* 0x0089e80000100a00 */
[----:B------:R-:W2:Y:S04]  /*2faf0*/  LDL.LU R8, [R1+0x280] ;  /* 0x0002800001087983 */ /* 0x000ea80000300800 */
[----:B------:R-:W2:Y:S01]  /*2fb00*/  LDL.LU R9, [R1+0x284] ;  /* 0x0002840001097983 */ /* 0x000ea20000300800 */
[----:B----4-:R-:W-:-:S02]  /*2fb10*/  IMAD.MOV.U32 R10, RZ, RZ, R3 ;  /* 0x000000ffff0a7224 */ /* 0x010fc400078e0003 */
[----:B------:R-:W-:Y:S01]  /*2fb20*/  IMAD.MOV.U32 R11, RZ, RZ, R28 ;  /* 0x000000ffff0b7224 */ /* 0x000fe200078e001c */
[----:B------:R-:W3:Y:S04]  /*2fb30*/  LDL.LU R3, [R1+0x18f4] ;  /* 0x0018f40001037983 */ /* 0x000ee80000300800 */
[----:B------:R-:W4:Y:S04]  /*2fb40*/  LDL.LU R28, [R1+0x18f0] ;  /* 0x0018f000011c7983 */ /* 0x000f280000300800 */
[----:B------:R-:W2:Y:S04]  /*2fb50*/  LDL.LU.64 R14, [R1+0x18e8] ;  /* 0x0018e800010e7983 */ /* 0x000ea80000300a00 */
[----:B------:R-:W2:Y:S04]  /*2fb60*/  LDL.LU.64 R12, [R1+0x18e0] ;  /* 0x0018e000010c7983 */ /* 0x000ea80000300a00 */
[----:B------:R-:W-:Y:S01]  /*2fb70*/  STL.64 [R1+0x1c0], R16 ;  /* 0x0001c01001007387 */ /* 0x000fe20000100a00 */
[----:B------:R-:W-:-:S02]  /*2fb80*/  IMAD.MOV.U32 R2, RZ, RZ, R19 ;  /* 0x000000ffff027224 */ /* 0x000fc400078e0013 */
[----:B------:R-:W-:Y:S01]  /*2fb90*/  IMAD.MOV.U32 R0, RZ, RZ, R18 ;  /* 0x000000ffff007224 */ /* 0x000fe200078e0012 */
[----:B------:R0:W-:Y:S04]  /*2fba0*/  STL.64 [R1+0x18c0], R6 ;  /* 0x0018c00601007387 */ /* 0x0001e80000100a00 */
[----:B------:R-:W3:Y:S04]  /*2fbb0*/  LDL.LU R4, [R1+0x270] ;  /* 0x0002700001047983 */ /* 0x000ee80000300800 */
[----:B------:R-:W3:Y:S01]  /*2fbc0*/  LDL.LU R5, [R1+0x274] ;  /* 0x0002740001057983 */ /* 0x000ee20000300800 */
[----:B------:R-:W-:-:S02]  /*2fbd0*/  IMAD.MOV.U32 R21, RZ, RZ, R26 ;  /* 0x000000ffff157224 */ /* 0x000fc400078e001a */
[----:B------:R-:W-:Y:S01]  /*2fbe0*/  IMAD.MOV.U32 R20, RZ, RZ, R27 ;  /* 0x000000ffff147224 */ /* 0x000fe200078e001b */
[----:B0-----:R-:W3:Y:S04]  /*2fbf0*/  LDL.LU R6, [R1+0x278] ;  /* 0x0002780001067983 */ /* 0x001ee80000300800 */
[----:B------:R-:W-:Y:S04]  /*2fc00*/  STL [R1+0x1498], R2 ;  /* 0x0014980201007387 */ /* 0x000fe80000100800 */
[----:B------:R-:W-:Y:S01]  /*2fc10*/  STL [R1+0x1494], R0 ;  /* 0x0014940001007387 */ /* 0x000fe20000100800 */
[----:B------:R-:W-:Y:S01]  /*2fc20*/  IMAD.MOV.U32 R7, RZ, RZ, R29 ;  /* 0x000000ffff077224 */ /* 0x000fe200078e001d */
[----:B--2---:R-:W-:Y:S02]  /*2fc30*/  HMMA.16816.F32 R8, R12, R26, R8 ;  /* 0x0000001a0c08723c */ /* 0x004fe40000001808 */
[----:B------:R-:W2:-:S15]  /*2fc40*/  LDL.LU.64 R26, [R1+0x18d8] ;  /* 0x0018d800011a7983 */ /* 0x000e9e0000300a00 */
[----:B------:R-:W-:Y:S02]  /*2fc50*/  NOP ;  /* 0x0000000000007918 */ /* 0x000fe40000000000 */
[----:B------:R-:W-:Y:S01]  /*2fc60*/  STL.64 [R1+0x280], R8 ;  /* 0x0002800801007387 */ /* 0x000fe20000100a00 */
[----:B------:R-:W-:-:S03]  /*2fc70*/  IMAD.MOV.U32 R29, RZ, RZ, R10 ;  /* 0x000000ffff1d7224 */ /* 0x000fc600078e000a */
[----:B------:R0:W-:Y:S04]  /*2fc80*/  STL.64 [R1+0x288], R10 ;  /* 0x0002880a01007387 */ /* 0x0001e80000100a00 */
[----:B0-----:R-:W2:Y:S01]  /*2fc90*/  LDL.LU.64 R10, [R1+0x18d0] ;  /* 0x0018d000010a7983 */ /* 0x001ea20000300a00 */
[----:B---3--:R-:W-:Y:S02]  /*2fca0*/  IMAD.MOV.U32 R19, RZ, RZ, R3 ;  /* 0x000000ffff137224 */ /* 0x008fe400078e0003 */
[----:B------:R-:W-:Y:S02]  /*2fcb0*/  IMAD.MOV.U32 R3, RZ, RZ, R8 ;  /* 0x000000ffff037224 */ /* 0x000fe400078e0008 */
[----:B------:R-:W-:-:S03]  /*2fcc0*/  IMAD.MOV.U32 R25, RZ, RZ, R9 ;  /* 0x000000ffff197224 */ /* 0x000fc600078e0009 */
[----:B------:R-:W-:Y:S04]  /*2fcd0*/  STL [R1+0x12fc], R3 ;  /* 0x0012fc0301007387 */ /* 0x000fe80000100800 */
[----:B------:R-:W-:Y:S04]  /*2fce0*/  STL [R1+0x12f8], R25 ;  /* 0x0012f81901007387 */ /* 0x000fe80000100800 */
[----:B------:R-:W-:Y:S01]  /*2fcf0*/  STL [R1+0x12f4], R29 ;  /* 0x0012f41d01007387 */ /* 0x000fe20000100800 */
[----:B--2---:R-:W-:Y:S01]  /*2fd00*/  HMMA.16816.F32 R4, R12, R10, R4 ;  /* 0x0000000a0c04723c */ /* 0x004fe20000001804 */
[----:B------:R-:W-:-:S02]  /*2fd10*/  IMAD.MOV.U32 R23, RZ, RZ, R10 ;  /* 0x000000ffff177224 */ /* 0x000fc400078e000a */
[----:B------:R-:W2:-:S15]  /*2fd20*/  LDL.LU R10, [R1+0x18c8] ;  /* 0x0018c800010a7983 */ /* 0x000e9e0000300800 */
[----:B------:R-:W-:Y:S01]  /*2fd30*/  NOP ;  /* 0x0000000000007918 */ /* 0x000fe20000000000 */
[----:B------:R-:W-:Y:S04]  /*2fd40*/  STL.64 [R1+0x270], R4 ;  /* 0x0002700401007387 */ /* 0x000fe80000100a00 */
[----:B------:R0:W-:Y:S01]  /*2fd50*/  STL.64 [R1+0x278], R6 ;  /* 0x0002780601007387 */ /* 0x0001e20000100a00 */
[----:B------:R-:W-:-:S03]  /*2fd60*/  IMAD.MOV.U32 R24, RZ, RZ, R4 ;  /* 0x000000ffff187224 */ /* 0x000fc600078e0004 */
[----:B0-----:R-:W3:Y:S04]  /*2fd70*/  LDL.LU.64 R6, [R1+0x18c0] ;  /* 0x0018c00001067983 */ /* 0x001ee80000300a00 */
[----:B--2---:R0:W-:Y:S04]  /*2fd80*/  STL.64 [R1+0x18b8], R10 ;  /* 0x0018b80a01007387 */ /* 0x0041e80000100a00 */
[----:B------:R-:W2:Y:S04]  /*2fd90*/  LDL.LU R8, [R1+0x250] ;  /* 0x0002500001087983 */ /* 0x000ea80000300800 */
[----:B------:R-:W2:Y:S04]  /*2fda0*/  LDL.LU R9, [R1+0x254] ;  /* 0x0002540001097983 */ /* 0x000ea80000300800 */
[----:B0-----:R-:W2:Y:S04]  /*2fdb0*/  LDL.LU R10, [R1+0x258] ;  /* 0x00025800010a7983 */ /* 0x001ea80000300800 */
[----:B------:R-:W2:Y:S04]  /*2fdc0*/  LDL.LU R11, [R1+0x25c] ;  /* 0x00025c00010b7983 */ /* 0x000ea80000300800 */
[----:B------:R0:W-:Y:S04]  /*2fdd0*/  STL.64 [R1+0x1700], R22 ;  /* 0x0017001601007387 */ /* 0x0001e80000100a00 */
[----:B------:R-:W-:Y:S04]  /*2fde0*/  STL.64 [R1+0x16f8], R20 ;  /* 0x0016f81401007387 */ /* 0x000fe80000100a00 */
[----:B0-----:R-:W3:Y:S04]  /*2fdf0*/  LDL R22, [R1+0x198] ;  /* 0x0001980001167983 */ /* 0x001ee80000100800 */
[----:B------:R-:W3:Y:S04]  /*2fe00*/  LDL R23, [R1+0x19c] ;  /* 0x00019c0001177983 */ /* 0x000ee80000100800 */
[----:B------:R0:W-:Y:S04]  /*2fe10*/  STL [R1+0x1304], R24 ;  /* 0x0013041801007387 */ /* 0x0001e80000100800 */
[----:B------:R1:W-:Y:S04]  /*2fe20*/  STL.64 [R1+0x1760], R26 ;  /* 0x0017601a01007387 */ /* 0x0003e80000100a00 */
[----:B0-----:R-:W3:Y:S04]  /*2fe30*/  LDL.LU R24, [R1+0x260] ;  /* 0x0002600001187983 */ /* 0x001ee80000300800 */
[----:B------:R-:W3:Y:S04]  /*2fe40*/  LDL.LU R25, [R1+0x264] ;  /* 0x0002640001197983 */ /* 0x000ee80000300800 */
[----:B-1----:R-:W3:Y:S04]  /*2fe50*/  LDL.LU R26, [R1+0x268] ;  /* 0x00026800011a7983 */ /* 0x002ee80000300800 */
[----:B------:R-:W3:Y:S01]  /*2fe60*/  LDL.LU R27, [R1+0x26c] ;  /* 0x00026c00011b7983 */ /* 0x000ee20000300800 */
[----:B----4-:R-:W-:-:S02]  /*2fe70*/  IMAD.MOV.U32 R18, RZ, RZ, R28 ;  /* 0x000000ffff127224 */ /* 0x010fc400078e001c */
[----:B------:R-:W-:-:S05]  /*2fe80*/  IMAD.MOV.U32 R28, RZ, RZ, R5 ;  /* 0x000000ffff1c7224 */ /* 0x000fca00078e0005 */
[----:B------:R-:W-:Y:S01]  /*2fe90*/  STL [R1+0x1300], R28 ;  /* 0x0013001c01007387 */ /* 0x000fe20000100800 */
[C---:B--2---:R-:W-:Y:S08]  /*2fea0*/  HMMA.16816.F32 R8, R12.reuse, R18, R8 ;  /* 0x000000120c08723c */ /* 0x044ff00000001808 */
[----:B---3--:R-:W-:Y:S01]  /*2feb0*/  HMMA.16816.F32 R24, R12, R22, R24 ;  /* 0x000000160c18723c */ /* 0x008fe20000001818 */
[----:B------:R-:W2:-:S15]  /*2fec0*/  LDL R22, [R1+0x108] ;  /* 0x0001080001167983 */ /* 0x000e9e0000100800 */
[----:B------:R-:W-:-:S03]  /*2fed0*/  NOP ;  /* 0x0000000000007918 */ /* 0x000fc60000000000 */
[----:B------:R0:W-:Y:S04]  /*2fee0*/  STL.64 [R1+0x260], R24 ;  /* 0x0002601801007387 */ /* 0x0001e80000100a00 */
[----:B------:R1:W-:Y:S04]  /*2fef0*/  STL.64 [R1+0x268], R26 ;  /* 0x0002681a01007387 */ /* 0x0003e80000100a00 */
[----:B------:R-:W-:Y:S04]  /*2ff00*/  STL.64 [R1+0x610], R8 ;  /* 0x0006100801007387 */ /* 0x000fe80000100a00 */
[----:B------:R-:W-:Y:S04]  /*2ff10*/  STL.64 [R1+0x618], R10 ;  /* 0x0006180a01007387 */ /* 0x000fe80000100a00 */
[----:B------:R-:W2:Y:S04]  /*2ff20*/  LDL R23, [R1+0x10c] ;  /* 0x00010c0001177983 */ /* 0x000ea80000100800 */
[----:B--2---:R2:W-:Y:S04]  /*2ff30*/  STL.64 [R1+0x1840], R22 ;  /* 0x0018401601007387 */ /* 0x0045e80000100a00 */
[----:B0-----:R-:W3:Y:S04]  /*2ff40*/  LDL.LU R24, [R1+0x570] ;  /* 0x0005700001187983 */ /* 0x001ee80000300800 */
[----:B------:R-:W3:Y:S04]  /*2ff50*/  LDL.LU R25, [R1+0x574] ;  /* 0x0005740001197983 */ /* 0x000ee80000300800 */
[----:B-1----:R-:W4:Y:S04]  /*2ff60*/  LDL.LU R26, [R1+0x578] ;  /* 0x00057800011a7983 */ /* 0x002f280000300800 */
[----:B------:R-:W4:Y:S04]  /*2ff70*/  LDL.LU R27, [R1+0x57c] ;  /* 0x00057c00011b7983 */ /* 0x000f280000300800 */
[----:B----4-:R-:W-:Y:S04]  /*2ff80*/  STL.64 [R1+0x1850], R26 ;  /* 0x0018501a01007387 */ /* 0x010fe80000100a00 */
[----:B---3--:R-:W-:Y:S04]  /*2ff90*/  STL.64 [R1+0x1848], R24 ;  /* 0x0018481801007387 */ /* 0x008fe80000100a00 */
[----:B--2---:R-:W2:Y:S04]  /*2ffa0*/  LDL R22, [R1+0x128] ;  /* 0x0001280001167983 */ /* 0x004ea80000100800 */
[----:B------:R-:W2:Y:S04]  /*2ffb0*/  LDL R23, [R1+0x12c] ;  /* 0x00012c0001177983 */ /* 0x000ea80000100800 */
[----:B--2---:R0:W-:Y:S04]  /*2ffc0*/  STL.64 [R1+0x1858], R22 ;  /* 0x0018581601007387 */ /* 0x0041e80000100a00 */
[----:B0-----:R-:W2:Y:S04]  /*2ffd0*/  LDL.LU.64 R22, [R1+0x138] ;  /* 0x0001380001167983 */ /* 0x001ea80000300a00 */
[----:B--2---:R-:W-:Y:S04]  /*2ffe0*/  STL.64 [R1+0x1870], R22 ;  /* 0x0018701601007387 */ /* 0x004fe80000100a00 */
[----:B------:R-:W2:Y:S04]  /*2fff0*/  LDL.LU R24, [R1+0x590] ;  /* 0x0005900001187983 */ /* 0x000ea80000300800 */
[----:B------:R-:W2:Y:S04]  /*30000*/  LDL.LU R25, [R1+0x594] ;  /* 0x0005940001197983 */ /* 0x000ea80000300800 */
[----:B------:R-:W3:Y:S04]  /*30010*/  LDL.LU R26, [R1+0x598] ;  /* 0x00059800011a7983 */ /* 0x000ee80000300800 */
[----:B------:R-:W3:Y:S04]  /*30020*/  LDL.LU R27, [R1+0x59c] ;  /* 0x00059c00011b7983 */ /* 0x000ee80000300800 */
[----:B------:R-:W4:Y:S04]  /*30030*/  LDL.LU.64 R10, [R1+0x178] ;  /* 0x00017800010a7983 */ /* 0x000f280000300a00 */
[----:B------:R-:W2:Y:S04]  /*30040*/  LDL R19, [R1+0xea0] ;  /* 0x000ea00001137983 */ /* 0x000ea80000100800 */
[----:B--2---:R0:W-:Y:S04]  /*30050*/  STL [R1+0x1888], R19 ;  /* 0x0018881301007387 */ /* 0x0041e80000100800 */
[----:B0-----:R-:W2:Y:S04]  /*30060*/  LDL.LU.64 R18, [R1+0x158] ;  /* 0x0001580001127983 */ /* 0x001ea80000300a00 */
[----:B--2---:R0:W-:Y:S04]  /*30070*/  STL.64 [R1+0x1898], R18 ;  /* 0x0018981201007387 */ /* 0x0041e80000100a00 */
[----:B0-----:R-:W2:Y:S04]  /*30080*/  LDL R18, [R1+0x168] ;  /* 0x0001680001127983 */ /* 0x001ea80000100800 */
[----:B------:R-:W2:Y:S04]  /*30090*/  LDL R19, [R1+0x16c] ;  /* 0x00016c0001137983 */ /* 0x000ea80000100800 */
[----:B--2---:R0:W-:Y:S04]  /*300a0*/  STL.64 [R1+0x18b0], R18 ;  /* 0x0018b01201007387 */ /* 0x0041e80000100a00 */
[----:B------:R-:W4:Y:S04]  /*300b0*/  LDL.LU R16, [R1+0x240] ;  /* 0x0002400001107983 */ /* 0x000f280000300800 */
[----:B------:R-:W4:Y:S04]  /*300c0*/  LDL.LU R17, [R1+0x244] ;  /* 0x0002440001117983 */ /* 0x000f280000300800 */
[----:B0-----:R-:W4:Y:S04]  /*300d0*/  LDL.LU R18, [R1+0x248] ;  /* 0x0002480001127983 */ /* 0x001f280000300800 */
[----:B------:R-:W4:Y:S04]  /*300e0*/  LDL.LU R19, [R1+0x24c] ;  /* 0x00024c0001137983 */ /* 0x000f280000300800 */
[----:B------:R-:W2:Y:S04]  /*300f0*/  LDL R22, [R1+0x148] ;  /* 0x0001480001167983 */ /* 0x000ea80000100800 */
[----:B------:R-:W2:Y:S04]  /*30100*/  LDL R23, [R1+0x14c] ;  /* 0x00014c0001177983 */ /* 0x000ea80000100800 */
[----:B--2---:R0:W-:Y:S04]  /*30110*/  STL.64 [R1+0x1890], R22 ;  /* 0x0018901601007387 */ /* 0x0041e80000100a00 */
[----:B------:R-:W2:Y:S04]  /*30120*/  LDL.LU R20, [R1+0x220] ;  /* 0x0002200001147983 */ /* 0x000ea80000300800 */
[----:B------:R-:W2:Y:S04]  /*30130*/  LDL.LU R21, [R1+0x224] ;  /* 0x0002240001157983 */ /* 0x000ea80000300800 */
[----:B0-----:R-:W2:Y:S04]  /*30140*/  LDL.LU R22, [R1+0x228] ;  /* 0x0002280001167983 */ /* 0x001ea80000300800 */
[----:B------:R-:W2:Y:S01]  /*30150*/  LDL.LU R23, [R1+0x22c] ;  /* 0x00022c0001177983 */ /* 0x000ea20000300800 */
[----:B----4-:R-:W-:Y:S03]  /*30160*/  HMMA.16816.F32 R16, R12, R10, R16 ;  /* 0x0000000a0c10723c */ /* 0x010fe60000001810 */
[----:B--2---:R-:W-:Y:S04]  /*30170*/  STL.64 [R1+0x18a8], R22 ;  /* 0x0018a81601007387 */ /* 0x004fe80000100a00 */
[----:B------:R0:W-:Y:S04]  /*30180*/  STL.64 [R1+0x18a0], R20 ;  /* 0x0018a01401007387 */ /* 0x0001e80000100a00 */
[----:B0-----:R-:W2:Y:S04]  /*30190*/  LDL.LU R20, [R1+0x230] ;  /* 0x0002300001147983 */ /* 0x001ea80000300800 */
[----:B------:R-:W2:Y:S04]  /*301a0*/  LDL.LU R21, [R1+0x234] ;  /* 0x0002340001157983 */ /* 0x000ea80000300800 */
[----:B------:R-:W2:Y:S04]  /*301b0*/  LDL.LU R22, [R1+0x238] ;  /* 0x0002380001167983 */ /* 0x000ea80000300800 */
[----:B------:R-:W2:Y:S04]  /*301c0*/  LDL.LU R23, [R1+0x23c] ;  /* 0x00023c0001177983 */ /* 0x000ea80000300800 */
[----:B---3--:R-:W-:Y:S04]  /*301d0*/  STL.64 [R1+0x1868], R26 ;  /* 0x0018681a01007387 */ /* 0x008fe80000100a00 */
[----:B------:R0:W-:Y:S04]  /*301e0*/  STL.64 [R1+0x1860], R24 ;  /* 0x0018601801007387 */ /* 0x0001e80000100a00 */
[----:B0-----:R-:W3:Y:S04]  /*301f0*/  LDL.LU R24, [R1+0x5a0] ;  /* 0x0005a00001187983 */ /* 0x001ee80000300800 */
[----:B------:R-:W3:Y:S04]  /*30200*/  LDL.LU R25, [R1+0x5a4] ;  /* 0x0005a40001197983 */ /* 0x000ee80000300800 */
[----:B------:R-:W4:Y:S04]  /*30210*/  LDL.LU R26, [R1+0x5a8] ;  /* 0x0005a800011a7983 */ /* 0x000f280000300800 */
[----:B------:R-:W4:Y:S01]  /*30220*/  LDL.LU R27, [R1+0x5ac] ;  /* 0x0005ac00011b7983 */ /* 0x000f220000300800 */
[----:B------:R-:W-:-:S02]  /*30230*/  IMAD.MOV.U32 R5, RZ, RZ, R10 ;  /* 0x000000ffff057224 */ /* 0x000fc400078e000a */
[----:B------:R-:W-:Y:S01]  /*30240*/  IMAD.MOV.U32 R4, RZ, RZ, R11 ;  /* 0x000000ffff047224 */ /* 0x000fe200078e000b */
[----:B----4-:R-:W-:Y:S04]  /*30250*/  STL.64 [R1+0x1880], R26 ;  /* 0x0018801a01007387 */ /* 0x010fe80000100a00 */
[----:B---3--:R0:W-:Y:S04]  /*30260*/  STL.64 [R1+0x1878], R24 ;  /* 0x0018781801007387 */ /* 0x0081e80000100a00 */
[----:B0-----:R-:W3:Y:S04]  /*30270*/  LDL.LU R24, [R1+0x5b0] ;  /* 0x0005b00001187983 */ /* 0x001ee80000300800 */
[----:B------:R-:W3:Y:S04]  /*30280*/  LDL.LU R25, [R1+0x5b4] ;  /* 0x0005b40001197983 */ /* 0x000ee80000300800 */
[----:B------:R-:W3:Y:S04]  /*30290*/  LDL.LU R26, [R1+0x5b8] ;  /* 0x0005b800011a7983 */ /* 0x000ee80000300800 */
[----:B------:R-:W3:Y:S04]  /*302a0*/  LDL.LU R27, [R1+0x5bc] ;  /* 0x0005bc00011b7983 */ /* 0x000ee80000300800 */
[----:B------:R-:W4:Y:S04]  /*302b0*/  LDL.LU.64 R10, [R1+0x18b8] ;  /* 0x0018b800010a7983 */ /* 0x000f280000300a00 */
[----:B------:R-:W-:Y:S04]  /*302c0*/  STL.64 [R1+0x600], R16 ;  /* 0x0006001001007387 */ /* 0x000fe80000100a00 */
[----:B------:R0:W-:Y:S04]  /*302d0*/  STL.64 [R1+0x608], R18 ;  /* 0x0006081201007387 */ /* 0x0001e80000100a00 */
[----:B0-----:R-:W2:Y:S01]  /*302e0*/  LDL.LU.64 R18, [R1+0x18b0] ;  /* 0x0018b00001127983 */ /* 0x001ea20000300a00 */
[----:B------:R-:W-:-:S02]  /*302f0*/  IMAD.MOV.U32 R9, RZ, RZ, R17 ;  /* 0x000000ffff097224 */ /* 0x000fc400078e0011 */
[----:B------:R-:W-:Y:S01]  /*30300*/  IMAD.MOV.U32 R8, RZ, RZ, R16 ;  /* 0x000000ffff087224 */ /* 0x000fe200078e0010 */
[----:B------:R-:W-:Y:S04]  /*30310*/  STL [R1+0x167c], R4 ;  /* 0x00167c0401007387 */ /* 0x000fe80000100800 */
[----:B------:R-:W-:Y:S04]  /*30320*/  STL [R1+0x1678], R5 ;  /* 0x0016780501007387 */ /* 0x000fe80000100800 */
[----:B------:R-:W-:Y:S04]  /*30330*/  STL [R1+0x130c], R8 ;  /* 0x00130c0801007387 */ /* 0x000fe80000100800 */
[----:B------:R-:W-:Y:S01]  /*30340*/  STL [R1+0x1308], R9 ;  /* 0x0013080901007387 */ /* 0x000fe20000100800 */
[C---:B--2---:R-:W-:Y:S03]  /*30350*/  HMMA.16816.F32 R16, R12.reuse, R18, R20 ;  /* 0x000000120c10723c */ /* 0x044fe60000001814 */
[----:B----4-:R0:W-:Y:S04]  /*30360*/  STL.64 [R1+0x1770], R10 ;  /* 0x0017700a01007387 */ /* 0x0101e80000100a00 */
[----:B0-----:R-:W2:Y:S04]  /*30370*/  LDL.LU.64 R10, [R1+0x118] ;  /* 0x00011800010a7983 */ /* 0x001ea80000300a00 */
[----:B------:R-:W4:Y:S04]  /*30380*/  LDL.LU.64 R22, [R1+0x18a8] ;  /* 0x0018a80001167983 */ /* 0x000f280000300a00 */
[----:B------:R-:W4:Y:S04]  /*30390*/  LDL.LU.64 R20, [R1+0x18a0] ;  /* 0x0018a00001147983 */ /* 0x000f280000300a00 */
[----:B------:R-:W-:Y:S04]  /*303a0*/  STL.64 [R1+0x5f0], R16 ;  /* 0x0005f01001007387 */ /* 0x000fe80000100a00 */
[----:B------:R0:W-:Y:S04]  /*303b0*/  STL.64 [R1+0x5f8], R18 ;  /* 0x0005f81201007387 */ /* 0x0001e80000100a00 */
[----:B0-----:R-:W4:Y:S02]  /*303c0*/  LDL.LU.64 R18, [R1+0x1898] ;  /* 0x0018980001127983 */ /* 0x001f240000300a00 */
[----:B----4-:R-:W-:Y:S01]  /*303d0*/  HMMA.16816.F32 R20, R12, R18, R20 ;  /* 0x000000120c14723c */ /* 0x010fe20000001814 */
[----:B------:R-:W-:-:S15]  /*303e0*/  IMAD.MOV.U32 R5, RZ, RZ, R19 ;  /* 0x000000ffff057224 */ /* 0x000fde00078e0013 */
[----:B------:R-:W-:-:S03]  /*303f0*/  NOP ;  /* 0x0000000000007918 */ /* 0x000fc60000000000 */
[----:B------:R-:W-:Y:S04]  /*30400*/  STL.64 [R1+0x5e0], R20 ;  /* 0x0005e01401007387 */ /* 0x000fe80000100a00 */
[----:B------:R0:W-:Y:S04]  /*30410*/  STL.64 [R1+0x5e8], R22 ;  /* 0x0005e81601007387 */ /* 0x0001e80000100a00 */
[----:B0-----:R-:W3:Y:S04]  /*30420*/  LDL.LU.64 R22, [R1+0x1890] ;  /* 0x0018900001167983 */ /* 0x001ee80000300a00 */
[----:B------:R-:W4:Y:S01]  /*30430*/  LDL.LU R19, [R1+0x1888] ;  /* 0x0018880001137983 */ /* 0x000f220000300800 */
[----:B------:R-:W-:-:S03]  /*30440*/  IMAD.MOV.U32 R4, RZ, RZ, R18 ;  /* 0x000000ffff047224 */ /* 0x000fc600078e0012 */
[----:B------:R-:W-:Y:S04]  /*30450*/  STL [R1+0x1684], R5 ;  /* 0x0016840501007387 */ /* 0x000fe80000100800 */
[----:B------:R-:W-:Y:S04]  /*30460*/  STL [R1+0x1680], R4 ;  /* 0x0016800401007387 */ /* 0x000fe80000100800 */
[----:B----4-:R-:W0:Y:S01]  /*30470*/  LDSM.16.MT88.4 R16, [R19+UR6+0x8400] ;  /* 0x008400061310783b */ /* 0x010e220008004200 */
[C---:B---3--:R-:W-:Y:S03]  /*30480*/  HMMA.16816.F32 R20, R12.reuse, R22, R24 ;  /* 0x000000160c14723c */ /* 0x048fe60000001818 */
[----:B0-----:R-:W-:Y:S04]  /*30490*/  STL.64 [R1+0x16c8], R18 ;  /* 0x0016c81201007387 */ /* 0x001fe80000100a00 */
[----:B------:R0:W-:Y:S04]  /*304a0*/  STL.64 [R1+0x16c0], R16 ;  /* 0x0016c01001007387 */ /* 0x0001e80000100a00 */
[----:B0-----:R-:W2:Y:S04]  /*304b0*/  LDL.LU R16, [R1+0x580] ;  /* 0x0005800001107983 */ /* 0x001ea80000300800 */
[----:B------:R-:W2:Y:S04]  /*304c0*/  LDL.LU R17, [R1+0x584] ;  /* 0x0005840001117983 */ /* 0x000ea80000300800 */
[----:B------:R-:W2:Y:S04]  /*304d0*/  LDL.LU R18, [R1+0x588] ;  /* 0x0005880001127983 */ /* 0x000ea80000300800 */
[----:B------:R-:W2:Y:S04]  /*304e0*/  LDL.LU R19, [R1+0x58c] ;  /* 0x00058c0001137983 */ /* 0x000ea80000300800 */
[----:B------:R-:W3:Y:S04]  /*304f0*/  LDL.LU.64 R26, [R1+0x1880] ;  /* 0x00188000011a7983 */ /* 0x000ee80000300a00 */
[----:B------:R-:W3:Y:S04]  /*30500*/  LDL.LU.64 R24, [R1+0x1878] ;  /* 0x0018780001187983 */ /* 0x000ee80000300a00 */
[----:B------:R-:W-:Y:S04]  /*30510*/  STL.64 [R1+0x5b0], R20 ;  /* 0x0005b01401007387 */ /* 0x000fe80000100a00 */
[----:B------:R0:W-:Y:S04]  /*30520*/  STL.64 [R1+0x5b8], R22 ;  /* 0x0005b81601007387 */ /* 0x0001e80000100a00 */
[----:B0-----:R-:W3:Y:S02]  /*30530*/  LDL.LU.64 R22, [R1+0x1870] ;  /* 0x0018700001167983 */ /* 0x001ee40000300a00 */
[----:B---3--:R-:W-:Y:S01]  /*30540*/  HMMA.16816.F32 R24, R12, R22, R24 ;  /* 0x000000160c18723c */ /* 0x008fe20000001818 */
[----:B------:R-:W-:-:S02]  /*30550*/  IMAD.MOV.U32 R5, RZ, RZ, R22 ;  /* 0x000000ffff057224 */ /* 0x000fc400078e0016 */
[----:B------:R-:W-:-:S15]  /*30560*/  IMAD.MOV.U32 R4, RZ, RZ, R23 ;  /* 0x000000ffff047224 */ /* 0x000fde00078e0017 */
[----:B------:R-:W-:Y:S01]  /*30570*/  NOP ;  /* 0x0000000000007918 */ /* 0x000fe20000000000 */
[----:B------:R-:W-:Y:S04]  /*30580*/  STL.64 [R1+0x5a0], R24 ;  /* 0x0005a01801007387 */ /* 0x000fe80000100a00 */
[----:B------:R0:W-:Y:S04]  /*30590*/  STL.64 [R1+0x5a8], R26 ;  /* 0x0005a81a01007387 */ /* 0x0001e80000100a00 */
[----:B0-----:R-:W3:Y:S04]  /*305a0*/  LDL.LU.64 R26, [R1+0x1868] ;  /* 0x00186800011a7983 */ /* 0x001ee80000300a00 */
[----:B------:R-:W3:Y:S04]  /*305b0*/  LDL.LU.64 R24, [R1+0x1860] ;  /* 0x0018600001187983 */ /* 0x000ee80000300a00 */
[----:B------:R-:W3:Y:S04]  /*305c0*/  LDL.LU.64 R22, [R1+0x1858] ;  /* 0x0018580001167983 */ /* 0x000ee80000300a00 */
[----:B------:R-:W-:Y:S04]  /*305d0*/  STL [R1+0x168c], R4 ;  /* 0x00168c0401007387 */ /* 0x000fe80000100800 */
[----:B------:R-:W-:Y:S01]  /*305e0*/  STL [R1+0x1688], R5 ;  /* 0x0016880501007387 */ /* 0x000fe20000100800 */
[C---:B--2---:R-:W-:Y:S08]  /*305f0*/  HMMA.16816.F32 R16, R12.reuse, R10, R16 ;  /* 0x0000000a0c10723c */ /* 0x044ff00000001810 */
[----:B---3--:R-:W-:Y:S01]  /*30600*/  HMMA.16816.F32 R20, R12, R22, R24 ;  /* 0x000000160c14723c */ /* 0x008fe20000001818 */
[----:B------:R-:W2:Y:S04]  /*30610*/  LDL.LU.64 R26, [R1+0x1850] ;  /* 0x00185000011a7983 */ /* 0x000ea80000300a00 */
[----:B------:R-:W2:-:S14]  /*30620*/  LDL.LU.64 R24, [R1+0x1848] ;  /* 0x0018480001187983 */ /* 0x000e9c0000300a00 */
[----:B------:R-:W-:Y:S04]  /*30630*/  STL.64 [R1+0x590], R20 ;  /* 0x0005901401007387 */ /* 0x000fe80000100a00 */
[----:B------:R0:W-:Y:S04]  /*30640*/  STL.64 [R1+0x598], R22 ;  /* 0x0005981601007387 */ /* 0x0001e80000100a00 */
[----:B0-----:R-:W2:Y:S01]  /*30650*/  LDL.LU.64 R22, [R1+0x1840] ;  /* 0x0018400001167983 */ /* 0x001ea20000300a00 */
[----:B------:R-:W-:Y:S02]  /*30660*/  IMAD.MOV.U32 R5, RZ, RZ, R11 ;  /* 0x000000ffff057224 */ /* 0x000fe400078e000b */
[----:B------:R-:W-:Y:S01]  /*30670*/  IMAD.MOV.U32 R4, RZ, RZ, R10 ;  /* 0x000000ffff047224 */ /* 0x000fe200078e000a */
[----:B------:R-:W-:Y:S04]  /*30680*/  STL.64 [R1+0x580], R16 ;  /* 0x0005801001007387 */ /* 0x000fe80000100a00 */
[----:B------:R-:W-:Y:S04]  /*30690*/  STL.64 [R1+0x588], R18 ;  /* 0x0005881201007387 */ /* 0x000fe80000100a00 */
[----:B------:R-:W-:Y:S04]  /*306a0*/  STL [R1+0x1694], R5 ;  /* 0x0016940501007387 */ /* 0x000fe80000100800 */
[----:B------:R-:W-:Y:S04]  /*306b0*/  STL [R1+0x1690], R4 ;  /* 0x0016900401007387 */ /* 0x000fe80000100800 */
[----:B------:R2:W-:Y:S02]  /*306c0*/  STL.64 [R1+0x1838], R6 ;  /* 0x0018380601007387 */ /* 0x0005e40000100a00 */
[----:B--2---:R-:W-:Y:S02]  /*306d0*/  HMMA.16816.F32 R4, R12, R22, R24 ;  /* 0x000000160c04723c */ /* 0x004fe40000001818 */
[----:B------:R-:W2:-:S15]  /*306e0*/  LDL R22, [R1+0x58] ;  /* 0x0000580001167983 */ /* 0x000e9e0000100800 */
[----:B------:R-:W-:Y:S02]  /*306f0*/  NOP ;  /* 0x0000000000007918 */ /* 0x000fe40000000000 */
[----:B------:R-:W-:Y:S04]  /*30700*/  STL.64 [R1+0x570], R4 ;  /* 0x0005700401007387 */ /* 0x000fe80000100a00 */
[----:B------:R-:W-:Y:S04]  /*30710*/  STL.64 [R1+0x578], R6 ;  /* 0x0005780601007387 */ /* 0x000fe80000100a00 */
[----:B------:R-:W2:Y:S04]  /*30720*/  LDL R23, [R1+0x5c] ;  /* 0x00005c0001177983 */ /* 0x000ea80000100800 */
[----:B--2---:R-:W-:Y:S04]  /*30730*/  STL.64 [R1+0x1778], R22 ;  /* 0x0017781601007387 */ /* 0x004fe80000100a00 */
[----:B------:R-:W2:Y:S04]  /*30740*/  LDL R10, [R1+0x68] ;  /* 0x00006800010a7983 */ /* 0x000ea80000100800 */
[----:B------:R-:W2:Y:S04]  /*30750*/  LDL R11, [R1+0x6c] ;  /* 0x00006c00010b7983 */ /* 0x000ea80000100800 */
[----:B--2---:R0:W-:Y:S04]  /*30760*/  STL.64 [R1+0x1780], R10 ;  /* 0x0017800a01007387 */ /* 0x0041e80000100a00 */
[----:B------:R-:W2:Y:S04]  /*30770*/  LDL.LU R8, [R1+0x4e0] ;  /* 0x0004e00001087983 */ /* 0x000ea80000300800 */
[----:B------:R-:W2:Y:S04]  /*30780*/  LDL.LU R9, [R1+0x4e4] ;  /* 0x0004e40001097983 */ /* 0x000ea80000300800 */
[----:B0-----:R-:W3:Y:S04]  /*30790*/  LDL.LU R10, [R1+0x4e8] ;  /* 0x0004e800010a7983 */ /* 0x001ee80000300800 */
[----:B------:R-:W3:Y:S04]  /*307a0*/  LDL.LU R11, [R1+0x4ec] ;  /* 0x0004ec00010b7983 */ /* 0x000ee80000300800 */
[----:B---3--:R0:W-:Y:S04]  /*307b0*/  STL.64 [R1+0x1790], R10 ;  /* 0x0017900a01007387 */ /* 0x0081e80000100a00 */
[----:B--2---:R-:W-:Y:S04]  /*307c0*/  STL.64 [R1+0x1788], R8 ;  /* 0x0017880801007387 */ /* 0x004fe80000100a00 */
[----:B0-----:R-:W2:Y:S04]  /*307d0*/  LDL R10, [R1+0x88] ;  /* 0x00008800010a7983 */ /* 0x001ea80000100800 */
[----:B------:R-:W2:Y:S04]  /*307e0*/  LDL R11, [R1+0x8c] ;  /* 0x00008c00010b7983 */ /* 0x000ea80000100800 */
[----:B--2---:R0:W-:Y:S04]  /*307f0*/  STL.64 [R1+0x17a0], R10 ;  /* 0x0017a00a01007387 */ /* 0x0041e80000100a00 */
[----:B0-----:R-:W2:Y:S04]  /*30800*/  LDL.LU.64 R10, [R1+0x98] ;  /* 0x00009800010a7983 */ /* 0x001ea80000300a00 */
[----:B--2---:R-:W-:Y:S04]  /*30810*/  STL.64 [R1+0x17b8], R10 ;  /* 0x0017b80a01007387 */ /* 0x004fe80000100a00 */
[----:B------:R-:W2:Y:S04]  /*30820*/  LDL.LU.64 R22, [R1+0x78] ;  /* 0x0000780001167983 */ /* 0x000ea80000300a00 */
[----:B--2---:R0:W-:Y:S04]  /*30830*/  STL.64 [R1+0x1798], R22 ;  /* 0x0017981601007387 */ /* 0x0041e80000100a00 */
[----:B------:R-:W2:Y:S04]  /*30840*/  LDL.LU R20, [R1+0x4f0] ;  /* 0x0004f00001147983 */ /* 0x000ea80000300800 */
[----:B------:R-:W2:Y:S04]  /*30850*/  LDL.LU R21, [R1+0x4f4] ;  /* 0x0004f40001157983 */ /* 0x000ea80000300800 */
[----:B0-----:R-:W3:Y:S04]  /*30860*/  LDL.LU R22, [R1+0x4f8] ;  /* 0x0004f80001167983 */ /* 0x001ee80000300800 */
[----:B------:R-:W3:Y:S04]  /*30870*/  LDL.LU R23, [R1+0x4fc] ;  /* 0x0004fc0001177983 */ /* 0x000ee80000300800 */
[----:B------:R-:W4:Y:S04]  /*30880*/  LDL R10, [R1+0xa8] ;  /* 0x0000a800010a7983 */ /* 0x000f280000100800 */
[----:B------:R-:W4:Y:S04]  /*30890*/  LDL R11, [R1+0xac] ;  /* 0x0000ac00010b7983 */ /* 0x000f280000100800 */
[----:B----4-:R0:W-:Y:S04]  /*308a0*/  STL.64 [R1+0x17d0], R10 ;  /* 0x0017d00a01007387 */ /* 0x0101e80000100a00 */
[----:B0-----:R-:W4:Y:S04]  /*308b0*/  LDL.LU.64 R10, [R1+0xb8] ;  /* 0x0000b800010a7983 */ /* 0x001f280000300a00 */
[----:B----4-:R-:W-:Y:S04]  /*308c0*/  STL.64 [R1+0x17e8], R10 ;  /* 0x0017e80a01007387 */ /* 0x010fe80000100a00 */
[----:B---3--:R-:W-:Y:S04]  /*308d0*/  STL.64 [R1+0x17b0], R22 ;  /* 0x0017b01601007387 */ /* 0x008fe80000100a00 */
[----:B--2---:R0:W-:Y:S04]  /*308e0*/  STL.64 [R1+0x17a8], R20 ;  /* 0x0017a81401007387 */ /* 0x0041e80000100a00 */
[----:B0-----:R-:W2:Y:S04]  /*308f0*/  LDL.LU R20, [R1+0x500] ;  /* 0x0005000001147983 */ /* 0x001ea80000300800 */
[----:B------:R-:W2:Y:S04]  /*30900*/  LDL.LU R21, [R1+0x504] ;  /* 0x0005040001157983 */ /* 0x000ea80000300800 */
[----:B------:R-:W3:Y:S04]  /*30910*/  LDL.LU R22, [R1+0x508] ;  /* 0x0005080001167983 */ /* 0x000ee80000300800 */
        /* <DEDUP_REMOVED lines=14> */
[----:B------:R-:W2:Y:S04]  /*30a00*/  LDL.LU R4, [R1+0x560] ;  /* 0x0005600001047983 */ /* 0x000ea80000300800 */
[----:B------:R-:W2:Y:S04]  /*30a10*/  LDL.LU R5, [R1+0x564] ;  /* 0x0005640001057983 */ /* 0x000ea80000300800 */
[----:B------:R-:W2:Y:S04]  /*30a20*/  LDL.LU R6, [R1+0x568] ;  /* 0x0005680001067983 */ /* 0x000ea80000300800 */
[----:B------:R-:W2:Y:S04]  /*30a30*/  LDL.LU R7, [R1+0x56c] ;  /* 0x00056c0001077983 */ /* 0x000ea80000300800 */
[----:B----4-:R0:W-:Y:S04]  /*30a40*/  STL.64 [R1+0x1830], R10 ;  /* 0x0018300a01007387 */ /* 0x0101e80000100a00 */
[----:B0-----:R-:W4:Y:S04]  /*30a50*/  LDL.LU.64 R10, [R1+0xf8] ;  /* 0x0000f800010a7983 */ /* 0x001f280000300a00 */
[----:B---3--:R-:W-:Y:S04]  /*30a60*/  STL.64 [R1+0x17e0], R22 ;  /* 0x0017e01601007387 */ /* 0x008fe80000100a00 */
[----:B--2---:R0:W-:Y:S04]  /*30a70*/  STL.64 [R1+0x17d8], R20 ;  /* 0x0017d81401007387 */ /* 0x0041e80000100a00 */
[----:B0-----:R-:W2:Y:S04]  /*30a80*/  LDL.LU R20, [R1+0x520] ;  /* 0x0005200001147983 */ /* 0x001ea80000300800 */
[----:B------:R-:W2:Y:S04]  /*30a90*/  LDL.LU R21, [R1+0x524] ;  /* 0x0005240001157983 */ /* 0x000ea80000300800 */
[----:B------:R-:W3:Y:S04]  /*30aa0*/  LDL.LU R22, [R1+0x528] ;  /* 0x0005280001167983 */ /* 0x000ee80000300800 */
[----:B------:R-:W3:Y:S04]  /*30ab0*/  LDL.LU R23, [R1+0x52c] ;  /* 0x00052c0001177983 */ /* 0x000ee80000300800 */
        /* <DEDUP_REMOVED lines=11> */
[----:B------:R-:W3:Y:S01]  /*30b70*/  LDL.LU R23, [R1+0x54c] ;  /* 0x00054c0001177983 */ /* 0x000ee20000300800 */
[----:B----4-:R-:W-:Y:S03]  /*30b80*/  HMMA.16816.F32 R4, R12, R10, R4 ;  /* 0x0000000a0c04723c */ /* 0x010fe60000001804 */
[----:B---3--:R-:W-:Y:S04]  /*30b90*/  STL.64 [R1+0x1828], R22 ;  /* 0x0018281601007387 */ /* 0x008fe80000100a00 */
[----:B--2---:R0:W-:Y:S04]  /*30ba0*/  STL.64 [R1+0x1820], R20 ;  /* 0x0018201401007387 */ /* 0x0041e80000100a00 */
[----:B0-----:R-:W2:Y:S04]  /*30bb0*/  LDL.LU R20, [R1+0x550] ;  /* 0x0005500001147983 */ /* 0x001ea80000300800 */
[----:B------:R-:W2:Y:S04]  /*30bc0*/  LDL.LU R21, [R1+0x554] ;  /* 0x0005540001157983 */ /* 0x000ea80000300800 */
[----:B------:R-:W2:Y:S04]  /*30bd0*/  LDL.LU R22, [R1+0x558] ;  /* 0x0005580001167983 */ /* 0x000ea80000300800 */
[----:B------:R-:W2:Y:S04]  /*30be0*/  LDL.LU R23, [R1+0x55c] ;  /* 0x00055c0001177983 */ /* 0x000ea80000300800 */
[----:B------:R-:W3:Y:S04]  /*30bf0*/  LDL.LU R16, [R1+0x4d0] ;  /* 0x0004d00001107983 */ /* 0x000ee80000300800 */
[----:B------:R-:W3:Y:S04]  /*30c00*/  LDL.LU R17, [R1+0x4d4] ;  /* 0x0004d40001117983 */ /* 0x000ee80000300800 */
[----:B------:R-:W3:Y:S04]  /*30c10*/  LDL.LU R18, [R1+0x4d8] ;  /* 0x0004d80001127983 */ /* 0x000ee80000300800 */
[----:B------:R-:W3:Y:S04]  /*30c20*/  LDL.LU R19, [R1+0x4dc] ;  /* 0x0004dc0001137983 */ /* 0x000ee80000300800 */
[----:B------:R-:W4:Y:S04]  /*30c30*/  LDL.LU R24, [R1+0x4c0] ;  /* 0x0004c00001187983 */ /* 0x000f280000300800 */
[----:B------:R-:W4:Y:S04]  /*30c40*/  LDL.LU R25, [R1+0x4c4] ;  /* 0x0004c40001197983 */ /* 0x000f280000300800 */
[----:B------:R-:W4:Y:S04]  /*30c50*/  LDL.LU R26, [R1+0x4c8] ;  /* 0x0004c800011a7983 */ /* 0x000f280000300800 */
[----:B------:R-:W4:Y:S04]  /*30c60*/  LDL.LU R27, [R1+0x4cc] ;  /* 0x0004cc00011b7983 */ /* 0x000f280000300800 */
[----:B------:R0:W-:Y:S04]  /*30c70*/  STL.64 [R1+0x560], R4 ;  /* 0x0005600401007387 */ /* 0x0001e80000100a00 */
[----:B------:R1:W-:Y:S01]  /*30c80*/  STL.64 [R1+0x568], R6 ;  /* 0x0005680601007387 */ /* 0x0003e20000100a00 */
[----:B0-----:R-:W-:-:S03]  /*30c90*/  IMAD.MOV.U32 R5, RZ, RZ, R10 ;  /* 0x000000ffff057224 */ /* 0x001fc600078e000a */
[----:B-1----:R-:W2:Y:S01]  /*30ca0*/  LDL.LU.64 R6, [R1+0x1838] ;  /* 0x0018380001067983 */ /* 0x002ea20000300a00 */
[----:B------:R-:W-:-:S03]  /*30cb0*/  IMAD.MOV.U32 R4, RZ, RZ, R11 ;  /* 0x000000ffff047224 */ /* 0x000fc600078e000b */
[----:B------:R-:W2:Y:S04]  /*30cc0*/  LDL.LU.64 R10, [R1+0x1830] ;  /* 0x00183000010a7983 */ /* 0x000ea80000300a00 */
[----:B------:R-:W-:Y:S04]  /*30cd0*/  STL [R1+0x169c], R4 ;  /* 0x00169c0401007387 */ /* 0x000fe80000100800 */
[----:B------:R-:W-:Y:S01]  /*30ce0*/  STL [R1+0x1698], R5 ;  /* 0x0016980501007387 */ /* 0x000fe20000100800 */
[----:B--2---:R-:W-:Y:S03]  /*30cf0*/  HMMA.16816.F32 R8, R12, R10, R20 ;  /* 0x0000000a0c08723c */ /* 0x004fe60000001814 */
[----:B------:R-:W2:Y:S04]  /*30d00*/  LDL.LU.64 R22, [R1+0x1828] ;  /* 0x0018280001167983 */ /* 0x000ea80000300a00 */
[----:B------:R-:W2:-:S12]  /*30d10*/  LDL.LU.64 R20, [R1+0x1820] ;  /* 0x0018200001147983 */ /* 0x000e980000300a00 */
[----:B------:R-:W-:Y:S04]  /*30d20*/  STL.64 [R1+0x550], R8 ;  /* 0x0005500801007387 */ /* 0x000fe80000100a00 */
[----:B------:R0:W-:Y:S04]  /*30d30*/  STL.64 [R1+0x558], R10 ;  /* 0x0005580a01007387 */ /* 0x0001e80000100a00 */
[----:B0-----:R-:W2:Y:S02]  /*30d40*/  LDL.LU.64 R10, [R1+0x1818] ;  /* 0x00181800010a7983 */ /* 0x001ea40000300a00 */
[----:B--2---:R-:W-:Y:S01]  /*30d50*/  HMMA.16816.F32 R20, R12, R10, R20 ;  /* 0x0000000a0c14723c */ /* 0x004fe20000001814 */
[----:B------:R-:W-:-:S02]  /*30d60*/  IMAD.MOV.U32 R4, RZ, RZ, R10 ;  /* 0x000000ffff047224 */ /* 0x000fc400078e000a */
[----:B------:R-:W-:-:S15]  /*30d70*/  IMAD.MOV.U32 R5, RZ, RZ, R11 ;  /* 0x000000ffff057224 */ /* 0x000fde00078e000b */
[----:B------:R-:W-:Y:S01]  /*30d80*/  NOP ;  /* 0x0000000000007918 */ /* 0x000fe20000000000 */
[----:B------:R-:W-:Y:S04]  /*30d90*/  STL.64 [R1+0x540], R20 ;  /* 0x0005401401007387 */ /* 0x000fe80000100a00 */
[----:B------:R0:W-:Y:S04]  /*30da0*/  STL.64 [R1+0x548], R22 ;  /* 0x0005481601007387 */ /* 0x0001e80000100a00 */
[----:B0-----:R-:W2:Y:S04]  /*30db0*/  LDL.LU.64 R22, [R1+0x1810] ;  /* 0x0018100001167983 */ /* 0x001ea80000300a00 */
[----:B------:R-:W2:Y:S04]  /*30dc0*/  LDL.LU.64 R20, [R1+0x1808] ;  /* 0x0018080001147983 */ /* 0x000ea80000300a00 */
        /* <DEDUP_REMOVED lines=38> */
[----:B------:R-:W2:-:S15]  /*31030*/  LDL.LU.64 R22, [R1+0x1798] ;  /* 0x0017980001167983 */ /* 0x000e9e0000300a00 */
[----:B------:R-:W-:Y:S01]  /*31040*/  NOP ;  /* 0x0000000000007918 */ /* 0x000fe20000000000 */
[----:B------:R-:W-:Y:S04]  /*31050*/  STL.64 [R1+0x4f0], R8 ;  /* 0x0004f00801007387 */ /* 0x000fe80000100a00 */
[----:B------:R0:W-:Y:S04]  /*31060*/  STL.64 [R1+0x4f8], R10 ;  /* 0x0004f80a01007387 */ /* 0x0001e80000100a00 */
[----:B0-----:R-:W3:Y:S04]  /*31070*/  LDL.LU.64 R10, [R1+0x1790] ;  /* 0x00179000010a7983 */ /* 0x001ee80000300a00 */
[----:B------:R-:W3:Y:S01]  /*31080*/  LDL.LU.64 R8, [R1+0x1788] ;  /* 0x0017880001087983 */ /* 0x000ee20000300a00 */
[----:B--2---:R-:W-:-:S02]  /*31090*/  IMAD.MOV.U32 R5, RZ, RZ, R22 ;  /* 0x000000ffff057224 */ /* 0x004fc400078e0016 */
[----:B------:R-:W-:Y:S01]  /*310a0*/  IMAD.MOV.U32 R4, RZ, RZ, R23 ;  /* 0x000000ffff047224 */ /* 0x000fe200078e0017 */
[----:B---3--:R-:W-:-:S15]  /*310b0*/  HMMA.16816.F32 R8, R12, R22, R8 ;  /* 0x000000160c08723c */ /* 0x008fde0000001808 */
[----:B------:R-:W-:-:S04]  /*310c0*/  NOP ;  /* 0x0000000000007918 */ /* 0x000fc80000000000 */
[----:B------:R-:W-:Y:S04]  /*310d0*/  STL.64 [R1+0x4e0], R8 ;  /* 0x0004e00801007387 */ /* 0x000fe80000100a00 */
[----:B------:R0:W-:Y:S04]  /*310e0*/  STL.64 [R1+0x4e8], R10 ;  /* 0x0004e80a01007387 */ /* 0x0001e80000100a00 */
[----:B0-----:R-:W2:Y:S04]  /*310f0*/  LDL.LU.64 R10, [R1+0x1780] ;  /* 0x00178000010a7983 */ /* 0x001ea80000300a00 */
[----:B------:R-:W4:Y:S04]  /*31100*/  LDL.LU.64 R22, [R1+0x1778] ;  /* 0x0017780001167983 */ /* 0x000f280000300a00 */
[----:B------:R-:W-:Y:S04]  /*31110*/  STL.64 [R1+0x16d8], R6 ;  /* 0x0016d80601007387 */ /* 0x000fe80000100a00 */
[----:B------:R4:W-:Y:S04]  /*31120*/  STL.64 [R1+0x16d0], R4 ;  /* 0x0016d00401007387 */ /* 0x0009e80000100a00 */
[----:B------:R-:W3:Y:S01]  /*31130*/  LDL.LU R20, [R1+0x460] ;  /* 0x0004600001147983 */ /* 0x000ee20000300800 */
[C---:B--2---:R-:W-:Y:S08]  /*31140*/  HMMA.16816.F32 R8, R12.reuse, R10, R16 ;  /* 0x0000000a0c08723c */ /* 0x044ff00000001810 */
[C---:B----4-:R-:W-:Y:S11]  /*31150*/  HMMA.16816.F32 R4, R12.reuse, R22, R24 ;  /* 0x000000160c04723c */ /* 0x050ff60000001818 */
[----:B------:R0:W-:Y:S04]  /*31160*/  STL.64 [R1+0x4d0], R8 ;  /* 0x0004d00801007387 */ /* 0x0001e80000100a00 */
[----:B------:R1:W-:Y:S04]  /*31170*/  STL.64 [R1+0x4d8], R10 ;  /* 0x0004d80a01007387 */ /* 0x0003e80000100a00 */
[----:B------:R-:W-:Y:S04]  /*31180*/  STL.64 [R1+0x4c0], R4 ;  /* 0x0004c00401007387 */ /* 0x000fe80000100a00 */
[----:B------:R-:W-:Y:S04]  /*31190*/  STL.64 [R1+0x4c8], R6 ;  /* 0x0004c80601007387 */ /* 0x000fe80000100a00 */
[----:B------:R-:W3:Y:S04]  /*311a0*/  LDL.LU R21, [R1+0x464] ;  /* 0x0004640001157983 */ /* 0x000ee80000300800 */
[----:B------:R-:W2:Y:S04]  /*311b0*/  LDL.LU R22, [R1+0x468] ;  /* 0x0004680001167983 */ /* 0x000ea80000300800 */
[----:B------:R-:W2:Y:S04]  /*311c0*/  LDL.LU R23, [R1+0x46c] ;  /* 0x00046c0001177983 */ /* 0x000ea80000300800 */
[----:B0-----:R-:W4:Y:S04]  /*311d0*/  LDL.LU R8, [R1+0x4b0] ;  /* 0x0004b00001087983 */ /* 0x001f280000300800 */
[----:B------:R-:W4:Y:S04]  /*311e0*/  LDL.LU R9, [R1+0x4b4] ;  /* 0x0004b40001097983 */ /* 0x000f280000300800 */
[----:B-1----:R-:W4:Y:S04]  /*311f0*/  LDL.LU R10, [R1+0x4b8] ;  /* 0x0004b800010a7983 */ /* 0x002f280000300800 */
[----:B------:R-:W4:Y:S04]  /*31200*/  LDL.LU R11, [R1+0x4bc] ;  /* 0x0004bc00010b7983 */ /* 0x000f280000300800 */
[----:B------:R-:W4:Y:S04]  /*31210*/  LDL.LU.64 R18, [R1+0x48] ;  /* 0x0000480001127983 */ /* 0x000f280000300a00 */
[----:B--2---:R0:W-:Y:S04]  /*31220*/  STL.64 [R1+0x1710], R22 ;  /* 0x0017101601007387 */ /* 0x0041e80000100a00 */
[----:B---3--:R-:W-:Y:S04]  /*31230*/  STL.64 [R1+0x1708], R20 ;  /* 0x0017081401007387 */ /* 0x008fe80000100a00 */
[----:B0-----:R-:W2:Y:S04]  /*31240*/  LDL.LU.64 R22, [R1+0x8] ;  /* 0x0000080001167983 */ /* 0x001ea80000300a00 */
[----:B--2---:R0:W-:Y:S04]  /*31250*/  STL.64 [R1+0x1728], R22 ;  /* 0x0017281601007387 */ /* 0x0041e80000100a00 */
[----:B0-----:R-:W2:Y:S04]  /*31260*/  LDL.LU.64 R22, [R1+0x18] ;  /* 0x0000180001167983 */ /* 0x001ea80000300a00 */
[----:B--2---:R0:W-:Y:S04]  /*31270*/  STL.64 [R1+0x1740], R22 ;  /* 0x0017401601007387 */ /* 0x0041e80000100a00 */
[----:B0-----:R-:W2:Y:S04]  /*31280*/  LDL.LU.64 R22, [R1+0x28] ;  /* 0x0000280001167983 */ /* 0x001ea80000300a00 */
[----:B--2---:R0:W-:Y:S04]  /*31290*/  STL.64 [R1+0x1758], R22 ;  /* 0x0017581601007387 */ /* 0x0041e80000100a00 */
[----:B------:R-:W2:Y:S04]  /*312a0*/  LDL.LU R4, [R1+0x440] ;  /* 0x0004400001047983 */ /* 0x000ea80000300800 */
[----:B------:R-:W2:Y:S04]  /*312b0*/  LDL.LU R5, [R1+0x444] ;  /* 0x0004440001057983 */ /* 0x000ea80000300800 */
[----:B------:R-:W3:Y:S04]  /*312c0*/  LDL.LU R6, [R1+0x448] ;  /* 0x0004480001067983 */ /* 0x000ee80000300800 */
[----:B------:R-:W3:Y:S04]  /*312d0*/  LDL.LU R7, [R1+0x44c] ;  /* 0x00044c0001077983 */ /* 0x000ee80000300800 */
[----:B------:R-:W2:Y:S04]  /*312e0*/  LDL.LU R24, [R1+0x4a0] ;  /* 0x0004a00001187983 */ /* 0x000ea80000300800 */
[----:B------:R-:W4:Y:S04]  /*312f0*/  LDL.LU R25, [R1+0x4a4] ;  /* 0x0004a40001197983 */ /* 0x000f280000300800 */
[----:B------:R-:W4:Y:S04]  /*31300*/  LDL.LU R26, [R1+0x4a8] ;  /* 0x0004a800011a7983 */ /* 0x000f280000300800 */
[----:B------:R-:W4:Y:S04]  /*31310*/  LDL.LU R27, [R1+0x4ac] ;  /* 0x0004ac00011b7983 */ /* 0x000f280000300800 */
        /* <DEDUP_REMOVED lines=13> */
[C---:B----4-:R-:W-:Y:S03]  /*313f0*/  HMMA.16816.F32 R8, R12.reuse, R18, R8 ;  /* 0x000000120c08723c */ /* 0x050fe60000001808 */
[----:B---3--:R-:W-:Y:S04]  /*31400*/  STL.64 [R1+0x1738], R6 ;  /* 0x0017380601007387 */ /* 0x008fe80000100a00 */
[----:B--2---:R0:W-:Y:S04]  /*31410*/  STL.64 [R1+0x1730], R4 ;  /* 0x0017300401007387 */ /* 0x0041e80000100a00 */
[----:B0-----:R-:W2:Y:S04]  /*31420*/  LDL.LU R4, [R1+0x480] ;  /* 0x0004800001047983 */ /* 0x001ea80000300800 */
[----:B------:R-:W2:Y:S04]  /*31430*/  LDL.LU R5, [R1+0x484] ;  /* 0x0004840001057983 */ /* 0x000ea80000300800 */
[----:B------:R-:W3:Y:S04]  /*31440*/  LDL.LU R6, [R1+0x488] ;  /* 0x0004880001067983 */ /* 0x000ee80000300800 */
[----:B------:R-:W3:Y:S01]  /*31450*/  LDL.LU R7, [R1+0x48c] ;  /* 0x00048c0001077983 */ /* 0x000ee20000300800 */
[----:B------:R-:W-:Y:S03]  /*31460*/  HMMA.16816.F32 R24, R12, R22, R24 ;  /* 0x000000160c18723c */ /* 0x000fe60000001818 */
[----:B---3--:R-:W-:Y:S04]  /*31470*/  STL.64 [R1+0x1750], R6 ;  /* 0x0017500601007387 */ /* 0x008fe80000100a00 */
[----:B--2---:R0:W-:Y:S04]  /*31480*/  STL.64 [R1+0x1748], R4 ;  /* 0x0017480401007387 */ /* 0x0041e80000100a00 */
[----:B0-----:R-:W2:Y:S04]  /*31490*/  LDL.LU R4, [R1+0x490] ;  /* 0x0004900001047983 */ /* 0x001ea80000300800 */
[----:B------:R-:W2:Y:S04]  /*314a0*/  LDL.LU R5, [R1+0x494] ;  /* 0x0004940001057983 */ /* 0x000ea80000300800 */
[----:B------:R-:W2:Y:S04]  /*314b0*/  LDL.LU R6, [R1+0x498] ;  /* 0x0004980001067983 */ /* 0x000ea80000300800 */
[----:B------:R-:W2:Y:S04]  /*314c0*/  LDL.LU R7, [R1+0x49c] ;  /* 0x00049c0001077983 */ /* 0x000ea80000300800 */
[----:B------:R-:W-:Y:S04]  /*314d0*/  STL.64 [R1+0x4b0], R8 ;  /* 0x0004b00801007387 */ /* 0x000fe80000100a00 */
[----:B------:R0:W-:Y:S04]  /*314e0*/  STL.64 [R1+0x4b8], R10 ;  /* 0x0004b80a01007387 */ /* 0x0001e80000100a00 */
[----:B0-----:R-:W3:Y:S01]  /*314f0*/  LDL.LU.64 R10, [R1+0x1770] ;  /* 0x00177000010a7983 */ /* 0x001ee20000300a00 */
[----:B------:R-:W-:-:S03]  /*31500*/  IMAD.MOV.U32 R8, RZ, RZ, R18 ;  /* 0x000000ffff087224 */ /* 0x000fc600078e0012 */
[----:B------:R-:W4:Y:S01]  /*31510*/  LDL.LU R16, [R1+0x210] ;  /* 0x0002100001107983 */ /* 0x000f220000300800 */
[----:B------:R-:W-:-:S03]  /*31520*/  IMAD.MOV.U32 R3, RZ, RZ, R19 ;  /* 0x000000ffff037224 */ /* 0x000fc600078e0013 */
[----:B------:R-:W4:Y:S04]  /*31530*/  LDL.LU R17, [R1+0x214] ;  /* 0x0002140001117983 */ /* 0x000f280000300800 */
[----:B------:R-:W4:Y:S01]  /*31540*/  LDL.LU R18, [R1+0x218] ;  /* 0x0002180001127983 */ /* 0x000f220000300800 */
[----:B------:R-:W-:Y:S02]  /*31550*/  IMAD.MOV.U32 R9, RZ, RZ, R23 ;  /* 0x000000ffff097224 */ /* 0x000fe400078e0017 */
[----:B---3--:R-:W-:Y:S02]  /*31560*/  IMAD.MOV.U32 R19, RZ, RZ, R10 ;  /* 0x000000ffff137224 */ /* 0x008fe400078e000a */
[----:B------:R-:W3:Y:S04]  /*31570*/  LDL.LU R10, [R1+0x1768] ;  /* 0x00176800010a7983 */ /* 0x000ee80000300800 */
[----:B------:R-:W-:Y:S04]  /*31580*/  STL [R1+0x149c], R8 ;  /* 0x00149c0801007387 */ /* 0x000fe80000100800 */
[----:B------:R0:W-:Y:S04]  /*31590*/  STL.64 [R1+0x4a0], R24 ;  /* 0x0004a01801007387 */ /* 0x0001e80000100a00 */
[----:B------:R1:W-:Y:S01]  /*315a0*/  STL.64 [R1+0x4a8], R26 ;  /* 0x0004a81a01007387 */ /* 0x0003e20000100a00 */
[----:B0-----:R-:W-:-:S03]  /*315b0*/  IMAD.MOV.U32 R24, RZ, RZ, R22 ;  /* 0x000000ffff187224 */ /* 0x001fc600078e0016 */
[----:B-1----:R-:W2:Y:S04]  /*315c0*/  LDL.LU.64 R26, [R1+0x1760] ;  /* 0x00176000011a7983 */ /* 0x002ea80000300a00 */
[----:B------:R-:W2:Y:S02]  /*315d0*/  LDL.LU.64 R22, [R1+0x1758] ;  /* 0x0017580001167983 */ /* 0x000ea40000300a00 */
[----:B--2---:R-:W-:Y:S01]  /*315e0*/  HMMA.16816.F32 R4, R12, R22, R4 ;  /* 0x000000160c04723c */ /* 0x004fe20000001804 */
[----:B------:R-:W-:Y:S02]  /*315f0*/  IMAD.MOV.U32 R28, RZ, RZ, R22 ;  /* 0x000000ffff1c7224 */ /* 0x000fe400078e0016 */
[----:B------:R-:W-:-:S15]  /*31600*/  IMAD.MOV.U32 R25, RZ, RZ, R23 ;  /* 0x000000ffff197224 */ /* 0x000fde00078e0017 */
[----:B------:R-:W-:Y:S01]  /*31610*/  NOP ;  /* 0x0000000000007918 */ /* 0x000fe20000000000 */
[----:B------:R-:W-:Y:S04]  /*31620*/  STL.64 [R1+0x490], R4 ;  /* 0x0004900401007387 */ /* 0x000fe80000100a00 */
[----:B------:R0:W-:Y:S04]  /*31630*/  STL.64 [R1+0x498], R6 ;  /* 0x0004980601007387 */ /* 0x0001e80000100a00 */
[----:B0-----:R-:W2:Y:S04]  /*31640*/  LDL.LU.64 R6, [R1+0x1750] ;  /* 0x0017500001067983 */ /* 0x001ea80000300a00 */
[----:B------:R-:W2:Y:S04]  /*31650*/  LDL.LU.64 R4, [R1+0x1748] ;  /* 0x0017480001047983 */ /* 0x000ea80000300a00 */
[----:B------:R-:W2:Y:S02]  /*31660*/  LDL.LU.64 R22, [R1+0x1740] ;  /* 0x0017400001167983 */ /* 0x000ea40000300a00 */
        /* <DEDUP_REMOVED lines=18> */
[----:B------:R-:W2:Y:S02]  /*31790*/  LDL.LU.64 R20, [R1+0x1708] ;  /* 0x0017080001147983 */ /* 0x000ea40000300a00 */
[----:B--2---:R-:W-:-:S15]  /*317a0*/  HMMA.16816.F32 R20, R12, R26, R20 ;  /* 0x0000001a0c14723c */ /* 0x004fde0000001814 */
[----:B------:R-:W-:-:S04]  /*317b0*/  NOP ;  /* 0x0000000000007918 */ /* 0x000fc80000000000 */
[----:B------:R-:W-:Y:S04]  /*317c0*/  STL.64 [R1+0x460], R20 ;  /* 0x0004601401007387 */ /* 0x000fe80000100a00 */
[----:B------:R0:W-:Y:S04]  /*317d0*/  STL.64 [R1+0x468], R22 ;  /* 0x0004681601007387 */ /* 0x0001e80000100a00 */
[----:B0-----:R-:W2:Y:S04]  /*317e0*/  LDL.LU.64 R22, [R1+0x1700] ;  /* 0x0017000001167983 */ /* 0x001ea80000300a00 */
[----:B------:R-:W3:Y:S04]  /*317f0*/  LDL.LU.64 R20, [R1+0x16f8] ;  /* 0x0016f80001147983 */ /* 0x000ee80000300a00 */
[----:B------:R2:W-:Y:S04]  /*31800*/  STL.64 [R1+0x14a8], R26 ;  /* 0x0014a81a01007387 */ /* 0x0005e80000100a00 */
[----:B------:R0:W-:Y:S01]  /*31810*/  STL.64 [R1+0x14a0], R24 ;  /* 0x0014a01801007387 */ /* 0x0001e20000100a00 */
[----:B--2---:R-:W-:-:S03]  /*31820*/  IMAD.MOV.U32 R26, RZ, RZ, R23 ;  /* 0x000000ffff1a7224 */ /* 0x004fc600078e0017 */
[----:B------:R-:W2:Y:S01]  /*31830*/  LDL.LU R23, [R1+0x16f4] ;  /* 0x0016f40001177983 */ /* 0x000ea20000300800 */
[----:B------:R-:W-:-:S03]  /*31840*/  IMAD.MOV.U32 R27, RZ, RZ, R11 ;  /* 0x000000ffff1b7224 */ /* 0x000fc600078e000b */
[----:B------:R-:W3:Y:S04]  /*31850*/  LDL.LU R11, [R1+0x16f0] ;  /* 0x0016f000010b7983 */ /* 0x000ee80000300800 */
[----:B------:R1:W-:Y:S04]  /*31860*/  STL.64 [R1+0x16b8], R26 ;  /* 0x0016b81a01007387 */ /* 0x0003e80000100a00 */
[----:B0-----:R-:W3:Y:S04]  /*31870*/  LDL.LU R24, [R1+0x430] ;  /* 0x0004300001187983 */ /* 0x001ee80000300800 */
[----:B------:R-:W3:Y:S04]  /*31880*/  LDL.LU R25, [R1+0x434] ;  /* 0x0004340001197983 */ /* 0x000ee80000300800 */
[----:B-1----:R-:W3:Y:S04]  /*31890*/  LDL.LU R26, [R1+0x438] ;  /* 0x00043800011a7983 */ /* 0x002ee80000300800 */
[----:B------:R-:W3:Y:S01]  /*318a0*/  LDL.LU R27, [R1+0x43c] ;  /* 0x00043c00011b7983 */ /* 0x000ee20000300800 */
[----:B--2---:R-:W-:-:S15]  /*318b0*/  HMMA.16816.F32 R4, R12, R22, R4 ;  /* 0x000000160c04723c */ /* 0x004fde0000001804 */
[----:B------:R-:W-:-:S04]  /*318c0*/  NOP ;  /* 0x0000000000007918 */ /* 0x000fc80000000000 */
[----:B------:R-:W-:Y:S04]  /*318d0*/  STL.64 [R1+0x450], R4 ;  /* 0x0004500401007387 */ /* 0x000fe80000100a00 */
[----:B------:R0:W-:Y:S04]  /*318e0*/  STL.64 [R1+0x458], R6 ;  /* 0x0004580601007387 */ /* 0x0001e80000100a00 */
[----:B0-----:R-:W3:Y:S04]  /*318f0*/  LDL.LU.64 R6, [R1+0x16e8] ;  /* 0x0016e80001067983 */ /* 0x001ee80000300a00 */
[----:B------:R-:W3:Y:S02]  /*31900*/  LDL.LU.64 R4, [R1+0x16e0] ;  /* 0x0016e00001047983 */ /* 0x000ee40000300a00 */
[----:B---3--:R-:W-:-:S15]  /*31910*/  HMMA.16816.F32 R4, R12, R10, R4 ;  /* 0x0000000a0c04723c */ /* 0x008fde0000001804 */
[----:B------:R-:W-:-:S04]  /*31920*/  NOP ;  /* 0x0000000000007918 */ /* 0x000fc80000000000 */
[----:B------:R-:W-:Y:S04]  /*31930*/  STL.64 [R1+0x440], R4 ;  /* 0x0004400401007387 */ /* 0x000fe80000100a00 */
[----:B------:R0:W-:Y:S04]  /*31940*/  STL.64 [R1+0x448], R6 ;  /* 0x0004480601007387 */ /* 0x0001e80000100a00 */
[----:B0-----:R-:W4:Y:S04]  /*31950*/  LDL.LU.64 R6, [R1+0x16d8] ;  /* 0x0016d80001067983 */ /* 0x001f280000300a00 */
[----:B------:R-:W2:Y:S04]  /*31960*/  LDL.LU.64 R4, [R1+0x16d0] ;  /* 0x0016d00001047983 */ /* 0x000ea80000300a00 */
[----:B------:R-:W-:Y:S04]  /*31970*/  STL.64 [R1+0x14b8], R10 ;  /* 0x0014b80a01007387 */ /* 0x000fe80000100a00 */
[----:B------:R0:W-:Y:S04]  /*31980*/  STL.64 [R1+0x14b0], R8 ;  /* 0x0014b00801007387 */ /* 0x0001e80000100a00 */
[----:B0-----:R-:W3:Y:S04]  /*31990*/  LDL.LU R8, [R1+0x420] ;  /* 0x0004200001087983 */ /* 0x001ee80000300800 */
[----:B------:R-:W3:Y:S04]  /*319a0*/  LDL.LU R9, [R1+0x424] ;  /* 0x0004240001097983 */ /* 0x000ee80000300800 */
[----:B------:R-:W3:Y:S04]  /*319b0*/  LDL.LU R10, [R1+0x428] ;  /* 0x00042800010a7983 */ /* 0x000ee80000300800 */
[----:B------:R-:W3:Y:S01]  /*319c0*/  LDL.LU R11, [R1+0x42c] ;  /* 0x00042c00010b7983 */ /* 0x000ee20000300800 */
[----:B----4-:R-:W-:Y:S03]  /*319d0*/  HMMA.16816.F32 R12, R12, R6, R16 ;  /* 0x000000060c0c723c */ /* 0x010fe60000001810 */
[----:B------:R-:W4:Y:S04]  /*319e0*/  LDL.LU.64 R18, [R1+0x16c8] ;  /* 0x0016c80001127983 */ /* 0x000f280000300a00 */
[----:B------:R-:W4:-:S12]  /*319f0*/  LDL.LU.64 R16, [R1+0x16c0] ;  /* 0x0016c00001107983 */ /* 0x000f180000300a00 */
[----:B------:R-:W-:Y:S04]  /*31a00*/  STL.64 [R1+0x5d0], R12 ;  /* 0x0005d00c01007387 */ /* 0x000fe80000100a00 */
[----:B------:R0:W-:Y:S04]  /*31a10*/  STL.64 [R1+0x5d8], R14 ;  /* 0x0005d80e01007387 */ /* 0x0001e80000100a00 */
[----:B------:R-:W-:Y:S01]  /*31a20*/  STL.64 [R1+0x1650], R6 ;  /* 0x0016500601007387 */ /* 0x000fe20000100a00 */
[----:B0-----:R-:W-:Y:S02]  /*31a30*/  IMAD.MOV.U32 R14, RZ, RZ, R21 ;  /* 0x000000ffff0e7224 */ /* 0x001fe400078e0015 */
[----:B------:R-:W-:-:S07]  /*31a40*/  IMAD.MOV.U32 R15, RZ, RZ, R20 ;  /* 0x000000ffff0f7224 */ /* 0x000fce00078e0014 */
[----:B----4-:R-:W-:Y:S01]  /*31a50*/  HMMA.16816.F32 R12, R16, R14, R24 ;  /* 0x0000000e100c723c */ /* 0x010fe20000001818 */
[----:B------:R-:W3:-:S15]  /*31a60*/  LDL.LU.64 R26, [R1+0x16b8] ;  /* 0x0016b800011a7983 */ /* 0x000ede0000300a00 */
[----:B------:R-:W-:-:S03]  /*31a70*/  NOP ;  /* 0x0000000000007918 */ /* 0x000fc60000000000 */
[----:B------:R-:W-:Y:S02]  /*31a80*/  IMAD.MOV.U32 R20, RZ, RZ, R12 ;  /* 0x000000ffff147224 */ /* 0x000fe400078e000c */
[----:B------:R-:W-:Y:S01]  /*31a90*/  IMAD.MOV.U32 R21, RZ, RZ, R13 ;  /* 0x000000ffff157224 */ /* 0x000fe200078e000d */
[----:B------:R-:W-:Y:S04]  /*31aa0*/  STL.64 [R1+0x240], R12 ;  /* 0x0002400c01007387 */ /* 0x000fe80000100a00 */
[----:B------:R-:W-:Y:S04]  /*31ab0*/  STL.64 [R1+0x248], R14 ;  /* 0x0002480e01007387 */ /* 0x000fe80000100a00 */
[----:B------:R-:W-:Y:S04]  /*31ac0*/  STL [R1+0x1314], R20 ;  /* 0x0013141401007387 */ /* 0x000fe80000100800 */
[----:B------:R-:W-:Y:S04]  /*31ad0*/  STL [R1+0x1310], R21 ;  /* 0x0013101501007387 */ /* 0x000fe80000100800 */
[----:B------:R-:W-:Y:S04]  /*31ae0*/  STL.64 [R1+0x14c0], R22 ;  /* 0x0014c01601007387 */ /* 0x000fe80000100a00 */
[----:B------:R-:W4:Y:S01]  /*31af0*/  LDL.LU R24, [R1+0x2d0] ;  /* 0x0002d00001187983 */ /* 0x000f220000300800 */
[----:B---3--:R-:W-:-:S15]  /*31b00*/  HMMA.16816.F32 R8, R16, R26, R8 ;  /* 0x0000001a1008723c */ /* 0x008fde0000001808 */
[----:B------:R-:W-:-:S04]  /*31b10*/  NOP ;  /* 0x0000000000007918 */ /* 0x000fc80000000000 */
[----:B------:R-:W-:Y:S04]  /*31b20*/  STL.64 [R1+0x250], R8 ;  /* 0x0002500801007387 */ /* 0x000fe80000100a00 */
[----:B------:R0:W-:Y:S04]  /*31b30*/  STL.64 [R1+0x258], R10 ;  /* 0x0002580a01007387 */ /* 0x0001e80000100a00 */
[----:B------:R-:W4:Y:S04]  /*31b40*/  LDL.LU R25, [R1+0x2d4] ;  /* 0x0002d40001197983 */ /* 0x000f280000300800 */
[----:B------:R-:W3:Y:S04]  /*31b50*/  LDL.LU R26, [R1+0x2d8] ;  /* 0x0002d800011a7983 */ /* 0x000ee80000300800 */
[----:B------:R-:W3:Y:S04]  /*31b60*/  LDL.LU R27, [R1+0x2dc] ;  /* 0x0002dc00011b7983 */ /* 0x000ee80000300800 */
[----:B---3--:R2:W-:Y:S04]  /*31b70*/  STL.64 [R1+0x14d0], R26 ;  /* 0x0014d01a01007387 */ /* 0x0085e80000100a00 */
[----:B----4-:R-:W-:Y:S04]  /*31b80*/  STL.64 [R1+0x14c8], R24 ;  /* 0x0014c81801007387 */ /* 0x010fe80000100a00 */
[----:B0-----:R-:W3:Y:S04]  /*31b90*/  LDL.LU R10, [R1+0x68] ;  /* 0x00006800010a7983 */ /* 0x001ee80000300800 */
[----:B------:R-:W3:Y:S04]  /*31ba0*/  LDL.LU R11, [R1+0x6c] ;  /* 0x00006c00010b7983 */ /* 0x000ee80000300800 */
[----:B---3--:R0:W-:Y:S04]  /*31bb0*/  STL.64 [R1+0x14d8], R10 ;  /* 0x0014d80a01007387 */ /* 0x0081e80000100a00 */
[----:B------:R-:W3:Y:S04]  /*31bc0*/  LDL.LU R20, [R1+0x2e0] ;  /* 0x0002e00001147983 */ /* 0x000ee80000300800 */
[----:B------:R-:W3:Y:S04]  /*31bd0*/  LDL.LU R21, [R1+0x2e4] ;  /* 0x0002e40001157983 */ /* 0x000ee80000300800 */
[----:B------:R-:W4:Y:S04]  /*31be0*/  LDL.LU R22, [R1+0x2e8] ;  /* 0x0002e80001167983 */ /* 0x000f280000300800 */
[----:B------:R-:W4:Y:S01]  /*31bf0*/  LDL.LU R23, [R1+0x2ec] ;  /* 0x0002ec0001177983 */ /* 0x000f220000300800 */
[----:B--2---:R-:W-:-:S02]  /*31c00*/  IMAD.MOV.U32 R26, RZ, RZ, R5 ;  /* 0x000000ffff1a7224 */ /* 0x004fc400078e0005 */
[----:B------:R-:W-:Y:S01]  /*31c10*/  IMAD.MOV.U32 R27, RZ, RZ, R4 ;  /* 0x000000ffff1b7224 */ /* 0x000fe200078e0004 */
[----:B----4-:R1:W-:Y:S04]  /*31c20*/  STL.64 [R1+0x14e8], R22 ;  /* 0x0014e81601007387 */ /* 0x0103e80000100a00 */
[----:B---3--:R-:W-:Y:S04]  /*31c30*/  STL.64 [R1+0x14e0], R20 ;  /* 0x0014e01401007387 */ /* 0x008fe80000100a00 */
[----:B------:R-:W2:Y:S04]  /*31c40*/  LDL.LU R5, [R1+0x16b4] ;  /* 0x0016b40001057983 */ /* 0x000ea80000300800 */
[----:B------:R-:W3:Y:S04]  /*31c50*/  LDL.LU R4, [R1+0x16b0] ;  /* 0x0016b00001047983 */ /* 0x000ee80000300800 */
[----:B------:R4:W-:Y:S04]  /*31c60*/  STL.64 [R1+0x14f0], R26 ;  /* 0x0014f01a01007387 */ /* 0x0009e80000100a00 */
[----:B------:R-:W2:Y:S04]  /*31c70*/  LDL.LU R8, [R1+0x2f0] ;  /* 0x0002f00001087983 */ /* 0x000ea80000300800 */
[----:B------:R-:W2:Y:S04]  /*31c80*/  LDL.LU R9, [R1+0x2f4] ;  /* 0x0002f40001097983 */ /* 0x000ea80000300800 */
[----:B0-----:R-:W2:Y:S04]  /*31c90*/  LDL.LU R10, [R1+0x2f8] ;  /* 0x0002f800010a7983 */ /* 0x001ea80000300800 */
[----:B------:R-:W2:Y:S04]  /*31ca0*/  LDL.LU R11, [R1+0x2fc] ;  /* 0x0002fc00010b7983 */ /* 0x000ea80000300800 */
[----:B--2---:R3:W-:Y:S04]  /*31cb0*/  STL.64 [R1+0x1500], R10 ;  /* 0x0015000a01007387 */ /* 0x0047e80000100a00 */
[----:B------:R-:W-:Y:S04]  /*31cc0*/  STL.64 [R1+0x14f8], R8 ;  /* 0x0014f80801007387 */ /* 0x000fe80000100a00 */
[----:B-1----:R-:W2:Y:S04]  /*31cd0*/  LDL.LU R22, [R1+0x88] ;  /* 0x0000880001167983 */ /* 0x002ea80000300800 */
[----:B------:R-:W2:Y:S04]  /*31ce0*/  LDL.LU R23, [R1+0x8c] ;  /* 0x00008c0001177983 */ /* 0x000ea80000300800 */
[----:B--2---:R-:W-:Y:S04]  /*31cf0*/  STL.64 [R1+0x1508], R22 ;  /* 0x0015081601007387 */ /* 0x004fe80000100a00 */
[----:B------:R-:W2:Y:S04]  /*31d00*/  LDL.LU R24, [R1+0x300] ;  /* 0x0003000001187983 */ /* 0x000ea80000300800 */
[----:B------:R-:W2:Y:S04]  /*31d10*/  LDL.LU R25, [R1+0x304] ;  /* 0x0003040001197983 */ /* 0x000ea80000300800 */
[----:B----4-:R-:W4:Y:S04]  /*31d20*/  LDL.LU R26, [R1+0x308] ;  /* 0x00030800011a7983 */ /* 0x010f280000300800 */
[----:B------:R-:W4:Y:S01]  /*31d30*/  LDL.LU R27, [R1+0x30c] ;  /* 0x00030c00011b7983 */ /* 0x000f220000300800 */
[----:B---3--:R-:W-:-:S02]  /*31d40*/  IMAD.MOV.U32 R10, RZ, RZ, R4 ;  /* 0x000000ffff0a7224 */ /* 0x008fc400078e0004 */
[----:B------:R-:W-:Y:S01]  /*31d50*/  IMAD.MOV.U32 R11, RZ, RZ, R5 ;  /* 0x000000ffff0b7224 */ /* 0x000fe200078e0005 */
[----:B----4-:R0:W-:Y:S04]  /*31d60*/  STL.64 [R1+0x1518], R26 ;  /* 0x0015181a01007387 */ /* 0x0101e80000100a00 */
[----:B--2---:R-:W-:Y:S04]  /*31d70*/  STL.64 [R1+0x1510], R24 ;  /* 0x0015101801007387 */ /* 0x004fe80000100a00 */
[----:B------:R-:W2:Y:S04]  /*31d80*/  LDL.LU R4, [R1+0x16ac] ;  /* 0x0016ac0001047983 */ /* 0x000ea80000300800 */
[----:B------:R-:W3:Y:S04]  /*31d90*/  LDL.LU R5, [R1+0x16a8] ;  /* 0x0016a80001057983 */ /* 0x000ee80000300800 */
[----:B------:R1:W-:Y:S04]  /*31da0*/  STL.64 [R1+0x1520], R10 ;  /* 0x0015200a01007387 */ /* 0x0003e80000100a00 */
[----:B0-----:R-:W4:Y:S04]  /*31db0*/  LDL.LU R26, [R1+0xa8] ;  /* 0x0000a800011a7983 */ /* 0x001f280000300800 */
[----:B------:R-:W4:Y:S04]  /*31dc0*/  LDL.LU R27, [R1+0xac] ;  /* 0x0000ac00011b7983 */ /* 0x000f280000300800 */
[----:B----4-:R3:W-:Y:S04]  /*31dd0*/  STL.64 [R1+0x1528], R26 ;  /* 0x0015281a01007387 */ /* 0x0107e80000100a00 */
[----:B------:R-:W4:Y:S04]  /*31de0*/  LDL.LU R8, [R1+0x320] ;  /* 0x0003200001087983 */ /* 0x000f280000300800 */
[----:B------:R-:W4:Y:S04]  /*31df0*/  LDL.LU R9, [R1+0x324] ;  /* 0x0003240001097983 */ /* 0x000f280000300800 */
[----:B-1----:R-:W4:Y:S04]  /*31e00*/  LDL.LU R10, [R1+0x328] ;  /* 0x00032800010a7983 */ /* 0x002f280000300800 */
[----:B------:R-:W4:Y:S01]  /*31e10*/  LDL.LU R11, [R1+0x32c] ;  /* 0x00032c00010b7983 */ /* 0x000f220000300800 */
[----:B---3--:R-:W-:-:S02]  /*31e20*/  IMAD.MOV.U32 R26, RZ, RZ, R5 ;  /* 0x000000ffff1a7224 */ /* 0x008fc400078e0005 */
[----:B--2---:R-:W-:Y:S01]  /*31e30*/  IMAD.MOV.U32 R27, RZ, RZ, R4 ;  /* 0x000000ffff1b7224 */ /* 0x004fe200078e0004 */
[----:B----4-:R-:W-:Y:S04]  /*31e40*/  STL.64 [R1+0x1538], R10 ;  /* 0x0015380a01007387 */ /* 0x010fe80000100a00 */
[----:B------:R0:W-:Y:S04]  /*31e50*/  STL.64 [R1+0x1530], R8 ;  /* 0x0015300801007387 */ /* 0x0001e80000100a00 */
[----:B------:R-:W2:Y:S04]  /*31e60*/  LDL.LU R5, [R1+0x16a4] ;  /* 0x0016a40001057983 */ /* 0x000ea80000300800 */
[----:B------:R-:W3:Y:S04]  /*31e70*/  LDL.LU R4, [R1+0x16a0] ;  /* 0x0016a00001047983 */ /* 0x000ee80000300800 */
[----:B------:R1:W-:Y:S04]  /*31e80*/  STL.64 [R1+0x1540], R26 ;  /* 0x0015401a01007387 */ /* 0x0003e80000100a00 */
[----:B0-----:R-:W4:Y:S04]  /*31e90*/  LDL.LU R8, [R1+0x330] ;  /* 0x0003300001087983 */ /* 0x001f280000300800 */
[----:B------:R-:W4:Y:S04]  /*31ea0*/  LDL.LU R9, [R1+0x334] ;  /* 0x0003340001097983 */ /* 0x000f280000300800 */
[----:B------:R-:W2:Y:S04]  /*31eb0*/  LDL.LU R10, [R1+0x338] ;  /* 0x00033800010a7983 */ /* 0x000ea80000300800 */
[----:B------:R-:W2:Y:S04]  /*31ec0*/  LDL.LU R11, [R1+0x33c] ;  /* 0x00033c00010b7983 */ /* 0x000ea80000300800 */
[----:B--2---:R-:W-:Y:S04]  /*31ed0*/  STL.64 [R1+0x1550], R10 ;  /* 0x0015500a01007387 */ /* 0x004fe80000100a00 */
[----:B----4-:R0:W-:Y:S04]  /*31ee0*/  STL.64 [R1+0x1548], R8 ;  /* 0x0015480801007387 */ /* 0x0101e80000100a00 */
[----:B-1----:R-:W2:Y:S04]  /*31ef0*/  LDL.LU R26, [R1+0xc8] ;  /* 0x0000c800011a7983 */ /* 0x002ea80000300800 */
[----:B------:R-:W2:Y:S04]  /*31f00*/  LDL.LU R27, [R1+0xcc] ;  /* 0x0000cc00011b7983 */ /* 0x000ea80000300800 */
[----:B--2---:R3:W-:Y:S04]  /*31f10*/  STL.64 [R1+0x1558], R26 ;  /* 0x0015581a01007387 */ /* 0x0047e80000100a00 */
[----:B0-----:R-:W2:Y:S04]  /*31f20*/  LDL.LU R8, [R1+0x340] ;  /* 0x0003400001087983 */ /* 0x001ea80000300800 */
[----:B------:R-:W2:Y:S04]  /*31f30*/  LDL.LU R9, [R1+0x344] ;  /* 0x0003440001097983 */ /* 0x000ea80000300800 */
[----:B------:R-:W4:Y:S04]  /*31f40*/  LDL.LU R10, [R1+0x348] ;  /* 0x00034800010a7983 */ /* 0x000f280000300800 */
[----:B------:R-:W4:Y:S01]  /*31f50*/  LDL.LU R11, [R1+0x34c] ;  /* 0x00034c00010b7983 */ /* 0x000f220000300800 */
[----:B---3--:R-:W-:-:S02]  /*31f60*/  IMAD.MOV.U32 R26, RZ, RZ, R4 ;  /* 0x000000ffff1a7224 */ /* 0x008fc400078e0004 */
[----:B------:R-:W-:Y:S01]  /*31f70*/  IMAD.MOV.U32 R27, RZ, RZ, R5 ;  /* 0x000000ffff1b7224 */ /* 0x000fe200078e0005 */
[----:B----4-:R-:W-:Y:S04]  /*31f80*/  STL.64 [R1+0x1568], R10 ;  /* 0x0015680a01007387 */ /* 0x010fe80000100a00 */
        /* <DEDUP_REMOVED lines=9> */
[----:B------:R-:W4:Y:S04]  /*32020*/  LDL.LU R10, [R1+0x358] ;  /* 0x00035800010a7983 */ /* 0x000f280000300800 */
[----:B------:R-:W4:Y:S01]  /*32030*/  LDL.LU R11, [R1+0x35c] ;  /* 0x00035c00010b7983 */ /* 0x000f220000300800 */
[----:B---3--:R-:W-:-:S02]  /*32040*/  IMAD.MOV.U32 R26, RZ, RZ, R5 ;  /* 0x000000ffff1a7224 */ /* 0x008fc400078e0005 */
[----:B--2---:R-:W-:Y:S01]  /*32050*/  IMAD.MOV.U32 R27, RZ, RZ, R4 ;  /* 0x000000ffff1b7224 */ /* 0x004fe200078e0004 */
[----:B------:R-:W2:Y:S04]  /*32060*/  LDL.LU R5, [R1+0x1694] ;  /* 0x0016940001057983 */ /* 0x000ea80000300800 */
[----:B------:R-:W3:Y:S04]  /*32070*/  LDL.LU R4, [R1+0x1690] ;  /* 0x0016900001047983 */ /* 0x000ee80000300800 */
[----:B------:R-:W-:Y:S04]  /*32080*/  STL.64 [R1+0x15a0], R26 ;  /* 0x0015a01a01007387 */ /* 0x000fe80000100a00 */
[----:B----4-:R-:W-:Y:S04]  /*32090*/  STL.64 [R1+0x1580], R10 ;  /* 0x0015800a01007387 */ /* 0x010fe80000100a00 */
[----:B------:R0:W-:Y:S04]  /*320a0*/  STL.64 [R1+0x1578], R8 ;  /* 0x0015780801007387 */ /* 0x0001e80000100a00 */
[----:B0-----:R-:W4:Y:S04]  /*320b0*/  LDL.LU R8, [R1+0x360] ;  /* 0x0003600001087983 */ /* 0x001f280000300800 */
[----:B------:R-:W4:Y:S04]  /*320c0*/  LDL.LU R9, [R1+0x364] ;  /* 0x0003640001097983 */ /* 0x000f280000300800 */
[----:B------:R-:W2:Y:S04]  /*320d0*/  LDL.LU R10, [R1+0x368] ;  /* 0x00036800010a7983 */ /* 0x000ea80000300800 */
[----:B------:R-:W2:Y:S04]  /*320e0*/  LDL.LU R11, [R1+0x36c] ;  /* 0x00036c00010b7983 */ /* 0x000ea80000300800 */
[----:B------:R-:W2:Y:S04]  /*320f0*/  LDL.LU R26, [R1+0x108] ;  /* 0x00010800011a7983 */ /* 0x000ea80000300800 */
[----:B------:R-:W2:Y:S04]  /*32100*/  LDL.LU R27, [R1+0x10c] ;  /* 0x00010c00011b7983 */ /* 0x000ea80000300800 */
[----:B--2---:R-:W-:Y:S04]  /*32110*/  STL.64 [R1+0x15b8], R26 ;  /* 0x0015b81a01007387 */ /* 0x004fe80000100a00 */
[----:B------:R-:W-:Y:S04]  /*32120*/  STL.64 [R1+0x1598], R10 ;  /* 0x0015980a01007387 */ /* 0x000fe80000100a00 */
[----:B----4-:R0:W-:Y:S04]  /*32130*/  STL.64 [R1+0x1590], R8 ;  /* 0x0015900801007387 */ /* 0x0101e80000100a00 */
[----:B0-----:R-:W2:Y:S04]  /*32140*/  LDL.LU R8, [R1+0x370] ;  /* 0x0003700001087983 */ /* 0x001ea80000300800 */
[----:B------:R-:W2:Y:S04]  /*32150*/  LDL.LU R9, [R1+0x374] ;  /* 0x0003740001097983 */ /* 0x000ea80000300800 */
[----:B------:R-:W4:Y:S04]  /*32160*/  LDL.LU R10, [R1+0x378] ;  /* 0x00037800010a7983 */ /* 0x000f280000300800 */
[----:B------:R-:W4:Y:S01]  /*32170*/  LDL.LU R11, [R1+0x37c] ;  /* 0x00037c00010b7983 */ /* 0x000f220000300800 */
[----:B---3--:R-:W-:-:S02]  /*32180*/  IMAD.MOV.U32 R26, RZ, RZ, R4 ;  /* 0x000000ffff1a7224 */ /* 0x008fc400078e0004 */
[----:B------:R-:W-:Y:S01]  /*32190*/  IMAD.MOV.U32 R27, RZ, RZ, R5 ;  /* 0x000000ffff1b7224 */ /* 0x000fe200078e0005 */
[----:B------:R-:W3:Y:S04]  /*321a0*/  LDL.LU R4, [R1+0x168c] ;  /* 0x00168c0001047983 */ /* 0x000ee80000300800 */
[----:B------:R-:W3:Y:S04]  /*321b0*/  LDL.LU R5, [R1+0x1688] ;  /* 0x0016880001057983 */ /* 0x000ee80000300800 */
[----:B------:R-:W-:Y:S04]  /*321c0*/  STL.64 [R1+0x15d0], R26 ;  /* 0x0015d01a01007387 */ /* 0x000fe80000100a00 */
[----:B----4-:R-:W-:Y:S04]  /*321d0*/  STL.64 [R1+0x15b0], R10 ;  /* 0x0015b00a01007387 */ /* 0x010fe80000100a00 */
[----:B--2---:R0:W-:Y:S04]  /*321e0*/  STL.64 [R1+0x15a8], R8 ;  /* 0x0015a80801007387 */ /* 0x0041e80000100a00 */
[----:B0-----:R-:W2:Y:S04]  /*321f0*/  LDL.LU R8, [R1+0x380] ;  /* 0x0003800001087983 */ /* 0x001ea80000300800 */
[----:B------:R-:W2:Y:S04]  /*32200*/  LDL.LU R9, [R1+0x384] ;  /* 0x0003840001097983 */ /* 0x000ea80000300800 */
[----:B------:R-:W4:Y:S04]  /*32210*/  LDL.LU R10, [R1+0x388] ;  /* 0x00038800010a7983 */ /* 0x000f280000300800 */
[----:B------:R-:W4:Y:S04]  /*32220*/  LDL.LU R11, [R1+0x38c] ;  /* 0x00038c00010b7983 */ /* 0x000f280000300800 */
[----:B------:R-:W2:Y:S04]  /*32230*/  LDL.LU R26, [R1+0x128] ;  /* 0x00012800011a7983 */ /* 0x000ea80000300800 */
[----:B------:R-:W2:Y:S04]  /*32240*/  LDL.LU R27, [R1+0x12c] ;  /* 0x00012c00011b7983 */ /* 0x000ea80000300800 */
[----:B--2---:R3:W-:Y:S04]  /*32250*/  STL.64 [R1+0x15e8], R26 ;  /* 0x0015e81a01007387 */ /* 0x0047e80000100a00 */
[----:B----4-:R-:W-:Y:S04]  /*32260*/  STL.64 [R1+0x15c8], R10 ;  /* 0x0015c80a01007387 */ /* 0x010fe80000100a00 */
[----:B------:R0:W-:Y:S01]  /*32270*/  STL.64 [R1+0x15c0], R8 ;  /* 0x0015c00801007387 */ /* 0x0001e20000100a00 */
[----:B---3--:R-:W-:-:S02]  /*32280*/  IMAD.MOV.U32 R26, RZ, RZ, R5 ;  /* 0x000000ffff1a7224 */ /* 0x008fc400078e0005 */
[----:B------:R-:W-:Y:S01]  /*32290*/  IMAD.MOV.U32 R27, RZ, RZ, R4 ;  /* 0x000000ffff1b7224 */ /* 0x000fe200078e0004 */
[----:B0-----:R-:W2:Y:S04]  /*322a0*/  LDL.LU R8, [R1+0x390] ;  /* 0x0003900001087983 */ /* 0x001ea80000300800 */
[----:B------:R-:W2:Y:S04]  /*322b0*/  LDL.LU R9, [R1+0x394] ;  /* 0x0003940001097983 */ /* 0x000ea80000300800 */
[----:B------:R-:W3:Y:S04]  /*322c0*/  LDL.LU R10, [R1+0x398] ;  /* 0x00039800010a7983 */ /* 0x000ee80000300800 */
[----:B------:R-:W3:Y:S04]  /*322d0*/  LDL.LU R11, [R1+0x39c] ;  /* 0x00039c00010b7983 */ /* 0x000ee80000300800 */
[----:B------:R-:W4:Y:S04]  /*322e0*/  LDL.LU R5, [R1+0x1684] ;  /* 0x0016840001057983 */ /* 0x000f280000300800 */
[----:B------:R-:W2:Y:S04]  /*322f0*/  LDL.LU R4, [R1+0x1680] ;  /* 0x0016800001047983 */ /* 0x000ea80000300800 */
[----:B------:R0:W-:Y:S04]  /*32300*/  STL.64 [R1+0x1600], R26 ;  /* 0x0016001a01007387 */ /* 0x0001e80000100a00 */
[----:B0-----:R-:W2:Y:S04]  /*32310*/  LDL.LU R26, [R1+0x148] ;  /* 0x00014800011a7983 */ /* 0x001ea80000300800 */
[----:B------:R-:W2:Y:S04]  /*32320*/  LDL.LU R27, [R1+0x14c] ;  /* 0x00014c00011b7983 */ /* 0x000ea80000300800 */
[----:B--2---:R-:W-:Y:S04]  /*32330*/  STL.64 [R1+0x1618], R26 ;  /* 0x0016181a01007387 */ /* 0x004fe80000100a00 */
[----:B---3--:R-:W-:Y:S04]  /*32340*/  STL.64 [R1+0x15e0], R10 ;  /* 0x0015e00a01007387 */ /* 0x008fe80000100a00 */
[----:B------:R0:W-:Y:S04]  /*32350*/  STL.64 [R1+0x15d8], R8 ;  /* 0x0015d80801007387 */ /* 0x0001e80000100a00 */
[----:B0-----:R-:W2:Y:S04]  /*32360*/  LDL.LU R8, [R1+0x3a0] ;  /* 0x0003a00001087983 */ /* 0x001ea80000300800 */
[----:B------:R-:W2:Y:S04]  /*32370*/  LDL.LU R9, [R1+0x3a4] ;  /* 0x0003a40001097983 */ /* 0x000ea80000300800 */
[----:B------:R-:W3:Y:S04]  /*32380*/  LDL.LU R10, [R1+0x3a8] ;  /* 0x0003a800010a7983 */ /* 0x000ee80000300800 */
[----:B------:R-:W3:Y:S01]  /*32390*/  LDL.LU R11, [R1+0x3ac] ;  /* 0x0003ac00010b7983 */ /* 0x000ee20000300800 */
[----:B------:R-:W-:-:S02]  /*323a0*/  IMAD.MOV.U32 R26, RZ, RZ, R4 ;  /* 0x000000ffff1a7224 */ /* 0x000fc400078e0004 */
[----:B----4-:R-:W-:Y:S01]  /*323b0*/  IMAD.MOV.U32 R27, RZ, RZ, R5 ;  /* 0x000000ffff1b7224 */ /* 0x010fe200078e0005 */
[----:B------:R-:W4:Y:S04]  /*323c0*/  LDL.LU R4, [R1+0x167c] ;  /* 0x00167c0001047983 */ /* 0x000f280000300800 */
[----:B------:R-:W4:Y:S04]  /*323d0*/  LDL.LU R5, [R1+0x1678] ;  /* 0x0016780001057983 */ /* 0x000f280000300800 */
[----:B------:R-:W-:Y:S04]  /*323e0*/  STL.64 [R1+0x1630], R26 ;  /* 0x0016301a01007387 */ /* 0x000fe80000100a00 */
[----:B---3--:R-:W-:Y:S04]  /*323f0*/  STL.64 [R1+0x15f8], R10 ;  /* 0x0015f80a01007387 */ /* 0x008fe80000100a00 */
[----:B--2---:R0:W-:Y:S04]  /*32400*/  STL.64 [R1+0x15f0], R8 ;  /* 0x0015f00801007387 */ /* 0x0041e80000100a00 */
[----:B0-----:R-:W2:Y:S04]  /*32410*/  LDL.LU R8, [R1+0x3b0] ;  /* 0x0003b00001087983 */ /* 0x001ea80000300800 */
[----:B------:R-:W2:Y:S04]  /*32420*/  LDL.LU R9, [R1+0x3b4] ;  /* 0x0003b40001097983 */ /* 0x000ea80000300800 */
[----:B------:R-:W3:Y:S04]  /*32430*/  LDL.LU R10, [R1+0x3b8] ;  /* 0x0003b800010a7983 */ /* 0x000ee80000300800 */
[----:B------:R-:W3:Y:S04]  /*32440*/  LDL.LU R11, [R1+0x3bc] ;  /* 0x0003bc00010b7983 */ /* 0x000ee80000300800 */
[----:B------:R-:W2:Y:S04]  /*32450*/  LDL.LU R26, [R1+0x168] ;  /* 0x00016800011a7983 */ /* 0x000ea80000300800 */
[----:B------:R-:W2:Y:S04]  /*32460*/  LDL.LU R27, [R1+0x16c] ;  /* 0x00016c00011b7983 */ /* 0x000ea80000300800 */
[----:B--2---:R4:W-:Y:S02]  /*32470*/  STL.64 [R1+0x1648], R26 ;  /* 0x0016481a01007387 */ /* 0x0049e40000100a00 */
[----:B----4-:R-:W-:-:S02]  /*32480*/  IMAD.MOV.U32 R26, RZ, RZ, R5 ;  /* 0x000000ffff1a7224 */ /* 0x010fc400078e0005 */
[----:B------:R-:W-:-:S05]  /*32490*/  IMAD.MOV.U32 R27, RZ, RZ, R4 ;  /* 0x000000ffff1b7224 */ /* 0x000fca00078e0004 */
[----:B------:R0:W-:Y:S04]  /*324a0*/  STL.64 [R1+0x1658], R26 ;  /* 0x0016581a01007387 */ /* 0x0001e80000100a00 */
[----:B------:R-:W2:Y:S04]  /*324b0*/  LDL.LU R4, [R1+0x3f0] ;  /* 0x0003f00001047983 */ /* 0x000ea80000300800 */
[----:B------:R-:W2:Y:S04]  /*324c0*/  LDL.LU R5, [R1+0x3f4] ;  /* 0x0003f40001057983 */ /* 0x000ea80000300800 */
[----:B------:R-:W4:Y:S04]  /*324d0*/  LDL.LU R6, [R1+0x3f8] ;  /* 0x0003f80001067983 */ /* 0x000f280000300800 */
[----:B------:R-:W4:Y:S04]  /*324e0*/  LDL.LU R7, [R1+0x3fc] ;  /* 0x0003fc0001077983 */ /* 0x000f280000300800 */
[----:B------:R-:W2:Y:S04]  /*324f0*/  LDL.LU R14, [R1+0x198] ;  /* 0x00019800010e7983 */ /* 0x000ea80000300800 */
[----:B------:R-:W3:Y:S04]  /*32500*/  LDL.LU R15, [R1+0x19c] ;  /* 0x00019c00010f7983 */ /* 0x000ee80000300800 */
[----:B----4-:R-:W-:Y:S04]  /*32510*/  STL.64 [R1+0x1668], R6 ;  /* 0x0016680601007387 */ /* 0x010fe80000100a00 */
[----:B--2---:R-:W-:Y:S04]  /*32520*/  STL.64 [R1+0x1660], R4 ;  /* 0x0016600401007387 */ /* 0x004fe80000100a00 */
[----:B0-----:R-:W2:Y:S04]  /*32530*/  LDL.LU R26, [R1+0x188] ;  /* 0x00018800011a7983 */ /* 0x001ea80000300800 */
[----:B------:R-:W2:Y:S04]  /*32540*/  LDL.LU R27, [R1+0x18c] ;  /* 0x00018c00011b7983 */ /* 0x000ea80000300800 */
[----:B--2---:R0:W-:Y:S04]  /*32550*/  STL.64 [R1+0x1670], R26 ;  /* 0x0016701a01007387 */ /* 0x0041e80000100a00 */
[----:B------:R-:W2:Y:S04]  /*32560*/  LDL.LU R24, [R1+0x410] ;  /* 0x0004100001187983 */ /* 0x000ea80000300800 */
[----:B------:R-:W2:Y:S04]  /*32570*/  LDL.LU R25, [R1+0x414] ;  /* 0x0004140001197983 */ /* 0x000ea80000300800 */
[----:B0-----:R-:W2:Y:S04]  /*32580*/  LDL.LU R26, [R1+0x418] ;  /* 0x00041800011a7983 */ /* 0x001ea80000300800 */
[----:B------:R-:W2:Y:S04]  /*32590*/  LDL.LU R27, [R1+0x41c] ;  /* 0x00041c00011b7983 */ /* 0x000ea80000300800 */
[----:B------:R-:W4:Y:S04]  /*325a0*/  LDL.LU R4, [R1+0x400] ;  /* 0x0004000001047983 */ /* 0x000f280000300800 */
[----:B------:R-:W4:Y:S04]  /*325b0*/  LDL.LU R5, [R1+0x404] ;  /* 0x0004040001057983 */ /* 0x000f280000300800 */
[----:B------:R-:W4:Y:S04]  /*325c0*/  LDL.LU R6, [R1+0x408] ;  /* 0x0004080001067983 */ /* 0x000f280000300800 */
[----:B------:R-:W4:Y:S04]  /*325d0*/  LDL.LU R7, [R1+0x40c] ;  /* 0x00040c0001077983 */ /* 0x000f280000300800 */
[----:B---3--:R-:W-:Y:S04]  /*325e0*/  STL.64 [R1+0x1610], R10 ;  /* 0x0016100a01007387 */ /* 0x008fe80000100a00 */
[----:B------:R0:W-:Y:S04]  /*325f0*/  STL.64 [R1+0x1608], R8 ;  /* 0x0016080801007387 */ /* 0x0001e80000100a00 */
[----:B0-----:R-:W3:Y:S04]  /*32600*/  LDL.LU R8, [R1+0x3c0] ;  /* 0x0003c00001087983 */ /* 0x001ee80000300800 */
[----:B------:R-:W3:Y:S04]  /*32610*/  LDL.LU R9, [R1+0x3c4] ;  /* 0x0003c40001097983 */ /* 0x000ee80000300800 */
[----:B------:R-:W2:Y:S04]  /*32620*/  LDL.LU R10, [R1+0x3c8] ;  /* 0x0003c800010a7983 */ /* 0x000ea80000300800 */
[----:B------:R-:W2:Y:S04]  /*32630*/  LDL.LU R11, [R1+0x3cc] ;  /* 0x0003cc00010b7983 */ /* 0x000ea80000300800 */
[----:B--2---:R-:W-:Y:S04]  /*32640*/  STL.64 [R1+0x1628], R10 ;  /* 0x0016280a01007387 */ /* 0x004fe80000100a00 */
[----:B---3--:R0:W-:Y:S04]  /*32650*/  STL.64 [R1+0x1620], R8 ;  /* 0x0016200801007387 */ /* 0x0081e80000100a00 */
[----:B0-----:R-:W2:Y:S04]  /*32660*/  LDL.LU R8, [R1+0x3d0] ;  /* 0x0003d00001087983 */ /* 0x001ea80000300800 */
[----:B------:R-:W2:Y:S04]  /*32670*/  LDL.LU R9, [R1+0x3d4] ;  /* 0x0003d40001097983 */ /* 0x000ea80000300800 */
[----:B------:R-:W3:Y:S04]  /*32680*/  LDL.LU R10, [R1+0x3d8] ;  /* 0x0003d800010a7983 */ /* 0x000ee80000300800 */
[----:B------:R-:W3:Y:S01]  /*32690*/  LDL.LU R11, [R1+0x3dc] ;  /* 0x0003dc00010b7983 */ /* 0x000ee20000300800 */
[----:B------:R-:W-:-:S15]  /*326a0*/  HMMA.16816.F32 R24, R16, R14, R24 ;  /* 0x0000000e1018723c */ /* 0x000fde0000001818 */
[----:B------:R-:W-:-:S04]  /*326b0*/  NOP ;  /* 0x0000000000007918 */ /* 0x000fc80000000000 */
[----:B------:R-:W-:Y:S02]  /*326c0*/  IMAD.MOV.U32 R15, RZ, RZ, R27 ;  /* 0x000000ffff0f7224 */ /* 0x000fe400078e001b */
[----:B------:R-:W-:Y:S01]  /*326d0*/  IMAD.MOV.U32 R14, RZ, RZ, R26 ;  /* 0x000000ffff0e7224 */ /* 0x000fe200078e001a */
        /* <DEDUP_REMOVED lines=10> */
[----:B------:R-:W-:Y:S04]  /*32780*/  STL.64 [R1+0x230], R24 ;  /* 0x0002301801007387 */ /* 0x000fe80000100a00 */
[----:B------:R0:W-:Y:S04]  /*32790*/  STL.64 [R1+0x238], R26 ;  /* 0x0002381a01007387 */ /* 0x0001e80000100a00 */
[----:B0-----:R-:W4:Y:S01]  /*327a0*/  LDL.LU.64 R26, [R1+0x1670] ;  /* 0x00167000011a7983 */ /* 0x001f220000300a00 */
[----:B------:R-:W-:-:S02]  /*327b0*/  IMAD.MOV.U32 R13, RZ, RZ, R25 ;  /* 0x000000ffff0d7224 */ /* 0x000fc400078e0019 */
[----:B------:R-:W-:-:S05]  /*327c0*/  IMAD.MOV.U32 R12, RZ, RZ, R24 ;  /* 0x000000ffff0c7224 */ /* 0x000fca00078e0018 */
[----:B------:R-:W-:Y:S04]  /*327d0*/  STL [R1+0x1324], R12 ;  /* 0x0013240c01007387 */ /* 0x000fe80000100800 */
[----:B------:R-:W-:Y:S04]  /*327e0*/  STL [R1+0x1320], R13 ;  /* 0x0013200d01007387 */ /* 0x000fe80000100800 */
[----:B------:R0:W-:Y:S04]  /*327f0*/  STL [R1+0x131c], R14 ;  /* 0x00131c0e01007387 */ /* 0x0001e80000100800 */
[----:B------:R1:W-:Y:S04]  /*32800*/  STL [R1+0x1318], R15 ;  /* 0x0013180f01007387 */ /* 0x0003e80000100800 */
[----:B0-----:R-:W2:Y:S04]  /*32810*/  LDL.LU R14, [R1+0x58] ;  /* 0x00005800010e7983 */ /* 0x001ea80000300800 */
[----:B-1----:R-:W2:Y:S01]  /*32820*/  LDL.LU R15, [R1+0x5c] ;  /* 0x00005c00010f7983 */ /* 0x002ea20000300800 */
[----:B----4-:R-:W-:Y:S03]  /*32830*/  HMMA.16816.F32 R24, R16, R26, R4 ;  /* 0x0000001a1018723c */ /* 0x010fe60000001804 */
[----:B------:R-:W4:Y:S04]  /*32840*/  LDL.LU.64 R6, [R1+0x1668] ;  /* 0x0016680001067983 */ /* 0x000f280000300a00 */
[----:B------:R-:W4:-:S12]  /*32850*/  LDL.LU.64 R4, [R1+0x1660] ;  /* 0x0016600001047983 */ /* 0x000f180000300a00 */
[----:B------:R-:W-:Y:S04]  /*32860*/  STL.64 [R1+0x400], R24 ;  /* 0x0004001801007387 */ /* 0x000fe80000100a00 */
[----:B------:R0:W-:Y:S04]  /*32870*/  STL.64 [R1+0x408], R26 ;  /* 0x0004081a01007387 */ /* 0x0001e80000100a00 */
[----:B0-----:R-:W4:Y:S02]  /*32880*/  LDL.LU.64 R26, [R1+0x1658] ;  /* 0x00165800011a7983 */ /* 0x001f240000300a00 */
[----:B----4-:R-:W-:Y:S02]  /*32890*/  HMMA.16816.F32 R24, R16, R26, R4 ;  /* 0x0000001a1018723c */ /* 0x010fe40000001804 */
[----:B------:R-:W4:-:S15]  /*328a0*/  LDL.LU.64 R6, [R1+0x1650] ;  /* 0x0016500001067983 */ /* 0x000f1e0000300a00 */
[----:B------:R-:W-:Y:S02]  /*328b0*/  NOP ;  /* 0x0000000000007918 */ /* 0x000fe40000000000 */
[----:B------:R-:W-:Y:S04]  /*328c0*/  STL.64 [R1+0x220], R24 ;  /* 0x0002201801007387 */ /* 0x000fe80000100a00 */
[----:B------:R0:W-:Y:S04]  /*328d0*/  STL.64 [R1+0x228], R26 ;  /* 0x0002281a01007387 */ /* 0x0001e80000100a00 */
[----:B0-----:R-:W2:Y:S01]  /*328e0*/  LDL.LU.64 R26, [R1+0x1648] ;  /* 0x00164800011a7983 */ /* 0x001ea20000300a00 */
[----:B------:R-:W-:Y:S02]  /*328f0*/  IMAD.MOV.U32 R5, RZ, RZ, R25 ;  /* 0x000000ffff057224 */ /* 0x000fe400078e0019 */
[----:B------:R-:W-:-:S05]  /*32900*/  IMAD.MOV.U32 R4, RZ, RZ, R24 ;  /* 0x000000ffff047224 */ /* 0x000fca00078e0018 */
        /* <DEDUP_REMOVED lines=8> */
[----:B--2---:R-:W-:Y:S02]  /*32990*/  HMMA.16816.F32 R24, R16, R26, R8 ;  /* 0x0000001a1018723c */ /* 0x004fe40000001808 */
[----:B------:R-:W2:Y:S04]  /*329a0*/  LDL.LU.64 R10, [R1+0x1628] ;  /* 0x00162800010a7983 */ /* 0x000ea80000300a00 */
[----:B------:R-:W2:-:S13]  /*329b0*/  LDL.LU.64 R8, [R1+0x1620] ;  /* 0x0016200001087983 */ /* 0x000e9a0000300a00 */
        /* <DEDUP_REMOVED lines=64> */
[----:B------:R-:W3:-:S15]  /*32dc0*/  LDL.LU.64 R10, [R1+0x1520] ;  /* 0x00152000010a7983 */ /* 0x000ede0000300a00 */
[----:B------:R-:W-:Y:S02]  /*32dd0*/  NOP ;  /* 0x0000000000007918 */ /* 0x000fe40000000000 */
[----:B------:R-:W-:Y:S04]  /*32de0*/  STL.64 [R1+0x320], R24 ;  /* 0x0003201801007387 */ /* 0x000fe80000100a00 */
[----:B------:R0:W-:Y:S04]  /*32df0*/  STL.64 [R1+0x328], R26 ;  /* 0x0003281a01007387 */ /* 0x0001e80000100a00 */
[----:B0-----:R-:W2:Y:S04]  /*32e00*/  LDL.LU.64 R26, [R1+0x1518] ;  /* 0x00151800011a7983 */ /* 0x001ea80000300a00 */
[----:B------:R-:W2:Y:S01]  /*32e10*/  LDL.LU.64 R24, [R1+0x1510] ;  /* 0x0015100001187983 */ /* 0x000ea20000300a00 */
[----:B---3--:R-:W-:Y:S03]  /*32e20*/  HMMA.16816.F32 R8, R16, R10, R20 ;  /* 0x0000000a1008723c */ /* 0x008fe60000001814 */
[----:B------:R-:W2:-:S15]  /*32e30*/  LDL.LU.64 R22, [R1+0x1508] ;  /* 0x0015080001167983 */ /* 0x000e9e0000300a00 */
[----:B------:R-:W-:Y:S01]  /*32e40*/  NOP ;  /* 0x0000000000007918 */ /* 0x000fe20000000000 */
[----:B------:R-:W-:Y:S04]  /*32e50*/  STL.64 [R1+0x210], R8 ;  /* 0x0002100801007387 */ /* 0x000fe80000100a00 */
[----:B------:R0:W-:Y:S04]  /*32e60*/  STL.64 [R1+0x218], R10 ;  /* 0x0002180a01007387 */ /* 0x0001e80000100a00 */
[----:B0-----:R-:W3:Y:S04]  /*32e70*/  LDL.LU.64 R10, [R1+0x1500] ;  /* 0x00150000010a7983 */ /* 0x001ee80000300a00 */
[----:B------:R-:W3:Y:S01]  /*32e80*/  LDL.LU.64 R8, [R1+0x14f8] ;  /* 0x0014f80001087983 */ /* 0x000ee20000300a00 */
[----:B--2---:R-:W-:Y:S03]  /*32e90*/  HMMA.16816.F32 R20, R16, R22, R24 ;  /* 0x000000161014723c */ /* 0x004fe60000001818 */
[----:B------:R-:W3:-:S15]  /*32ea0*/  LDL.LU.64 R26, [R1+0x14f0] ;  /* 0x0014f000011a7983 */ /* 0x000ede0000300a00 */
[----:B------:R-:W-:Y:S01]  /*32eb0*/  NOP ;  /* 0x0000000000007918 */ /* 0x000fe20000000000 */
        /* <DEDUP_REMOVED lines=12> */
[----:B------:R-:W2:-:S15]  /*32f80*/  LDL.LU.64 R22, [R1+0x14c0] ;  /* 0x0014c00001167983 */ /* 0x000e9e0000300a00 */
[----:B------:R-:W-:Y:S01]  /*32f90*/  NOP ;  /* 0x0000000000007918 */ /* 0x000fe20000000000 */
[----:B------:R-:W-:Y:S04]  /*32fa0*/  STL.64 [R1+0x2e0], R8 ;  /* 0x0002e00801007387 */ /* 0x000fe80000100a00 */
[----:B------:R0:W-:Y:S04]  /*32fb0*/  STL.64 [R1+0x2e8], R10 ;  /* 0x0002e80a01007387 */ /* 0x0001e80000100a00 */
[----:B0-----:R-:W2:Y:S04]  /*32fc0*/  LDL.LU.64 R10, [R1+0x14b8] ;  /* 0x0014b800010a7983 */ /* 0x001ea80000300a00 */
[----:B------:R-:W2:Y:S01]  /*32fd0*/  LDL.LU.64 R8, [R1+0x14b0] ;  /* 0x0014b00001087983 */ /* 0x000ea20000300a00 */
[----:B---3--:R-:W-:Y:S03]  /*32fe0*/  HMMA.16816.F32 R12, R16, R14, R24 ;  /* 0x0000000e100c723c */ /* 0x008fe60000001818 */
[----:B------:R-:W3:Y:S04]  /*32ff0*/  LDL.LU.64 R26, [R1+0x14a8] ;  /* 0x0014a800011a7983 */ /* 0x000ee80000300a00 */
[----:B------:R-:W2:Y:S04]  /*33000*/  LDL.LU.64 R24, [R1+0x14a0] ;  /* 0x0014a00001187983 */ /* 0x000ea80000300a00 */
[----:B------:R-:W2:Y:S04]  /*33010*/  LDL.LU R4, [R1+0x694] ;  /* 0x0006940001047983 */ /* 0x000ea80000300800 */
[----:B----4-:R-:W-:Y:S04]  /*33020*/  STL.64 [R1+0x13d8], R6 ;  /* 0x0013d80601007387 */ /* 0x010fe80000100a00 */
[----:B------:R-:W-:Y:S04]  /*33030*/  STL.64 [R1+0x2d0], R12 ;  /* 0x0002d00c01007387 */ /* 0x000fe80000100a00 */
[----:B------:R-:W-:Y:S04]  /*33040*/  STL.64 [R1+0x2d8], R14 ;  /* 0x0002d80e01007387 */ /* 0x000fe80000100a00 */
[----:B--2---:R0:W-:Y:S04]  /*33050*/  STL [R1+0x13d0], R4 ;  /* 0x0013d00401007387 */ /* 0x0041e80000100800 */
[----:B0-----:R-:W2:Y:S04]  /*33060*/  LDL.LU R4, [R1+0x1d0] ;  /* 0x0001d00001047983 */ /* 0x001ea80000300800 */
[----:B------:R-:W2:Y:S04]  /*33070*/  LDL.LU R5, [R1+0x1d4] ;  /* 0x0001d40001057983 */ /* 0x000ea80000300800 */
[----:B------:R-:W4:Y:S04]  /*33080*/  LDL.LU R6, [R1+0x1d8] ;  /* 0x0001d80001067983 */ /* 0x000f280000300800 */
[----:B------:R-:W4:Y:S04]  /*33090*/  LDL.LU R7, [R1+0x1dc] ;  /* 0x0001dc0001077983 */ /* 0x000f280000300800 */
[----:B----4-:R-:W-:Y:S04]  /*330a0*/  STL.64 [R1+0x13e8], R6 ;  /* 0x0013e80601007387 */ /* 0x010fe80000100a00 */
[----:B--2---:R0:W-:Y:S04]  /*330b0*/  STL.64 [R1+0x13e0], R4 ;  /* 0x0013e00401007387 */ /* 0x0041e80000100a00 */
        /* <DEDUP_REMOVED lines=10> */
[----:B----4-:R0:W-:Y:S04]  /*33160*/  STL.64 [R1+0x1408], R6 ;  /* 0x0014080601007387 */ /* 0x0101e80000100a00 */
[----:B--2---:R-:W-:Y:S01]  /*33170*/  STL.64 [R1+0x1400], R4 ;  /* 0x0014000401007387 */ /* 0x004fe20000100a00 */
[----:B0-----:R-:W-:-:S02]  /*33180*/  IMAD.MOV.U32 R6, RZ, RZ, R8 ;  /* 0x000000ffff067224 */ /* 0x001fc400078e0008 */
[----:B------:R-:W-:Y:S01]  /*33190*/  IMAD.MOV.U32 R7, RZ, RZ, R2 ;  /* 0x000000ffff077224 */ /* 0x000fe200078e0002 */
[----:B------:R-:W2:Y:S04]  /*331a0*/  LDL.LU R8, [R1+0x149c] ;  /* 0x00149c0001087983 */ /* 0x000ea80000300800 */
[----:B------:R-:W4:Y:S04]  /*331b0*/  LDL.LU R2, [R1+0x1498] ;  /* 0x0014980001027983 */ /* 0x000f280000300800 */
[----:B------:R0:W-:Y:S02]  /*331c0*/  STL.64 [R1+0x1420], R6 ;  /* 0x0014200601007387 */ /* 0x0001e40000100a00 */
[----:B0-----:R-:W-:-:S02]  /*331d0*/  IMAD.MOV.U32 R6, RZ, RZ, R0 ;  /* 0x000000ffff067224 */ /* 0x001fc400078e0000 */
[----:B------:R-:W-:Y:S01]  /*331e0*/  IMAD.MOV.U32 R7, RZ, RZ, R29 ;  /* 0x000000ffff077224 */ /* 0x000fe200078e001d */
[----:B------:R-:W2:Y:S04]  /*331f0*/  LDL.LU R0, [R1+0x1494] ;  /* 0x0014940001007983 */ /* 0x000ea80000300800 */
[----:B------:R0:W-:Y:S02]  /*33200*/  STL.64 [R1+0x1438], R6 ;  /* 0x0014380601007387 */ /* 0x0001e40000100a00 */
[----:B0-----:R-:W-:Y:S02]  /*33210*/  IMAD.MOV.U32 R6, RZ, RZ, R28 ;  /* 0x000000ffff067224 */ /* 0x001fe400078e001c */
[----:B------:R-:W-:-:S05]  /*33220*/  IMAD.MOV.U32 R7, RZ, RZ, R25 ;  /* 0x000000ffff077224 */ /* 0x000fca00078e0019 */
[----:B------:R-:W-:Y:S04]  /*33230*/  STL.64 [R1+0x1450], R6 ;  /* 0x0014500601007387 */ /* 0x000fe80000100a00 */
[----:B------:R-:W2:Y:S04]  /*33240*/  LDL.LU R15, [R1+0x690] ;  /* 0x00069000010f7983 */ /* 0x000ea80000300800 */
[----:B------:R-:W2:Y:S04]  /*33250*/  LDL.LU R14, [R1+0x680] ;  /* 0x00068000010e7983 */ /* 0x000ea80000300800 */
[----:B------:R-:W3:Y:S04]  /*33260*/  LDL.LU R13, [R1+0x674] ;  /* 0x00067400010d7983 */ /* 0x000ee80000300800 */
[----:B------:R-:W3:Y:S04]  /*33270*/  LDL.LU R12, [R1+0x66c] ;  /* 0x00066c00010c7983 */ /* 0x000ee80000300800 */
[----:B--2---:R-:W-:Y:S04]  /*33280*/  STL.64 [R1+0x13c8], R14 ;  /* 0x0013c80e01007387 */ /* 0x004fe80000100a00 */
[----:B---3--:R0:W-:Y:S04]  /*33290*/  STL.64 [R1+0x13c0], R12 ;  /* 0x0013c00c01007387 */ /* 0x0081e80000100a00 */
[----:B0-----:R-:W2:Y:S04]  /*332a0*/  LDL.LU R12, [R1+0x1c0] ;  /* 0x0001c000010c7983 */ /* 0x001ea80000300800 */
[----:B------:R-:W2:Y:S01]  /*332b0*/  LDL.LU R13, [R1+0x1c4] ;  /* 0x0001c400010d7983 */ /* 0x000ea20000300800 */
[----:B------:R-:W-:-:S02]  /*332c0*/  IMAD.MOV.U32 R6, RZ, RZ, R24 ;  /* 0x000000ffff067224 */ /* 0x000fc400078e0018 */
[----:B------:R-:W-:Y:S02]  /*332d0*/  IMAD.MOV.U32 R7, RZ, RZ, R9 ;  /* 0x000000ffff077224 */ /* 0x000fe400078e0009 */
[----:B------:R-:W-:Y:S02]  /*332e0*/  IMAD.MOV.U32 R14, RZ, RZ, R0 ;  /* 0x000000ffff0e7224 */ /* 0x000fe400078e0000 */
[----:B----4-:R-:W-:Y:S01]  /*332f0*/  IMAD.MOV.U32 R15, RZ, RZ, R2 ;  /* 0x000000ffff0f7224 */ /* 0x010fe200078e0002 */
[----:B------:R-:W3:Y:S04]  /*33300*/  LDL.LU R0, [R1+0x1490] ;  /* 0x0014900001007983 */ /* 0x000ee80000300800 */
[----:B------:R-:W4:Y:S04]  /*33310*/  LDL.LU R2, [R1+0x148c] ;  /* 0x00148c0001027983 */ /* 0x000f280000300800 */
[----:B------:R-:W-:Y:S04]  /*33320*/  STL.64 [R1+0x1468], R6 ;  /* 0x0014680601007387 */ /* 0x000fe80000100a00 */
[----:B------:R-:W-:Y:S04]  /*33330*/  STL.64 [R1+0x1418], R14 ;  /* 0x0014180e01007387 */ /* 0x000fe80000100a00 */
[----:B--2---:R0:W-:Y:S04]  /*33340*/  STL.64 [R1+0x1410], R12 ;  /* 0x0014100c01007387 */ /* 0x0041e80000100a00 */
[----:B0-----:R-:W2:Y:S04]  /*33350*/  LDL.LU R12, [R1+0x200] ;  /* 0x00020000010c7983 */ /* 0x001ea80000300800 */
[----:B------:R-:W2:Y:S04]  /*33360*/  LDL.LU R13, [R1+0x204] ;  /* 0x00020400010d7983 */ /* 0x000ea80000300800 */
[----:B------:R-:W2:Y:S01]  /*33370*/  LDL.LU R14, [R1+0x208] ;  /* 0x00020800010e7983 */ /* 0x000ea20000300800 */
[----:B---3--:R-:W-:-:S05]  /*33380*/  IMAD.MOV.U32 R15, RZ, RZ, R0 ;  /* 0x000000ffff0f7224 */ /* 0x008fca00078e0000 */
[----:B--2---:R-:W-:Y:S04]  /*33390*/  STL.64 [R1+0x1430], R14 ;  /* 0x0014300e01007387 */ /* 0x004fe80000100a00 */
[----:B------:R4:W-:Y:S02]  /*333a0*/  STL.64 [R1+0x1428], R12 ;  /* 0x0014280c01007387 */ /* 0x0009e40000100a00 */
[----:B----4-:R-:W-:Y:S02]  /*333b0*/  IMAD.MOV.U32 R12, RZ, RZ, R2 ;  /* 0x000000ffff0c7224 */ /* 0x010fe400078e0002 */
[----:B------:R-:W2:Y:S04]  /*333c0*/  LDL.LU R2, [R1+0x1488] ;  /* 0x0014880001027983 */ /* 0x000ea80000300800 */
[----:B------:R-:W3:Y:S04]  /*333d0*/  LDL.LU R13, [R1+0x294] ;  /* 0x00029400010d7983 */ /* 0x000ee80000300800 */
[----:B------:R-:W4:Y:S04]  /*333e0*/  LDL.LU R14, [R1+0x298] ;  /* 0x00029800010e7983 */ /* 0x000f280000300800 */
[----:B------:R-:W4:Y:S04]  /*333f0*/  LDL.LU R15, [R1+0x29c] ;  /* 0x00029c00010f7983 */ /* 0x000f280000300800 */
[----:B----4-:R-:W-:Y:S04]  /*33400*/  STL.64 [R1+0x1448], R14 ;  /* 0x0014480e01007387 */ /* 0x010fe80000100a00 */
[----:B---3--:R0:W-:Y:S04]  /*33410*/  STL.64 [R1+0x1440], R12 ;  /* 0x0014400c01007387 */ /* 0x0081e80000100a00 */
[----:B0-----:R-:W3:Y:S01]  /*33420*/  LDL.LU R12, [R1+0x2a0] ;  /* 0x0002a000010c7983 */ /* 0x001ee20000300800 */
[----:B--2---:R-:W-:-:S03]  /*33430*/  IMAD.MOV.U32 R13, RZ, RZ, R2 ;  /* 0x000000ffff0d7224 */ /* 0x004fc600078e0002 */
[----:B------:R-:W2:Y:S04]  /*33440*/  LDL.LU R2, [R1+0x1484] ;  /* 0x0014840001027983 */ /* 0x000ea80000300800 */
[----:B------:R-:W4:Y:S04]  /*33450*/  LDL.LU R14, [R1+0x2a8] ;  /* 0x0002a800010e7983 */ /* 0x000f280000300800 */
[----:B------:R-:W4:Y:S04]  /*33460*/  LDL.LU R15, [R1+0x2ac] ;  /* 0x0002ac00010f7983 */ /* 0x000f280000300800 */
[----:B----4-:R2:W-:Y:S04]  /*33470*/  STL.64 [R1+0x1460], R14 ;  /* 0x0014600e01007387 */ /* 0x0105e80000100a00 */
[----:B---3--:R0:W-:Y:S01]  /*33480*/  STL.64 [R1+0x1458], R12 ;  /* 0x0014580c01007387 */ /* 0x0081e20000100a00 */
[----:B--2---:R-:W-:-:S03]  /*33490*/  IMAD.MOV.U32 R14, RZ, RZ, R2 ;  /* 0x000000ffff0e7224 */ /* 0x004fc600078e0002 */
[----:B0-----:R-:W2:Y:S04]  /*334a0*/  LDL.LU R12, [R1+0x2b0] ;  /* 0x0002b000010c7983 */ /* 0x001ea80000300800 */
[----:B------:R-:W2:Y:S04]  /*334b0*/  LDL.LU R13, [R1+0x2b4] ;  /* 0x0002b400010d7983 */ /* 0x000ea80000300800 */
[----:B------:R-:W3:Y:S04]  /*334c0*/  LDL.LU R2, [R1+0x1480] ;  /* 0x0014800001027983 */ /* 0x000ee80000300800 */
[----:B------:R-:W4:Y:S01]  /*334d0*/  LDL.LU R15, [R1+0x2bc] ;  /* 0x0002bc00010f7983 */ /* 0x000f220000300800 */
[----:B------:R-:W-:-:S02]  /*334e0*/  IMAD.MOV.U32 R6, RZ, RZ, R8 ;  /* 0x000000ffff067224 */ /* 0x000fc400078e0008 */
[----:B------:R-:W-:Y:S01]  /*334f0*/  IMAD.MOV.U32 R7, RZ, RZ, R3 ;  /* 0x000000ffff077224 */ /* 0x000fe200078e0003 */
[----:B----4-:R-:W-:Y:S04]  /*33500*/  STL.64 [R1+0x1478], R14 ;  /* 0x0014780e01007387 */ /* 0x010fe80000100a00 */
[----:B--2---:R0:W-:Y:S04]  /*33510*/  STL.64 [R1+0x1470], R12 ;  /* 0x0014700c01007387 */ /* 0x0041e80000100a00 */
[----:B0-----:R-:W2:Y:S04]  /*33520*/  LDL.LU R12, [R1+0x2c0] ;  /* 0x0002c000010c7983 */ /* 0x001ea80000300800 */
[----:B------:R-:W2:Y:S04]  /*33530*/  LDL.LU R13, [R1+0x2c4] ;  /* 0x0002c400010d7983 */ /* 0x000ea80000300800 */
[----:B------:R-:W2:Y:S01]  /*33540*/  LDL.LU R14, [R1+0x2c8] ;  /* 0x0002c800010e7983 */ /* 0x000ea20000300800 */
[----:B---3--:R-:W-:-:S03]  /*33550*/  IMAD.MOV.U32 R15, RZ, RZ, R2 ;  /* 0x000000ffff0f7224 */ /* 0x008fc600078e0002 */
        /* <DEDUP_REMOVED lines=57> */
[----:B------:R0:W-:Y:S01]  /*338f0*/  STL.64 [R1+0x1d8], R6 ;  /* 0x0001d80601007387 */ /* 0x0001e20000100a00 */
[----:B------:R-:W-:-:S03]  /*33900*/  IMAD.MOV.U32 R10, RZ, RZ, R7 ;  /* 0x000000ffff0a7224 */ /* 0x000fc600078e0007 */
[----:B0-----:R-:W2:Y:S04]  /*33910*/  LDL.LU.64 R6, [R1+0x13d8] ;  /* 0x0013d80001067983 */ /* 0x001ea80000300a00 */
[----:B------:R-:W3:Y:S04]  /*33920*/  LDL.LU R4, [R1+0x13d0] ;  /* 0x0013d00001047983 */ /* 0x000ee80000300800 */
[----:B------:R-:W-:Y:S01]  /*33930*/  STL [R1+0x1330], R10 ;  /* 0x0013300a01007387 */ /* 0x000fe20000100800 */
[----:B--2---:R-:W-:Y:S03]  /*33940*/  HMMA.16816.F32 R16, R16, R6, R12 ;  /* 0x000000061010723c */ /* 0x004fe6000000180c */
[----:B------:R-:W2:Y:S04]  /*33950*/  LDL.LU.64 R14, [R1+0x13c8] ;  /* 0x0013c800010e7983 */ /* 0x000ea80000300a00 */
[----:B------:R-:W2:Y:S01]  /*33960*/  LDL.LU.64 R12, [R1+0x13c0] ;  /* 0x0013c000010c7983 */ /* 0x000ea20000300a00 */
[----:B---3--:R-:W-:-:S02]  /*33970*/  IADD3 R4, P0, PT, R4, UR14, RZ ;  /* 0x0000000e04047c10 */ /* 0x008fc4000ff1e0ff */
[----:B------:R-:W-:Y:S02]  /*33980*/  IADD3 R21, P5, PT, R21, UR14, RZ ;  /* 0x0000000e15157c10 */ /* 0x000fe4000ffbe0ff */
[----:B----4-:R-:W-:Y:S02]  /*33990*/  IADD3 R20, P6, PT, R20, UR14, RZ ;  /* 0x0000000e14147c10 */ /* 0x010fe4000ffde0ff */
[----:B------:R-:W-:Y:S02]  /*339a0*/  IADD3.X R9, PT, PT, R9, UR5, RZ, P0, !PT ;  /* 0x0000000509097c10 */ /* 0x000fe400087fe4ff */
[----:B------:R-:W-:-:S03]  /*339b0*/  IADD3 R8, P0, PT, R8, UR14, RZ ;  /* 0x0000000e08087c10 */ /* 0x000fc6000ff1e0ff */
[----:B------:R-:W-:Y:S01]  /*339c0*/  IMAD.MOV.U32 R6, RZ, RZ, R19 ;  /* 0x000000ffff067224 */ /* 0x000fe200078e0013 */
[----:B------:R-:W-:Y:S04]  /*339d0*/  STL.64 [R1+0x1c0], R16 ;  /* 0x0001c01001007387 */ /* 0x000fe80000100a00 */
[----:B------:R-:W-:Y:S04]  /*339e0*/  STL.64 [R1+0x1c8], R18 ;  /* 0x0001c81201007387 */ /* 0x000fe80000100a00 */
[----:B------:R0:W-:Y:S04]  /*339f0*/  STL [R1+0x1334], R6 ;  /* 0x0013340601007387 */ /* 0x0001e80000100800 */
[----:B------:R-:W-:Y:S01]  /*33a00*/  STL [R1+0x694], R4 ;  /* 0x0006940401007387 */ /* 0x000fe20000100800 */
[----:B--2---:R-:W-:-:S02]  /*33a10*/  IADD3 R15, P1, PT, R15, UR14, RZ ;  /* 0x0000000e0f0f7c10 */ /* 0x004fc4000ff3e0ff */
[----:B------:R-:W-:Y:S02]  /*33a20*/  IADD3 R14, P2, PT, R14, UR14, RZ ;  /* 0x0000000e0e0e7c10 */ /* 0x000fe4000ff5e0ff */
[----:B------:R-:W-:Y:S02]  /*33a30*/  IADD3 R13, P3, PT, R13, UR14, RZ ;  /* 0x0000000e0d0d7c10 */ /* 0x000fe4000ff7e0ff */
[----:B------:R-:W-:Y:S01]  /*33a40*/  IADD3 R12, P4, PT, R12, UR14, RZ ;  /* 0x0000000e0c0c7c10 */ /* 0x000fe2000ff9e0ff */
[----:B------:R-:W-:Y:S04]  /*33a50*/  STL [R1+0x690], R15 ;  /* 0x0006900f01007387 */ /* 0x000fe80000100800 */
[----:B------:R-:W-:Y:S04]  /*33a60*/  STL [R1+0x680], R14 ;  /* 0x0006800e01007387 */ /* 0x000fe80000100800 */
[----:B------:R-:W-:Y:S04]  /*33a70*/  STL [R1+0x674], R13 ;  /* 0x0006740d01007387 */ /* 0x000fe80000100800 */
[----:B------:R-:W-:Y:S01]  /*33a80*/  STL [R1+0x66c], R12 ;  /* 0x00066c0c01007387 */ /* 0x000fe20000100800 */
[----:B------:R-:W-:-:S03]  /*33a90*/  IADD3.X R28, PT, PT, R28, UR5, RZ, P1, !PT ;  /* 0x000000051c1c7c10 */ /* 0x000fc60008ffe4ff */
[----:B------:R-:W-:Y:S01]  /*33aa0*/  STL [R1+0x664], R21 ;  /* 0x0006641501007387 */ /* 0x000fe20000100800 */
[----:B------:R-:W-:-:S03]  /*33ab0*/  IADD3 R24, P1, PT, R24, UR14, RZ ;  /* 0x0000000e18187c10 */ /* 0x000fc6000ff3e0ff */
[----:B------:R-:W-:Y:S01]  /*33ac0*/  STL [R1+0x65c], R20 ;  /* 0x00065c1401007387 */ /* 0x000fe20000100800 */
[----:B------:R-:W-:-:S03]  /*33ad0*/  IADD3.X R29, PT, PT, R29, UR5, RZ, P2, !PT ;  /* 0x000000051d1d7c10 */ /* 0x000fc600097fe4ff */
[----:B------:R-:W-:Y:S01]  /*33ae0*/  STL [R1+0x688], R9 ;  /* 0x0006880901007387 */ /* 0x000fe20000100800 */
[----:B------:R-:W-:-:S03]  /*33af0*/  IADD3 R25, P2, PT, R25, UR14, RZ ;  /* 0x0000000e19197c10 */ /* 0x000fc6000ff5e0ff */
[----:B------:R-:W-:Y:S04]  /*33b00*/  STL [R1+0x654], R8 ;  /* 0x0006540801007387 */ /* 0x000fe80000100800 */
[----:B------:R-:W-:Y:S04]  /*33b10*/  STL [R1+0x684], R28 ;  /* 0x0006841c01007387 */ /* 0x000fe80000100800 */
[----:B------:R-:W-:Y:S04]  /*33b20*/  STL [R1+0x64c], R24 ;  /* 0x00064c1801007387 */ /* 0x000fe80000100800 */
[----:B------:R-:W-:Y:S04]  /*33b30*/  STL [R1+0x678], R29 ;  /* 0x0006781d01007387 */ /* 0x000fe80000100800 */
[----:B------:R-:W-:Y:S04]  /*33b40*/  STL [R1+0x644], R25 ;  /* 0x0006441901007387 */ /* 0x000fe80000100800 */
[----:B0-----:R-:W2:Y:S01]  /*33b50*/  LDL.LU R6, [R1+0x62c] ;  /* 0x00062c0001067983 */ /* 0x001ea20000300800 */
[----:B------:R-:W-:-:S02]  /*33b60*/  IADD3.X R3, PT, PT, R3, UR5, RZ, P3, !PT ;  /* 0x0000000503037c10 */ /* 0x000fc40009ffe4ff */
[----:B------:R-:W-:-:S03]  /*33b70*/  IADD3 R0, P3, PT, R0, UR14, RZ ;  /* 0x0000000e00007c10 */ /* 0x000fc6000ff7e0ff */
[----:B------:R-:W-:Y:S04]  /*33b80*/  STL [R1+0x670], R3 ;  /* 0x0006700301007387 */ /* 0x000fe80000100800 */
[----:B--2---:R0:W-:Y:S04]  /*33b90*/  STL [R1+0x13b4], R6 ;  /* 0x0013b40601007387 */ /* 0x0041e80000100800 */
[----:B------:R-:W-:Y:S04]  /*33ba0*/  STL [R1+0x63c], R0 ;  /* 0x00063c0001007387 */ /* 0x000fe80000100800 */
[----:B0-----:R-:W2:Y:S01]  /*33bb0*/  LDL.LU R6, [R1+0x660] ;  /* 0x0006600001067983 */ /* 0x001ea20000300800 */
[----:B------:R-:W-:-:S05]  /*33bc0*/  IADD3.X R2, PT, PT, R2, UR5, RZ, P4, !PT ;  /* 0x0000000502027c10 */ /* 0x000fca000a7fe4ff */
[----:B------:R-:W-:Y:S04]  /*33bd0*/  STL [R1+0x668], R2 ;  /* 0x0006680201007387 */ /* 0x000fe80000100800 */
        /* <DEDUP_REMOVED lines=30> */
[----:B--2---:R-:W-:-:S05]  /*33dc0*/  IADD3 R6, P4, PT, R6, UR14, RZ ;  /* 0x0000000e06067c10 */ /* 0x004fca000ff9e0ff */
[----:B------:R0:W-:Y:S04]  /*33dd0*/  STL [R1+0x634], R6 ;  /* 0x0006340601007387 */ /* 0x0001e80000100800 */
[----:B0-----:R-:W2:Y:S02]  /*33de0*/  LDL.LU R6, [R1+0x13b8] ;  /* 0x0013b80001067983 */ /* 0x001ea40000300800 */
[----:B--2---:R-:W-:-:S05]  /*33df0*/  IADD3.X R6, PT, PT, R6, UR5, RZ, P5, !PT ;  /* 0x0000000506067c10 */ /* 0x004fca000affe4ff */
[----:B------:R0:W-:Y:S04]  /*33e00*/  STL [R1+0x660], R6 ;  /* 0x0006600601007387 */ /* 0x0001e80000100800 */
[----:B0-----:R-:W2:Y:S01]  /*33e10*/  LDL.LU R6, [R1+0x13b4] ;  /* 0x0013b40001067983 */ /* 0x001ea20000300800 */
[----:B---3--:R-:W-:Y:S02]  /*33e20*/  IADD3.X R16, PT, PT, R16, UR5, RZ, P6, !PT ;  /* 0x0000000510107c10 */ /* 0x008fe4000b7fe4ff */
[----:B----4-:R-:W-:Y:S02]  /*33e30*/  IADD3 R17, P6, PT, R17, UR14, RZ ;  /* 0x0000000e11117c10 */ /* 0x010fe4000ffde0ff */
[----:B------:R-:W-:Y:S02]  /*33e40*/  IADD3.X R18, PT, PT, R18, UR5, RZ, P0, !PT ;  /* 0x0000000512127c10 */ /* 0x000fe400087fe4ff */
[----:B------:R-:W-:-:S02]  /*33e50*/  IADD3 R19, P0, PT, R19, UR14, RZ ;  /* 0x0000000e13137c10 */ /* 0x000fc4000ff1e0ff */
[----:B------:R-:W-:Y:S02]  /*33e60*/  IADD3.X R7, PT, PT, R7, UR5, RZ, P1, !PT ;  /* 0x0000000507077c10 */ /* 0x000fe40008ffe4ff */
[----:B------:R-:W-:Y:S02]  /*33e70*/  IADD3 R10, P1, PT, R10, UR11, RZ ;  /* 0x0000000b0a0a7c10 */ /* 0x000fe4000ff3e0ff */
[----:B------:R-:W-:Y:S02]  /*33e80*/  IADD3.X R11, PT, PT, R11, UR5, RZ, P2, !PT ;  /* 0x000000050b0b7c10 */ /* 0x000fe400097fe4ff */
[----:B------:R-:W-:Y:S02]  /*33e90*/  IADD3 R22, P2, PT, R22, UR11, RZ ;  /* 0x0000000b16167c10 */ /* 0x000fe4000ff5e0ff */
        /* <DEDUP_REMOVED lines=15> */
[----:B--2---:R-:W-:-:S05]  /*33f90*/  IADD3 R6, P5, PT, R6, UR14, RZ ;  /* 0x0000000e06067c10 */ /* 0x004fca000ffbe0ff */
        /* <DEDUP_REMOVED lines=28> */
[----:B0-----:R-:W2:Y:S01]  /*34160*/  LDL.LU R6, [R1+0x698] ;  /* 0x0006980001067983 */ /* 0x001ea20000300800 */
[----:B------:R-:W-:-:S02]  /*34170*/  IADD3 R3, P4, PT, R3, UR11, RZ ;  /* 0x0000000b03037c10 */ /* 0x000fc4000ff9e0ff */
[----:B------:R-:W-:-:S03]  /*34180*/  IADD3.X R0, PT, PT, R0, UR10, RZ, P5, !PT ;  /* 0x0000000a00007c10 */ /* 0x000fc6000affe4ff */
[----:B------:R-:W-:Y:S04]  /*34190*/  STL [R1+0xdec], R3 ;  /* 0x000dec0301007387 */ /* 0x000fe80000100800 */
[----:B--2---:R0:W-:Y:S04]  /*341a0*/  STL [R1+0x13ac], R6 ;  /* 0x0013ac0601007387 */ /* 0x0041e80000100800 */
[----:B------:R-:W-:Y:S04]  /*341b0*/  STL [R1+0x6a0], R0 ;  /* 0x0006a00001007387 */ /* 0x000fe80000100800 */
[----:B0-----:R-:W2:Y:S01]  /*341c0*/  LDL.LU R6, [R1+0xddc] ;  /* 0x000ddc0001067983 */ /* 0x001ea20000300800 */
[----:B------:R-:W-:-:S05]  /*341d0*/  IADD3 R2, P5, PT, R2, UR11, RZ ;  /* 0x0000000b02027c10 */ /* 0x000fca000ffbe0ff */
        /* <DEDUP_REMOVED lines=31> */
[----:B--2---:R-:W-:-:S05]  /*343d0*/  IADD3.X R6, PT, PT, R6, UR10, RZ, P6, !PT ;  /* 0x0000000a06067c10 */ /* 0x004fca000b7fe4ff */
[----:B------:R0:W-:Y:S04]  /*343e0*/  STL [R1+0x69c], R6 ;  /* 0x00069c0601007387 */ /* 0x0001e80000100800 */
[----:B0-----:R-:W2:Y:S02]  /*343f0*/  LDL.LU R6, [R1+0x13b0] ;  /* 0x0013b00001067983 */ /* 0x001ea40000300800 */
[----:B--2---:R-:W-:-:S05]  /*34400*/  IADD3 R6, P6, PT, R6, UR11, RZ ;  /* 0x0000000b06067c10 */ /* 0x004fca000ffde0ff */
[----:B------:R0:W-:Y:S04]  /*34410*/  STL [R1+0xddc], R6 ;  /* 0x000ddc0601007387 */ /* 0x0001e80000100800 */
[----:B0-----:R-:W2:Y:S01]  /*34420*/  LDL.LU R6, [R1+0x13ac] ;  /* 0x0013ac0001067983 */ /* 0x001ea20000300800 */
[----:B----4-:R-:W-:Y:S02]  /*34430*/  IADD3.X R17, PT, PT, R17, UR10, RZ, P1, !PT ;  /* 0x0000000a11117c10 */ /* 0x010fe40008ffe4ff */
[----:B---3--:R-:W-:Y:S02]  /*34440*/  IADD3 R18, P1, PT, R18, UR11, RZ ;  /* 0x0000000b12127c10 */ /* 0x008fe4000ff3e0ff */
        /* <DEDUP_REMOVED lines=20> */
[----:B--2---:R-:W-:Y:S02]  /*34590*/  IADD3.X R6, PT, PT, R6, UR10, RZ, P0, !PT ;  /* 0x0000000a06067c10 */ /* 0x004fe400087fe4ff */
[----:B------:R-:W-:-:S03]  /*345a0*/  IADD3 R16, P0, PT, R16, UR11, RZ ;  /* 0x0000000b10107c10 */ /* 0x000fc6000ff1e0ff */
        /* <DEDUP_REMOVED lines=1357> */
[----:B--2---:R-:W-:Y:S02]  /*39a80*/  IADD3.X R6, PT, PT, R6, UR10, RZ, P0, !PT ;  /* 0x0000000a06067c10 */ /* 0x004fe400087fe4ff */
        /* <DEDUP_REMOVED lines=29> */
[----:B0-----:R-:W2:Y:S04]  /*39c60*/  LDL.LU R27, [R1+0xe54] ;  /* 0x000e5400011b7983 */ /* 0x001ea80000300800 */
[----:B------:R-:W-:Y:S04]  /*39c70*/  STL [R1+0x6d8], R3 ;  /* 0x0006d80301007387 */ /* 0x000fe80000100800 */
[----:B------:R-:W3:Y:S01]  /*39c80*/  LDL.LU R6, [R1+0xe5c] ;  /* 0x000e5c0001067983 */ /* 0x000ee20000300800 */
[----:B------:R-:W-:-:S02]  /*39c90*/  IADD3 R0, P6, PT, R0, UR11, RZ ;  /* 0x0000000b00007c10 */ /* 0x000fc4000ffde0ff */
[----:B------:R-:W-:-:S03]  /*39ca0*/  IADD3.X R2, PT, PT, R2, UR10, RZ, P0, !PT ;  /* 0x0000000a02027c10 */ /* 0x000fc600087fe4ff */
[----:B------:R-:W-:Y:S04]  /*39cb0*/  STL [R1+0xe4c], R0 ;  /* 0x000e4c0001007387 */ /* 0x000fe80000100800 */
[----:B---3--:R0:W-:Y:S04]  /*39cc0*/  STL [R1+0x1338], R6 ;  /* 0x0013380601007387 */ /* 0x0081e80000100800 */
[----:B------:R1:W-:Y:S04]  /*39cd0*/  STL [R1+0x6d0], R2 ;  /* 0x0006d00201007387 */ /* 0x0003e80000100800 */
[----:B0-----:R-:W3:Y:S04]  /*39ce0*/  LDL.LU R6, [R1+0x6cc] ;  /* 0x0006cc0001067983 */ /* 0x001ee80000300800 */
        /* <DEDUP_REMOVED lines=17> */
[----:B-1----:R-:W4:Y:S04]  /*39e00*/  LDL.LU R2, [R1+0xe7c] ;  /* 0x000e7c0001027983 */ /* 0x002f280000300800 */
[----:B------:R-:W4:Y:S04]  /*39e10*/  LDL.LU R16, [R1+0xe38] ;  /* 0x000e380001107983 */ /* 0x000f280000300800 */
[----:B------:R-:W4:Y:S04]  /*39e20*/  LDL.LU R17, [R1+0xe78] ;  /* 0x000e780001117983 */ /* 0x000f280000300800 */
[----:B------:R-:W4:Y:S04]  /*39e30*/  LDL.LU R18, [R1+0xe40] ;  /* 0x000e400001127983 */ /* 0x000f280000300800 */
[----:B------:R-:W4:Y:S04]  /*39e40*/  LDL.LU R19, [R1+0xe48] ;  /* 0x000e480001137983 */ /* 0x000f280000300800 */
[----:B------:R-:W4:Y:S01]  /*39e50*/  LDL.LU R7, [R1+0x68c] ;  /* 0x00068c0001077983 */ /* 0x000f220000300800 */
[----:B--2---:R-:W-:-:S03]  /*39e60*/  IADD3 R27, P0, PT, R27, UR11, RZ ;  /* 0x0000000b1b1b7c10 */ /* 0x004fc6000ff1e0ff */
[----:B------:R-:W2:Y:S04]  /*39e70*/  LDL.LU R11, [R1+0xe50] ;  /* 0x000e5000010b7983 */ /* 0x000ea80000300800 */
[----:B------:R-:W2:Y:S04]  /*39e80*/  LDL.LU R22, [R1+0xe58] ;  /* 0x000e580001167983 */ /* 0x000ea80000300800 */
[----:B------:R-:W2:Y:S04]  /*39e90*/  LDL.LU R23, [R1+0xe60] ;  /* 0x000e600001177983 */ /* 0x000ea80000300800 */
[----:B------:R-:W2:Y:S04]  /*39ea0*/  LDL.LU R26, [R1+0xe68] ;  /* 0x000e6800011a7983 */ /* 0x000ea80000300800 */
[----:B------:R0:W-:Y:S04]  /*39eb0*/  STL [R1+0xe54], R27 ;  /* 0x000e541b01007387 */ /* 0x0001e80000100800 */
[----:B0-----:R-:W2:Y:S01]  /*39ec0*/  LDL.LU R27, [R1+0x67c] ;  /* 0x00067c00011b7983 */ /* 0x001ea20000300800 */
[----:B---3--:R-:W-:-:S05]  /*39ed0*/  IADD3.X R6, PT, PT, R6, UR10, RZ, P1, !PT ;  /* 0x0000000a06067c10 */ /* 0x008fca0008ffe4ff */
[----:B------:R0:W-:Y:S04]  /*39ee0*/  STL [R1+0x6cc], R6 ;  /* 0x0006cc0601007387 */ /* 0x0001e80000100800 */
[----:B0-----:R-:W3:Y:S01]  /*39ef0*/  LDL.LU R6, [R1+0x1338] ;  /* 0x0013380001067983 */ /* 0x001ee20000300800 */
[----:B----4-:R-:W-:Y:S02]  /*39f00*/  IADD3.X R10, PT, PT, R10, UR10, RZ, P2, !PT ;  /* 0x0000000a0a0a7c10 */ /* 0x010fe400097fe4ff */
        /* <DEDUP_REMOVED lines=15> */
[----:B---3--:R-:W-:-:S05]  /*3a000*/  IADD3 R6, P1, PT, R6, UR11, RZ ;  /* 0x0000000b06067c10 */ /* 0x008fca000ff3e0ff */
[----:B------:R0:W-:Y:S04]  /*3a010*/  STL [R1+0xe5c], R6 ;  /* 0x000e5c0601007387 */ /* 0x0001e80000100800 */
[----:B0-----:R0:W5:Y:S04]  /*3a020*/  LDL.LU R6, [R1+0x1334] ;  /* 0x0013340001067983 */ /* 0x0011680000300800 */
[----:B------:R1:W-:Y:S04]  /*3a030*/  STL [R1+0x6c8], R10 ;  /* 0x0006c80a01007387 */ /* 0x0003e80000100800 */
[----:B-1----:R0:W5:Y:S04]  /*3a040*/  LDL.LU R10, [R1+0x1330] ;  /* 0x00133000010a7983 */ /* 0x0021680000300800 */
        /* <DEDUP_REMOVED lines=8> */
[----:B------:R1:W-:Y:S01]  /*3a0d0*/  STL [R1+0xe74], R14 ;  /* 0x000e740e01007387 */ /* 0x0003e20000100800 */
[----:B------:R-:W-:-:S03]  /*3a0e0*/  IADD3.X R28, PT, PT, R28, UR10, RZ, P1, !PT ;  /* 0x0000000a1c1c7c10 */ /* 0x000fc60008ffe4ff */
[----:B-1----:R0:W5:Y:S04]  /*3a0f0*/  LDL.LU R14, [R1+0x131c] ;  /* 0x00131c00010e7983 */ /* 0x0021680000300800 */
[----:B------:R1:W-:Y:S01]  /*3a100*/  STL [R1+0x6bc], R15 ;  /* 0x0006bc0f01007387 */ /* 0x0003e20000100800 */
[----:B------:R-:W-:-:S03]  /*3a110*/  IADD3 R3, P1, PT, R3, UR11, RZ ;  /* 0x0000000b03037c10 */ /* 0x000fc6000ff3e0ff */
        /* <DEDUP_REMOVED lines=22> */
[----:B-1----:R-:W3:Y:S01]  /*3a280*/  LDL.LU R2, [R1+0x12ec] ;  /* 0x0012ec0001027983 */ /* 0x002ee20000300800 */
[----:B------:R-:W-:-:S02]  /*3a290*/  IADD3.X R16, PT, PT, R16, UR10, RZ, P4, !PT ;  /* 0x0000000a10107c10 */ /* 0x000fc4000a7fe4ff */
[----:B------:R-:W-:Y:S02]  /*3a2a0*/  IADD3 R17, P4, PT, R17, UR11, RZ ;  /* 0x0000000b11117c10 */ /* 0x000fe4000ff9e0ff */
[----:B------:R-:W-:Y:S02]  /*3a2b0*/  IADD3.X R18, PT, PT, R18, UR10, RZ, P5, !PT ;  /* 0x0000000a12127c10 */ /* 0x000fe4000affe4ff */
[----:B------:R-:W-:Y:S02]  /*3a2c0*/  IADD3.X R19, PT, PT, R19, UR10, RZ, P6, !PT ;  /* 0x0000000a13137c10 */ /* 0x000fe4000b7fe4ff */
[----:B------:R-:W-:Y:S01]  /*3a2d0*/  IADD3 R7, P5, PT, R7, UR14, RZ ;  /* 0x0000000e07077c10 */ /* 0x000fe2000ffbe0ff */
[----:B------:R-:W-:Y:S01]  /*3a2e0*/  STL [R1+0xe38], R16 ;  /* 0x000e381001007387 */ /* 0x000fe20000100800 */
[----:B--2---:R-:W-:-:S03]  /*3a2f0*/  IADD3.X R11, PT, PT, R11, UR10, RZ, P0, !PT ;  /* 0x0000000a0b0b7c10 */ /* 0x004fc600087fe4ff */
[----:B------:R-:W-:Y:S01]  /*3a300*/  STL [R1+0xe78], R17 ;  /* 0x000e781101007387 */ /* 0x000fe20000100800 */
[----:B------:R-:W-:-:S03]  /*3a310*/  IADD3.X R22, PT, PT, R22, UR10, RZ, P1, !PT ;  /* 0x0000000a16167c10 */ /* 0x000fc60008ffe4ff */
[----:B------:R-:W-:Y:S04]  /*3a320*/  STL [R1+0xe40], R18 ;  /* 0x000e401201007387 */ /* 0x000fe80000100800 */
[----:B------:R-:W-:Y:S04]  /*3a330*/  STL [R1+0xe48], R19 ;  /* 0x000e481301007387 */ /* 0x000fe80000100800 */
[----:B------:R-:W-:Y:S04]  /*3a340*/  STL [R1+0x68c], R7 ;  /* 0x00068c0701007387 */ /* 0x000fe80000100800 */
[----:B------:R-:W-:Y:S04]  /*3a350*/  STL [R1+0xe50], R11 ;  /* 0x000e500b01007387 */ /* 0x000fe80000100800 */
[----:B------:R-:W-:Y:S01]  /*3a360*/  STL [R1+0xe58], R22 ;  /* 0x000e581601007387 */ /* 0x000fe20000100800 */
[----:B------:R-:W-:-:S02]  /*3a370*/  IADD3.X R23, PT, PT, R23, UR10, RZ, P2, !PT ;  /* 0x0000000a17177c10 */ /* 0x000fc400097fe4ff */
[----:B------:R-:W-:Y:S02]  /*3a380*/  IADD3.X R26, PT, PT, R26, UR10, RZ, P3, !PT ;  /* 0x0000000a1a1a7c10 */ /* 0x000fe40009ffe4ff */
[----:B------:R-:W-:Y:S01]  /*3a390*/  IADD3.X R27, PT, PT, R27, UR5, RZ, P5, !PT ;  /* 0x000000051b1b7c10 */ /* 0x000fe2000affe4ff */
[----:B------:R-:W-:-:S04]  /*3a3a0*/  UIADD3 UR4, UPT, UPT, UR4, 0x1, URZ ;  /* 0x0000000104047890 */ /* 0x000fc8000fffe0ff */
[----:B------:R-:W-:Y:S01]  /*3a3b0*/  UISETP.NE.U32.AND UP0, UPT, UR4, UR9, UPT ;  /* 0x000000090400728c */ /* 0x000fe2000bf05070 */
[----:B---3--:R-:W-:-:S05]  /*3a3c0*/  IADD3.X R2, PT, PT, R2, UR10, RZ, P4, !PT ;  /* 0x0000000a02027c10 */ /* 0x008fca000a7fe4ff */
[----:B------:R1:W-:Y:S02]  /*3a3d0*/  STL [R1+0xe70], R2 ;  /* 0x000e700201007387 */ /* 0x0003e40000100800 */
[----:B-1----:R-:W1:Y:S02]  /*3a3e0*/  S2R R2, SR_TID.X ;  /* 0x0000000000027919 */ /* 0x002e640000002100 */
[----:B------:R0:W-:Y:S04]  /*3a3f0*/  STL [R1+0xe60], R23 ;  /* 0x000e601701007387 */ /* 0x0001e80000100800 */
[----:B------:R0:W-:Y:S04]  /*3a400*/  STL [R1+0xe68], R26 ;  /* 0x000e681a01007387 */ /* 0x0001e80000100800 */
[----:B------:R0:W-:Y:S01]  /*3a410*/  STL [R1+0x67c], R27 ;  /* 0x00067c1b01007387 */ /* 0x0001e20000100800 */
[----:B-1----:R-:W-:-:S05]  /*3a420*/  LOP3.LUT R2, R2, 0x3f, RZ, 0xc0, !PT ;  /* 0x0000003f02027812 */ /* 0x002fca00078ec0ff */
[----:B------:R-:W-:Y:S01]  /*3a430*/  IMAD.SHL.U32 R2, R2, 0x2, RZ ;  /* 0x0000000202027824 */ /* 0x000fe200078e00ff */
[----:B0-----:R-:W-:Y:S06]  /*3a440*/  BRA.U UP0, `(.L_x_2) ;  /* 0xfffffe6900407547 */ /* 0x001fec000b83ffff */
[----:B-----5:R-:W2:Y:S04]  /*3a450*/  LDL.LU R0, [R1+0x478] ;  /* 0x0004780001007983 */ /* 0x020ea80000300800 */
[----:B--2---:R0:W-:Y:S04]  /*3a460*/  STL [R1+0x14b0], R0 ;  /* 0x0014b00001007387 */ /* 0x0041e80000100800 */
[----:B0-----:R-:W2:Y:S04]  /*3a470*/  LDL.LU R0, [R1+0x458] ;  /* 0x0004580001007983 */ /* 0x001ea80000300800 */
        /* <DEDUP_REMOVED lines=25> */
[----:B------:R-:W2:Y:S01]  /*3a610*/  LDL.LU R2, [R1+0x488] ;  /* 0x0004880001027983 */ /* 0x000ea20000300800 */
[----:B0-----:R-:W-:-:S03]  /*3a620*/  IMAD.MOV.U32 R0, RZ, RZ, R10 ;  /* 0x000000ffff007224 */ /* 0x001fc600078e000a */
        /* <DEDUP_REMOVED lines=25> */
[----:B------:R-:W2:Y:S04]  /*3a7c0*/  LDL.LU R16, [R1+0x474] ;  /* 0x0004740001107983 */ /* 0x000ea80000300800 */
[----:B------:R-:W2:Y:S01]  /*3a7d0*/  LDL.LU R17, [R1+0x484] ;  /* 0x0004840001117983 */ /* 0x000ea20000300800 */
[----:B0-----:R-:W-:-:S03]  /*3a7e0*/  IMAD.MOV.U32 R2, RZ, RZ, R6 ;  /* 0x000000ffff027224 */ /* 0x001fc600078e0006 */
[----:B------:R-:W3:Y:S04]  /*3a7f0*/  LDL.LU R18, [R1+0x470] ;  /* 0x0004700001127983 */ /* 0x000ee80000300800 */
[----:B------:R-:W3:Y:S04]  /*3a800*/  LDL.LU R19, [R1+0x480] ;  /* 0x0004800001137983 */ /* 0x000ee80000300800 */
[----:B------:R-:W4:Y:S04]  /*3a810*/  LDL.LU R6, [R1+0x2ac] ;  /* 0x0002ac0001067983 */ /* 0x000f280000300800 */
[----:B------:R-:W4:Y:S04]  /*3a820*/  LDL.LU R7, [R1+0x2bc] ;  /* 0x0002bc0001077983 */ /* 0x000f280000300800 */
[----:B------:R-:W2:Y:S04]  /*3a830*/  LDL.LU R10, [R1+0x2a8] ;  /* 0x0002a800010a7983 */ /* 0x000ea80000300800 */
[----:B------:R-:W2:Y:S04]  /*3a840*/  LDL.LU R11, [R1+0x2b8] ;  /* 0x0002b800010b7983 */ /* 0x000ea80000300800 */
[----:B------:R-:W2:Y:S04]  /*3a850*/  LDL.LU R22, [R1+0x2a4] ;  /* 0x0002a40001167983 */ /* 0x000ea80000300800 */
[----:B------:R-:W2:Y:S04]  /*3a860*/  LDL.LU R23, [R1+0x2b4] ;  /* 0x0002b40001177983 */ /* 0x000ea80000300800 */
[----:B------:R-:W2:Y:S04]  /*3a870*/  LDL.LU R26, [R1+0x2a0] ;  /* 0x0002a000011a7983 */ /* 0x000ea80000300800 */
[----:B------:R-:W2:Y:S04]  /*3a880*/  LDL.LU R27, [R1+0x2b0] ;  /* 0x0002b000011b7983 */ /* 0x000ea80000300800 */
        /* <DEDUP_REMOVED lines=16> */
[----:B------:R0:W-:Y:S01]  /*3a990*/  STL [R1+0x1304], R21 ;  /* 0x0013041501007387 */ /* 0x0001e20000100800 */
[----:B------:R-:W-:-:S03]  /*3a9a0*/  F2FP.F16.F32.PACK_AB R0, R2, R0 ;  /* 0x000000000200723e */ /* 0x000fc600000000ff */
        /* <DEDUP_REMOVED lines=13> */
[----:B------:R-:W2:Y:S04]  /*3aa80*/  LDL.LU R2, [R1+0x1518] ;  /* 0x0015180001027983 */ /* 0x000ea80000300800 */
[----:B------:R0:W-:Y:S04]  /*3aa90*/  STL [R1+0x1ac], R0 ;  /* 0x0001ac0001007387 */ /* 0x0001e80000100800 */
[----:B0-----:R-:W2:Y:S02]  /*3aaa0*/  LDL.LU R0, [R1+0x1514] ;  /* 0x0015140001007983 */ /* 0x001ea40000300800 */
[----:B--2---:R-:W-:-:S02]  /*3aab0*/  F2FP.F16.F32.PACK_AB R0, R2, R0 ;  /* 0x000000000200723e */ /* 0x004fc400000000ff */
        /* <DEDUP_REMOVED lines=46> */
[----:B0-----:R-:W2:Y:S01]  /*3ada0*/  LDL.LU R0, [R1+0x14b4] ;  /* 0x0014b40001007983 */ /* 0x001ea20000300800 */
[----:B------:R-:W-:Y:S02]  /*3adb0*/  F2FP.F16.F32.PACK_AB R28, R24, R28 ;  /* 0x0000001c181c723e */ /* 0x000fe400000000ff */
[----:B------:R-:W-:-:S02]  /*3adc0*/  F2FP.F16.F32.PACK_AB R24, R25, R29 ;  /* 0x0000001d1918723e */ /* 0x000fc400000000ff */
[----:B------:R-:W-:Y:S02]  /*3add0*/  F2FP.F16.F32.PACK_AB R13, R12, R13 ;  /* 0x0000000d0c0d723e */ /* 0x000fe400000000ff */
[----:B--2---:R-:W-:Y:S02]  /*3ade0*/  F2FP.F16.F32.PACK_AB R3, R0, R3 ;  /* 0x000000030003723e */ /* 0x004fe400000000ff */
[----:B------:R-:W2:Y:S04]  /*3adf0*/  LDL.LU R0, [R1+0x14b0] ;  /* 0x0014b00001007983 */ /* 0x000ea80000300800 */
[----:B------:R0:W-:Y:S01]  /*3ae00*/  STL [R1+0x178], R3 ;  /* 0x0001780301007387 */ /* 0x0001e20000100800 */
[----:B------:R-:W-:-:S03]  /*3ae10*/  F2FP.F16.F32.PACK_AB R12, R14, R15 ;  /* 0x0000000f0e0c723e */ /* 0x000fc600000000ff */
[----:B------:R-:W-:Y:S01]  /*3ae20*/  STL [R1+0x174], R28 ;  /* 0x0001741c01007387 */ /* 0x000fe20000100800 */
[----:B0-----:R-:W-:-:S03]  /*3ae30*/  F2FP.F16.F32.PACK_AB R3, R20, R21 ;  /* 0x000000151403723e */ /* 0x001fc600000000ff */
[----:B------:R-:W-:Y:S04]  /*3ae40*/  STL [R1+0x170], R24 ;  /* 0x0001701801007387 */ /* 0x000fe80000100800 */
[----:B------:R0:W-:Y:S01]  /*3ae50*/  STL [R1+0x16c], R3 ;  /* 0x00016c0301007387 */ /* 0x0001e20000100800 */
[----:B------:R-:W-:-:S03]  /*3ae60*/  F2FP.F16.F32.PACK_AB R4, R4, R5 ;  /* 0x000000050404723e */ /* 0x000fc600000000ff */
[----:B------:R-:W-:Y:S01]  /*3ae70*/  STL [R1+0x168], R13 ;  /* 0x0001680d01007387 */ /* 0x000fe20000100800 */
[----:B0-----:R-:W-:-:S03]  /*3ae80*/  F2FP.F16.F32.PACK_AB R3, R8, R9 ;  /* 0x000000090803723e */ /* 0x001fc600000000ff */
[----:B------:R-:W-:Y:S04]  /*3ae90*/  STL [R1+0x164], R12 ;  /* 0x0001640c01007387 */ /* 0x000fe80000100800 */
[----:B------:R0:W-:Y:S04]  /*3aea0*/  STL [R1+0x160], R3 ;  /* 0x0001600301007387 */ /* 0x0001e80000100800 */
[----:B------:R-:W-:Y:S01]  /*3aeb0*/  STL [R1+0x15c], R4 ;  /* 0x00015c0401007387 */ /* 0x000fe20000100800 */
[----:B0-----:R-:W-:Y:S02]  /*3aec0*/  F2FP.F16.F32.PACK_AB R3, R16, R17 ;  /* 0x000000111003723e */ /* 0x001fe400000000ff */
[----:B--2---:R-:W-:-:S02]  /*3aed0*/  F2FP.F16.F32.PACK_AB R0, R0, R2 ;  /* 0x000000020000723e */ /* 0x004fc400000000ff */
[----:B---3--:R-:W-:-:S03]  /*3aee0*/  F2FP.F16.F32.PACK_AB R2, R18, R19 ;  /* 0x000000131202723e */ /* 0x008fc600000000ff */
[----:B------:R4:W-:Y:S04]  /*3aef0*/  STL [R1+0x158], R0 ;  /* 0x0001580001007387 */ /* 0x0009e80000100800 */
[----:B------:R0:W-:Y:S01]  /*3af00*/  STL [R1+0x154], R3 ;  /* 0x0001540301007387 */ /* 0x0001e20000100800 */
[----:B----4-:R-:W-:-:S03]  /*3af10*/  F2FP.F16.F32.PACK_AB R0, R6, R7 ;  /* 0x000000070600723e */ /* 0x010fc600000000ff */
[----:B------:R-:W-:Y:S01]  /*3af20*/  STL [R1+0x150], R2 ;  /* 0x0001500201007387 */ /* 0x000fe20000100800 */
[----:B0-----:R-:W-:-:S03]  /*3af30*/  F2FP.F16.F32.PACK_AB R3, R10, R11 ;  /* 0x0000000b0a03723e */ /* 0x001fc600000000ff */
[----:B------:R-:W-:Y:S04]  /*3af40*/  STL [R1+0x14c], R0 ;  /* 0x00014c0001007387 */ /* 0x000fe80000100800 */
[----:B------:R0:W-:Y:S04]  /*3af50*/  STL [R1+0x148], R3 ;  /* 0x0001480301007387 */ /* 0x0001e80000100800 */
[----:B0-----:R-:W2:Y:S01]  /*3af60*/  LDL.LU R3, [R1+0x4e8] ;  /* 0x0004e80001037983 */ /* 0x001ea20000300800 */
[----:B------:R-:W-:Y:S02]  /*3af70*/  F2FP.F16.F32.PACK_AB R2, R22, R23 ;  /* 0x000000171602723e */ /* 0x000fe400000000ff */
[----:B------:R-:W-:-:S03]  /*3af80*/  F2FP.F16.F32.PACK_AB R0, R26, R27 ;  /* 0x0000001b1a00723e */ /* 0x000fc600000000ff */
        /* <DEDUP_REMOVED lines=36> */
[----:B------:R-:W3:Y:S04]  /*3b1d0*/  LDL.LU R24, [R1+0x4d4] ;  /* 0x0004d40001187983 */ /* 0x000ee80000300800 */
[----:B---3--:R0:W-:Y:S04]  /*3b1e0*/  STL [R1+0x1424], R24 ;  /* 0x0014241801007387 */ /* 0x0081e80000100800 */
[----:B0-----:R-:W3:Y:S04]  /*3b1f0*/  LDL.LU R24, [R1+0x4d8] ;  /* 0x0004d80001187983 */ /* 0x001ee80000300800 */
        /* <DEDUP_REMOVED lines=33> */
[----:B0-----:R-:W2:Y:S04]  /*3b410*/  LDL.LU R24, [R1+0x49c] ;  /* 0x00049c0001187983 */ /* 0x001ea80000300800 */
[----:B------:R-:W3:Y:S04]  /*3b420*/  LDL.LU R28, [R1+0x4e4] ;  /* 0x0004e400011c7983 */ /* 0x000ee80000300800 */
[----:B------:R-:W4:Y:S04]  /*3b430*/  LDL.LU R25, [R1+0x4d0] ;  /* 0x0004d00001197983 */ /* 0x000f280000300800 */
        /* <DEDUP_REMOVED lines=25> */
[----:B--2---:R-:W-:-:S03]  /*3b5d0*/  F2FP.F16.F32.PACK_AB R3, R24, R3 ;  /* 0x000000031803723e */ /* 0x004fc600000000ff */
        /* <DEDUP_REMOVED lines=69> */
[----:B------:R0:W-:Y:S01]  /*3ba30*/  STL [R1+0xf8], R3 ;  /* 0x0000f80301007387 */ /* 0x0001e20000100800 */
[----:B---3--:R-:W-:Y:S02]  /*3ba40*/  F2FP.F16.F32.PACK_AB R13, R12, R13 ;  /* 0x0000000d0c0d723e */ /* 0x008fe400000000ff */
[----:B------:R-:W-:Y:S02]  /*3ba50*/  F2FP.F16.F32.PACK_AB R12, R14, R15 ;  /* 0x0000000f0e0c723e */ /* 0x000fe400000000ff */
[----:B0-----:R-:W-:Y:S02]  /*3ba60*/  F2FP.F16.F32.PACK_AB R3, R20, R21 ;  /* 0x000000151403723e */ /* 0x001fe400000000ff */
[----:B------:R-:W-:-:S02]  /*3ba70*/  F2FP.F16.F32.PACK_AB R4, R4, R5 ;  /* 0x000000050404723e */ /* 0x000fc400000000ff */
[----:B------:R-:W-:Y:S02]  /*3ba80*/  F2FP.F16.F32.PACK_AB R0, R0, R2 ;  /* 0x000000020000723e */ /* 0x000fe400000000ff */
[----:B------:R-:W-:Y:S02]  /*3ba90*/  F2FP.F16.F32.PACK_AB R2, R18, R19 ;  /* 0x000000131202723e */ /* 0x000fe400000000ff */
[----:B--2---:R-:W-:Y:S02]  /*3baa0*/  F2FP.F16.F32.PACK_AB R28, R24, R28 ;  /* 0x0000001c181c723e */ /* 0x004fe400000000ff */
[----:B----4-:R-:W-:-:S03]  /*3bab0*/  F2FP.F16.F32.PACK_AB R24, R25, R29 ;  /* 0x0000001d1918723e */ /* 0x010fc600000000ff */
[----:B------:R-:W-:Y:S04]  /*3bac0*/  STL [R1+0xf4], R28 ;  /* 0x0000f41c01007387 */ /* 0x000fe80000100800 */
[----:B------:R-:W-:Y:S04]  /*3bad0*/  STL [R1+0xf0], R24 ;  /* 0x0000f01801007387 */ /* 0x000fe80000100800 */
[----:B------:R0:W-:Y:S04]  /*3bae0*/  STL [R1+0xdc], R3 ;  /* 0x0000dc0301007387 */ /* 0x0001e80000100800 */
[----:B------:R-:W-:Y:S01]  /*3baf0*/  STL [R1+0xd8], R13 ;  /* 0x0000d80d01007387 */ /* 0x000fe20000100800 */
[----:B0-----:R-:W-:-:S03]  /*3bb00*/  F2FP.F16.F32.PACK_AB R3, R8, R9 ;  /* 0x000000090803723e */ /* 0x001fc600000000ff */
[----:B------:R-:W-:Y:S04]  /*3bb10*/  STL [R1+0xd4], R12 ;  /* 0x0000d40c01007387 */ /* 0x000fe80000100800 */
[----:B------:R0:W-:Y:S04]  /*3bb20*/  STL [R1+0xd0], R3 ;  /* 0x0000d00301007387 */ /* 0x0001e80000100800 */
[----:B------:R-:W-:Y:S01]  /*3bb30*/  STL [R1+0xcc], R4 ;  /* 0x0000cc0401007387 */ /* 0x000fe20000100800 */
[----:B0-----:R-:W-:-:S03]  /*3bb40*/  F2FP.F16.F32.PACK_AB R3, R16, R17 ;  /* 0x000000111003723e */ /* 0x001fc600000000ff */
[----:B------:R0:W-:Y:S04]  /*3bb50*/  STL [R1+0xc8], R0 ;  /* 0x0000c80001007387 */ /* 0x0001e80000100800 */
[----:B------:R1:W-:Y:S01]  /*3bb60*/  STL [R1+0xc4], R3 ;  /* 0x0000c40301007387 */ /* 0x0003e20000100800 */
[----:B0-----:R-:W-:-:S03]  /*3bb70*/  F2FP.F16.F32.PACK_AB R0, R6, R7 ;  /* 0x000000070600723e */ /* 0x001fc600000000ff */
[----:B------:R-:W-:Y:S01]  /*3bb80*/  STL [R1+0xc0], R2 ;  /* 0x0000c00201007387 */ /* 0x000fe20000100800 */
[----:B-1----:R-:W-:-:S03]  /*3bb90*/  F2FP.F16.F32.PACK_AB R3, R10, R11 ;  /* 0x0000000b0a03723e */ /* 0x002fc600000000ff */
        /* <DEDUP_REMOVED lines=196> */
[----:B------:R0:W-:Y:S01]  /*3c7e0*/  STL [R1+0x40], R2 ;  /* 0x0000400201007387 */ /* 0x0001e20000100800 */
[----:B-1----:R-:W-:-:S03]  /*3c7f0*/  F2FP.F16.F32.PACK_AB R3, R10, R11 ;  /* 0x0000000b0a03723e */ /* 0x002fc600000000ff */
[----:B------:R1:W-:Y:S04]  /*3c800*/  STL [R1+0x3c], R0 ;  /* 0x00003c0001007387 */ /* 0x0003e80000100800 */
[----:B------:R-:W-:Y:S04]  /*3c810*/  STL [R1+0x38], R3 ;  /* 0x0000380301007387 */ /* 0x000fe80000100800 */
[----:B------:R-:W2:Y:S01]  /*3c820*/  LDL.LU R7, [R1+0x22c] ;  /* 0x00022c0001077983 */ /* 0x000ea20000300800 */
[----:B0-----:R-:W-:Y:S02]  /*3c830*/  F2FP.F16.F32.PACK_AB R2, R22, R23 ;  /* 0x000000171602723e */ /* 0x001fe400000000ff */
[----:B-1----:R-:W-:-:S03]  /*3c840*/  F2FP.F16.F32.PACK_AB R0, R26, R27 ;  /* 0x0000001b1a00723e */ /* 0x002fc600000000ff */
        /* <DEDUP_REMOVED lines=55> */
[----:B------:R-:W2:Y:S04]  /*3cbc0*/  LDL.LU R11, [R1+0x60c] ;  /* 0x00060c00010b7983 */ /* 0x000ea80000300800 */
[----:B--2---:R0:W-:Y:S04]  /*3cbd0*/  STL [R1+0x1328], R11 ;  /* 0x0013280b01007387 */ /* 0x0041e80000100800 */
[----:B0-----:R-:W2:Y:S04]  /*3cbe0*/  LDL.LU R11, [R1+0x3e0] ;  /* 0x0003e000010b7983 */ /* 0x001ea80000300800 */
[----:B------:R-:W2:Y:S04]  /*3cbf0*/  LDL.LU R9, [R1+0x5f8] ;  /* 0x0005f80001097983 */ /* 0x000ea80000300800 */
        /* <DEDUP_REMOVED lines=8> */
[----:B------:R-:W2:Y:S01]  /*3cc80*/  LDL.LU R21, [R1+0x61c] ;  /* 0x00061c0001157983 */ /* 0x000ea20000300800 */
[----:B------:R-:W-:-:S03]  /*3cc90*/  F2FP.F16.F32.PACK_AB R7, R5, R7 ;  /* 0x000000070507723e */ /* 0x000fc600000000ff */
        /* <DEDUP_REMOVED lines=63> */
[----:B------:R0:W-:Y:S04]  /*3d090*/  STL [R1], R7 ;  /* 0x0000000701007387 */ /* 0x0001e80000100800 */
[----:B0-----:R-:W2:Y:S02]  /*3d0a0*/  LDL.LU R7, [R1+0x1338] ;  /* 0x0013380001077983 */ /* 0x001ea40000300800 */
[----:B--2---:R-:W-:-:S02]  /*3d0b0*/  F2FP.F16.F32.PACK_AB R7, R5, R7 ;  /* 0x000000070507723e */ /* 0x004fc400000000ff */
[----:B------:R-:W3:Y:S02]  /*3d0c0*/  LDL.LU R5, [R1+0x1334] ;  /* 0x0013340001057983 */ /* 0x000ee40000300800 */
[----:B---3--:R-:W-:Y:S02]  /*3d0d0*/  F2FP.F16.F32.PACK_AB R6, R5, R6 ;  /* 0x000000060506723e */ /* 0x008fe400000000ff */
[----:B------:R-:W4:Y:S02]  /*3d0e0*/  LDL.LU R5, [R1+0x1330] ;  /* 0x0013300001057983 */ /* 0x000f240000300800 */
[----:B----4-:R-:W-:Y:S02]  /*3d0f0*/  F2FP.F16.F32.PACK_AB R5, R4, R5 ;  /* 0x000000050405723e */ /* 0x010fe400000000ff */
[----:B------:R-:W2:Y:S02]  /*3d100*/  LDL.LU R4, [R1+0x132c] ;  /* 0x00132c0001047983 */ /* 0x000ea40000300800 */
[----:B--2---:R-:W-:-:S02]  /*3d110*/  F2FP.F16.F32.PACK_AB R4, R11, R4 ;  /* 0x000000040b04723e */ /* 0x004fc400000000ff */
[----:B------:R-:W2:Y:S02]  /*3d120*/  LDL.LU R11, [R1+0x1328] ;  /* 0x00132800010b7983 */ /* 0x000ea40000300800 */
[----:B--2---:R-:W-:Y:S02]  /*3d130*/  F2FP.F16.F32.PACK_AB R11, R9, R11 ;  /* 0x0000000b090b723e */ /* 0x004fe400000000ff */
[----:B------:R-:W2:Y:S02]  /*3d140*/  LDL.LU R9, [R1+0x1324] ;  /* 0x0013240001097983 */ /* 0x000ea40000300800 */
[----:B--2---:R-:W-:Y:S02]  /*3d150*/  F2FP.F16.F32.PACK_AB R10, R9, R10 ;  /* 0x0000000a090a723e */ /* 0x004fe400000000ff */
        /* <DEDUP_REMOVED lines=12> */
[----:B------:R-:W2:Y:S01]  /*3d220*/  LDL.LU R21, [R1+0x1308] ;  /* 0x0013080001157983 */ /* 0x000ea20000300800 */
[----:B------:R-:W-:Y:S02]  /*3d230*/  F2FP.F16.F32.PACK_AB R18, R20, R18 ;  /* 0x000000121412723e */ /* 0x000fe400000000ff */
[----:B------:R-:W-:-:S02]  /*3d240*/  F2FP.F16.F32.PACK_AB R17, R29, R17 ;  /* 0x000000111d11723e */ /* 0x000fc400000000ff */
[----:B--2---:R-:W-:Y:S02]  /*3d250*/  F2FP.F16.F32.PACK_AB R19, R21, R19 ;  /* 0x000000131513723e */ /* 0x004fe400000000ff */
[----:B------:R-:W2:Y:S01]  /*3d260*/  LDL.LU R21, [R1+0x1304] ;  /* 0x0013040001157983 */ /* 0x000ea20000300800 */
[----:B------:R-:W-:-:S03]  /*3d270*/  F2FP.F16.F32.PACK_AB R16, R25, R16 ;  /* 0x000000101910723e */ /* 0x000fc600000000ff */
[----:B------:R-:W3:Y:S01]  /*3d280*/  LDL.LU R20, [R1+0x1300] ;  /* 0x0013000001147983 */ /* 0x000ee20000300800 */
[----:B------:R-:W-:-:S03]  /*3d290*/  F2FP.F16.F32.PACK_AB R23, R28, R23 ;  /* 0x000000171c17723e */ /* 0x000fc600000000ff */
[----:B------:R-:W4:Y:S01]  /*3d2a0*/  LDL.LU R29, [R1+0x12fc] ;  /* 0x0012fc00011d7983 */ /* 0x000f220000300800 */
[----:B------:R-:W-:-:S03]  /*3d2b0*/  F2FP.F16.F32.PACK_AB R22, R24, R22 ;  /* 0x000000161816723e */ /* 0x000fc600000000ff */
[----:B------:R-:W4:Y:S04]  /*3d2c0*/  LDL.LU R25, [R1+0x12f8] ;  /* 0x0012f80001197983 */ /* 0x000f280000300800 */
[----:B------:R-:W4:Y:S04]  /*3d2d0*/  LDL.LU R28, [R1+0x12f4] ;  /* 0x0012f400011c7983 */ /* 0x000f280000300800 */
[----:B------:R-:W4:Y:S01]  /*3d2e0*/  LDL.LU R24, [R1+0x12f0] ;  /* 0x0012f00001187983 */ /* 0x000f220000300800 */
[----:B--2---:R-:W-:-:S03]  /*3d2f0*/  F2FP.F16.F32.PACK_AB R21, R3, R21 ;  /* 0x000000150315723e */ /* 0x004fc600000000ff */
[----:B------:R-:W2:Y:S01]  /*3d300*/  LDL.LU R3, [R1+0x12ec] ;  /* 0x0012ec0001037983 */ /* 0x000ea20000300800 */
[----:B------:R-:W-:Y:S02]  /*3d310*/  F2FP.F16.F32.PACK_AB R27, R2, R27 ;  /* 0x0000001b021b723e */ /* 0x000fe400000000ff */
[----:B---3--:R-:W-:Y:S02]  /*3d320*/  F2FP.F16.F32.PACK_AB R20, R0, R20 ;  /* 0x000000140014723e */ /* 0x008fe400000000ff */
[----:B----4-:R-:W-:Y:S02]  /*3d330*/  F2FP.F16.F32.PACK_AB R26, R26, R29 ;  /* 0x0000001d1a1a723e */ /* 0x010fe400000000ff */
[----:B------:R-:W-:Y:S02]  /*3d340*/  F2FP.F16.F32.PACK_AB R25, R28, R25 ;  /* 0x000000191c19723e */ /* 0x000fe400000000ff */
[----:B--2---:R-:W-:-:S07]  /*3d350*/  F2FP.F16.F32.PACK_AB R24, R24, R3 ;  /* 0x000000031818723e */ /* 0x004fce00000000ff */
.L_x_1:
[----:B------:R-:W2:Y:S01]  /*3d360*/  LDL R29, [R1+0xeec] ;  /* 0x000eec00011d7983 */ /* 0x000ea20000100800 */
[----:B------:R-:W2:Y:S03]  /*3d370*/  LDCU.64 UR8, c[0x0][0x398] ;  /* 0x00007300ff0877ac */ /* 0x000ea60008000a00 */
[----:B------:R-:W3:Y:S01]  /*3d380*/  LDL.LU R3, [R1+0xf2c] ;  /* 0x000f2c0001037983 */ /* 0x000ee20000300800 */
[----:B------:R-:W3:Y:S03]  /*3d390*/  LDCU UR4, c[0x0][0x39c] ;  /* 0x00007380ff0477ac */ /* 0x000ee60008000800 */
[----:B0-----:R-:W4:Y:S01]  /*3d3a0*/  LDL.LU R2, [R1+0xee4] ;  /* 0x000ee40001027983 */ /* 0x001f220000300800 */
[----:B------:R-:W0:Y:S01]  /*3d3b0*/  S2UR UR5, SR_CgaCtaId ;  /* 0x00000000000579c3 */ /* 0x000e220000008800 */
[----:B------:R-:W1:Y:S02]  /*3d3c0*/  LDCU.64 UR6, c[0x0][0x390] ;  /* 0x00007200ff0677ac */ /* 0x000e640008000a00 */
[----:B------:R-:W5:Y:S04]  /*3d3d0*/  LDL.LU R0, [R1+0xee8] ;  /* 0x000ee80001007983 */ /* 0x000f680000300800 */
[----:B------:R-:W-:Y:S04]  /*3d3e0*/  STL [R1+0x1318], R28 ;  /* 0x0013181c01007387 */ /* 0x000fe80000100800 */
[----:B------:R-:W-:Y:S01]  /*3d3f0*/  STL [R1+0x1330], R27 ;  /* 0x0013301b01007387 */ /* 0x000fe20000100800 */
[----:B------:R-:W-:Y:S01]  /*3d400*/  BAR.SYNC.DEFER_BLOCKING 0x0 ;  /* 0x0000000000007b1d */ /* 0x000fe20000010000 */
[----:B--2---:R-:W-:-:S07]  /*3d410*/  ISETP.GE.AND P0, PT, R29, UR8, PT ;  /* 0x000000081d007c0c */ /* 0x004fce000bf06270 */
[----:B------:R-:W2:Y:S01]  /*3d420*/  LDC R29, c[0x0][0x3b8] ;  /* 0x0000ee00ff1d7b82 */ /* 0x000ea20000000800 */
[----:B---3--:R-:W-:Y:S01]  /*3d430*/  ISETP.LT.AND P1, PT, R3, UR4, !P0 ;  /* 0x0000000403007c0c */ /* 0x008fe2000c721270 */
[----:B------:R-:W-:Y:S01]  /*3d440*/  UMOV UR4, 0x400 ;  /* 0x0000040000047882 */ /* 0x000fe20000000000 */
[----:B------:R-:W3:Y:S01]  /*3d450*/  S2R R3, SR_TID.X ;  /* 0x0000000000037919 */ /* 0x000ee20000002100 */
[----:B0-----:R-:W-:Y:S01]  /*3d460*/  ULEA UR4, UR5, UR4, 0x18 ;  /* 0x0000000405047291 */ /* 0x001fe2000f8ec0ff */
[----:B----4-:R-:W-:Y:S01]  /*3d470*/  LOP3.LUT R2, R2, 0x200, RZ, 0xc0, !PT ;  /* 0x0000020002027812 */ /* 0x010fe200078ec0ff */
[----:B------:R-:W0:Y:S01]  /*3d480*/  LDCU UR5, c[0x0][0x39c] ;  /* 0x00007380ff0577ac */ /* 0x000e220008000800 */
[----:B-----5:R-:W-:-:S04]  /*3d490*/  LOP3.LUT R0, R0, 0x80, RZ, 0xc0, !PT ;  /* 0x0000008000007812 */ /* 0x020fc800078ec0ff */
[----:B------:R-:W-:Y:S02]  /*3d4a0*/  IADD3 R2, PT, PT, R0, UR4, R2 ;  /* 0x0000000400027c10 */ /* 0x000fe4000fffe002 */
[----:B---3--:R-:W-:-:S05]  /*3d4b0*/  LOP3.LUT R0, R3, 0x20, RZ, 0xc0, !PT ;  /* 0x0000002003007812 */ /* 0x008fca00078ec0ff */
[----:B------:R-:W-:Y:S02]  /*3d4c0*/  IMAD R2, R0, 0x20, R2 ;  /* 0x0000002000027824 */ /* 0x000fe400078e0202 */
[----:B------:R-:W-:-:S05]  /*3d4d0*/  IMAD.SHL.U32 R0, R3, 0x10, RZ ;  /* 0x0000001003007824 */ /* 0x000fca00078e00ff */
[----:B------:R-:W-:-:S05]  /*3d4e0*/  LOP3.LUT R0, R0, 0x70, RZ, 0xc0, !PT ;  /* 0x0000007000007812 */ /* 0x000fca00078ec0ff */
[----:B------:R-:W-:-:S05]  /*3d4f0*/  IMAD.IADD R2, R0, 0x1, R2 ;  /* 0x0000000100027824 */ /* 0x000fca00078e0202 */
[----:B------:R3:W-:Y:S04]  /*3d500*/  STSM.16.M88.4 [R2], R24 ;  /* 0x0000001802007844 */ /* 0x0007e80000000200 */
[----:B------:R-:W-:Y:S01]  /*3d510*/  STSM.16.M88.4 [R2+0x100], R20 ;  /* 0x0001001402007844 */ /* 0x000fe20000000200 */
[----:B------:R-:W-:-:S04]  /*3d520*/  LOP3.LUT R0, R3, 0x3f, RZ, 0xc0, !PT ;  /* 0x0000003f03007812 */ /* 0x000fc800078ec0ff */
[----:B------:R-:W-:Y:S01]  /*3d530*/  LEA R0, R0, UR4, 0x4 ;  /* 0x0000000400007c11 */ /* 0x000fe2000f8e20ff */
[----:B------:R-:W-:Y:S06]  /*3d540*/  BAR.SYNC.DEFER_BLOCKING 0x0 ;  /* 0x0000000000007b1d */ /* 0x000fec0000010000 */
[----:B------:R-:W4:Y:S01]  /*3d550*/  LDCU UR4, c[0x0][0x3b4] ;  /* 0x00007680ff0477ac */ /* 0x000f220008000800 */
[----:B---3--:R-:W3:Y:S04]  /*3d560*/  LDL.LU R24, [R1] ;  /* 0x0000000001187983 */ /* 0x008ee80000300800 */
[----:B------:R-:W3:Y:S04]  /*3d570*/  LDL.LU R25, [R1+0x4] ;  /* 0x0000040001197983 */ /* 0x000ee80000300800 */
[----:B------:R-:W3:Y:S04]  /*3d580*/  LDL.LU R26, [R1+0x8] ;  /* 0x00000800011a7983 */ /* 0x000ee80000300800 */
[----:B------:R-:W3:Y:S04]  /*3d590*/  LDL.LU R27, [R1+0xc] ;  /* 0x00000c00011b7983 */ /* 0x000ee80000300800 */
[----:B------:R-:W5:Y:S04]  /*3d5a0*/  LDS.128 R20, [R0] ;  /* 0x0000000000147984 */ /* 0x000f680000000c00 */
[----:B-----5:R-:W-:Y:S01]  /*3d5b0*/  STL.64 [R1+0xe0], R20 ;  /* 0x0000e01401007387 */ /* 0x020fe20000100a00 */
[----:B------:R-:W-:-:S03]  /*3d5c0*/  IMAD.MOV.U32 R28, RZ, RZ, R23 ;  /* 0x000000ffff1c7224 */ /* 0x000fc600078e0017 */
[----:B------:R-:W-:Y:S04]  /*3d5d0*/  STL [R1+0xe8], R22 ;  /* 0x0000e81601007387 */ /* 0x000fe80000100800 */
[----:B------:R-:W5:Y:S01]  /*3d5e0*/  LDS.128 R20, [R0+0x400] ;  /* 0x0004000000147984 */ /* 0x000f620000000c00 */
[----:B------:R-:W-:Y:S06]  /*3d5f0*/  BAR.SYNC.DEFER_BLOCKING 0x0 ;  /* 0x0000000000007b1d */ /* 0x000fec0000010000 */
[----:B------:R-:W-:Y:S04]  /*3d600*/  STSM.16.M88.4 [R2], R16 ;  /* 0x0000001002007844 */ /* 0x000fe80000000200 */
[----:B------:R-:W-:Y:S01]  /*3d610*/  STSM.16.M88.4 [R2+0x100], R12 ;  /* 0x0001000c02007844 */ /* 0x000fe20000000200 */
[----:B------:R-:W-:Y:S06]  /*3d620*/  BAR.SYNC.DEFER_BLOCKING 0x0 ;  /* 0x0000000000007b1d */ /* 0x000fec0000010000 */
[----:B-----5:R-:W-:Y:S04]  /*3d630*/  STL.64 [R1+0x1328], R22 ;  /* 0x0013281601007387 */ /* 0x020fe80000100a00 */
[----:B------:R-:W-:Y:S04]  /*3d640*/  STL.64 [R1+0x1320], R20 ;  /* 0x0013201401007387 */ /* 0x000fe80000100a00 */
[----:B------:R-:W5:Y:S04]  /*3d650*/  LDS.128 R16, [R0] ;  /* 0x0000000000107984 */ /* 0x000f680000000c00 */
[----:B------:R-:W0:Y:S01]  /*3d660*/  LDS.128 R12, [R0+0x400] ;  /* 0x00040000000c7984 */ /* 0x000e220000000c00 */
[----:B------:R-:W-:Y:S06]  /*3d670*/  BAR.SYNC.DEFER_BLOCKING 0x0 ;  /* 0x0000000000007b1d */ /* 0x000fec0000010000 */
[----:B------:R-:W-:Y:S04]  /*3d680*/  STSM.16.M88.4 [R2], R8 ;  /* 0x0000000802007844 */ /* 0x000fe80000000200 */
[----:B------:R-:W-:Y:S01]  /*3d690*/  STSM.16.M88.4 [R2+0x100], R4 ;  /* 0x0001000402007844 */ /* 0x000fe20000000200 */
[----:B------:R-:W-:Y:S06]  /*3d6a0*/  BAR.SYNC.DEFER_BLOCKING 0x0 ;  /* 0x0000000000007b1d */ /* 0x000fec0000010000 */
[----:B-----5:R-:W-:Y:S04]  /*3d6b0*/  STL.64 [R1+0x1b0], R16 ;  /* 0x0001b01001007387 */ /* 0x020fe80000100a00 */
[----:B------:R-:W-:Y:S04]  /*3d6c0*/  STL.64 [R1+0x1b8], R18 ;  /* 0x0001b81201007387 */ /* 0x000fe80000100a00 */
[----:B0-----:R-:W-:Y:S04]  /*3d6d0*/  STL.64 [R1+0x1c0], R12 ;  /* 0x0001c00c01007387 */ /* 0x001fe80000100a00 */
[----:B------:R-:W-:Y:S04]  /*3d6e0*/  STL.64 [R1+0x1c8], R14 ;  /* 0x0001c80e01007387 */ /* 0x000fe80000100a00 */
[----:B------:R-:W0:Y:S04]  /*3d6f0*/  LDS.128 R8, [R0] ;  /* 0x0000000000087984 */ /* 0x000e280000000c00 */
[----:B------:R-:W5:Y:S01]  /*3d700*/  LDS.128 R4, [R0+0x400] ;  /* 0x0004000000047984 */ /* 0x000f620000000c00 */
[----:B------:R-:W-:Y:S06]  /*3d710*/  BAR.SYNC.DEFER_BLOCKING 0x0 ;  /* 0x0000000000007b1d */ /* 0x000fec0000010000 */
[----:B0-----:R-:W-:Y:S04]  /*3d720*/  STL.64 [R1+0x1d0], R8 ;  /* 0x0001d00801007387 */ /* 0x001fe80000100a00 */
[----:B------:R-:W-:Y:S04]  /*3d730*/  STL.64 [R1+0x1d8], R10 ;  /* 0x0001d80a01007387 */ /* 0x000fe80000100a00 */
[----:B-----5:R-:W-:Y:S04]  /*3d740*/  STL.64 [R1+0x1e0], R4 ;  /* 0x0001e00401007387 */ /* 0x020fe80000100a00 */
[----:B------:R-:W-:Y:S04]  /*3d750*/  STL.64 [R1+0x1e8], R6 ;  /* 0x0001e80601007387 */ /* 0x000fe80000100a00 */
[----:B------:R-:W5:Y:S04]  /*3d760*/  LDL.LU R16, [R1+0x90] ;  /* 0x0000900001107983 */ /* 0x000f680000300800 */
[----:B------:R-:W5:Y:S04]  /*3d770*/  LDL.LU R17, [R1+0x94] ;  /* 0x0000940001117983 */ /* 0x000f680000300800 */
[----:B------:R-:W2:Y:S04]  /*3d780*/  LDL.LU R18, [R1+0x98] ;  /* 0x0000980001127983 */ /* 0x000ea80000300800 */
[----:B------:R-:W2:Y:S04]  /*3d790*/  LDL.LU R19, [R1+0x9c] ;  /* 0x00009c0001137983 */ /* 0x000ea80000300800 */
[----:B---3--:R-:W-:Y:S04]  /*3d7a0*/  STSM.16.M88.4 [R2], R24 ;  /* 0x0000001802007844 */ /* 0x008fe80000000200 */
[----:B--2---:R-:W-:Y:S04]  /*3d7b0*/  STL.64 [R1+0x1370], R18 ;  /* 0x0013701201007387 */ /* 0x004fe80000100a00 */
[----:B-----5:R0:W-:Y:S04]  /*3d7c0*/  STL.64 [R1+0x1368], R16 ;  /* 0x0013681001007387 */ /* 0x0201e80000100a00 */
        /* <DEDUP_REMOVED lines=32> */
[----:B------:R-:W5:Y:S04]  /*3d9d0*/  LDL.LU R8, [R1+0x70] ;  /* 0x0000700001087983 */ /* 0x000f680000300800 */
[----:B------:R-:W5:Y:S04]  /*3d9e0*/  LDL.LU R9, [R1+0x74] ;  /* 0x0000740001097983 */ /* 0x000f680000300800 */
[----:B------:R-:W5:Y:S04]  /*3d9f0*/  LDL.LU R10, [R1+0x78] ;  /* 0x00007800010a7983 */ /* 0x000f680000300800 */
[----:B------:R-:W5:Y:S04]  /*3da00*/  LDL.LU R11, [R1+0x7c] ;  /* 0x00007c00010b7983 */ /* 0x000f680000300800 */
        /* <DEDUP_REMOVED lines=12> */
[----:B--2---:R-:W-:Y:S01]  /*3dad0*/  STSM.16.M88.4 [R2+0x100], R16 ;  /* 0x0001001002007844 */ /* 0x004fe20000000200 */
[----:B------:R-:W-:Y:S06]  /*3dae0*/  BAR.SYNC.DEFER_BLOCKING 0x0 ;  /* 0x0000000000007b1d */ /* 0x000fec0000010000 */
[----:B------:R-:W0:Y:S04]  /*3daf0*/  LDS.128 R16, [R0] ;  /* 0x0000000000107984 */ /* 0x000e280000000c00 */
[----:B0-----:R-:W-:Y:S04]  /*3db00*/  STL.64 [R1], R16 ;  /* 0x0000001001007387 */ /* 0x001fe80000100a00 */
[----:B------:R-:W-:Y:S04]  /*3db10*/  STL.64 [R1+0x8], R18 ;  /* 0x0000081201007387 */ /* 0x000fe80000100a00 */
[----:B------:R-:W0:Y:S04]  /*3db20*/  LDS.128 R16, [R0+0x400] ;  /* 0x0004000000107984 */ /* 0x000e280000000c00 */
[----:B0-----:R-:W-:Y:S04]  /*3db30*/  STL.64 [R1+0x10], R16 ;  /* 0x0000101001007387 */ /* 0x001fe80000100a00 */
[----:B------:R0:W-:Y:S04]  /*3db40*/  STL.64 [R1+0x18], R18 ;  /* 0x0000181201007387 */ /* 0x0001e80000100a00 */
[----:B0-----:R-:W2:Y:S04]  /*3db50*/  LDL.LU.64 R18, [R1+0x13b0] ;  /* 0x0013b00001127983 */ /* 0x001ea80000300a00 */
[----:B------:R-:W2:Y:S01]  /*3db60*/  LDL.LU.64 R16, [R1+0x13a8] ;  /* 0x0013a80001107983 */ /* 0x000ea20000300a00 */
[----:B------:R-:W-:Y:S06]  /*3db70*/  BAR.SYNC.DEFER_BLOCKING 0x0 ;  /* 0x0000000000007b1d */ /* 0x000fec0000010000 */
[----:B--2---:R0:W-:Y:S04]  /*3db80*/  STSM.16.M88.4 [R2], R16 ;  /* 0x0000001002007844 */ /* 0x0041e80000000200 */
[----:B0-----:R-:W2:Y:S04]  /*3db90*/  LDL.LU.64 R18, [R1+0x13a0] ;  /* 0x0013a00001127983 */ /* 0x001ea80000300a00 */
[----:B------:R-:W2:Y:S04]  /*3dba0*/  LDL.LU.64 R16, [R1+0x1398] ;  /* 0x0013980001107983 */ /* 0x000ea80000300a00 */
[----:B--2---:R-:W-:Y:S01]  /*3dbb0*/  STSM.16.M88.4 [R2+0x100], R16 ;  /* 0x0001001002007844 */ /* 0x004fe20000000200 */
[----:B------:R-:W-:Y:S06]  /*3dbc0*/  BAR.SYNC.DEFER_BLOCKING 0x0 ;  /* 0x0000000000007b1d */ /* 0x000fec0000010000 */
[----:B------:R-:W0:Y:S04]  /*3dbd0*/  LDS.128 R16, [R0] ;  /* 0x0000000000107984 */ /* 0x000e280000000c00 */
[----:B0-----:R-:W-:Y:S04]  /*3dbe0*/  STL.64 [R1+0x20], R16 ;  /* 0x0000201001007387 */ /* 0x001fe80000100a00 */
        /* <DEDUP_REMOVED lines=15> */
[----:B------:R-:W0:Y:S01]  /*3dce0*/  LDS.128 R16, [R0+0x400] ;  /* 0x0004000000107984 */ /* 0x000e220000000c00 */
[----:B------:R-:W-:Y:S06]  /*3dcf0*/  BAR.SYNC.DEFER_BLOCKING 0x0 ;  /* 0x0000000000007b1d */ /* 0x000fec0000010000 */
[----:B0-----:R-:W-:Y:S04]  /*3dd00*/  STL.64 [R1+0x50], R16 ;  /* 0x0000501001007387 */ /* 0x001fe80000100a00 */
[----:B------:R0:W-:Y:S04]  /*3dd10*/  STL.64 [R1+0x58], R18 ;  /* 0x0000581201007387 */ /* 0x0001e80000100a00 */
[----:B0-----:R-:W2:Y:S04]  /*3dd20*/  LDL.LU.64 R18, [R1+0x1370] ;  /* 0x0013700001127983 */ /* 0x001ea80000300a00 */
[----:B------:R-:W2:Y:S04]  /*3dd30*/  LDL.LU.64 R16, [R1+0x1368] ;  /* 0x0013680001107983 */ /* 0x000ea80000300a00 */
[----:B---3--:R-:W-:Y:S04]  /*3dd40*/  STSM.16.M88.4 [R2], R4 ;  /* 0x0000000402007844 */ /* 0x008fe80000000200 */
[----:B-----5:R-:W-:Y:S01]  /*3dd50*/  STSM.16.M88.4 [R2+0x100], R8 ;  /* 0x0001000802007844 */ /* 0x020fe20000000200 */
[----:B------:R-:W-:Y:S06]  /*3dd60*/  BAR.SYNC.DEFER_BLOCKING 0x0 ;  /* 0x0000000000007b1d */ /* 0x000fec0000010000 */
[----:B------:R-:W0:Y:S04]  /*3dd70*/  LDS.128 R8, [R0] ;  /* 0x0000000000087984 */ /* 0x000e280000000c00 */
[----:B------:R-:W3:Y:S01]  /*3dd80*/  LDS.128 R4, [R0+0x400] ;  /* 0x0004000000047984 */ /* 0x000ee20000000c00 */
[----:B------:R-:W-:Y:S06]  /*3dd90*/  BAR.SYNC.DEFER_BLOCKING 0x0 ;  /* 0x0000000000007b1d */ /* 0x000fec0000010000 */
[----:B------:R-:W-:Y:S04]  /*3dda0*/  STSM.16.M88.4 [R2], R12 ;  /* 0x0000000c02007844 */ /* 0x000fe80000000200 */
[----:B0-----:R-:W-:Y:S04]  /*3ddb0*/  STL.64 [R1+0x60], R8 ;  /* 0x0000600801007387 */ /* 0x001fe80000100a00 */
[----:B------:R-:W-:Y:S04]  /*3ddc0*/  STL.64 [R1+0x68], R10 ;  /* 0x0000680a01007387 */ /* 0x000fe80000100a00 */
[----:B---3--:R-:W-:Y:S04]  /*3ddd0*/  STL.64 [R1+0x70], R4 ;  /* 0x0000700401007387 */ /* 0x008fe80000100a00 */
[----:B------:R-:W-:Y:S04]  /*3dde0*/  STL.64 [R1+0x78], R6 ;  /* 0x0000780601007387 */ /* 0x000fe80000100a00 */
[----:B--2---:R-:W-:Y:S01]  /*3ddf0*/  STSM.16.M88.4 [R2+0x100], R16 ;  /* 0x0001001002007844 */ /* 0x004fe20000000200 */
[----:B------:R-:W-:Y:S06]  /*3de00*/  BAR.SYNC.DEFER_BLOCKING 0x0 ;  /* 0x0000000000007b1d */ /* 0x000fec0000010000 */
[----:B------:R-:W0:Y:S04]  /*3de10*/  LDS.128 R8, [R0] ;  /* 0x0000000000087984 */ /* 0x000e280000000c00 */
[----:B------:R-:W2:Y:S01]  /*3de20*/  LDS.128 R4, [R0+0x400] ;  /* 0x0004000000047984 */ /* 0x000ea20000000c00 */
[----:B------:R-:W-:Y:S06]  /*3de30*/  BAR.SYNC.DEFER_BLOCKING 0x0 ;  /* 0x0000000000007b1d */ /* 0x000fec0000010000 */
[----:B0-----:R-:W-:Y:S04]  /*3de40*/  STL.64 [R1+0x80], R8 ;  /* 0x0000800801007387 */ /* 0x001fe80000100a00 */
[----:B------:R-:W-:Y:S04]  /*3de50*/  STL.64 [R1+0x88], R10 ;  /* 0x0000880a01007387 */ /* 0x000fe80000100a00 */
[----:B--2---:R0:W-:Y:S04]  /*3de60*/  STL.64 [R1+0x90], R4 ;  /* 0x0000900401007387 */ /* 0x0041e80000100a00 */
[----:B------:R2:W-:Y:S04]  /*3de70*/  STL.64 [R1+0x98], R6 ;  /* 0x0000980601007387 */ /* 0x0005e80000100a00 */
[----:B0-----:R-:W3:Y:S04]  /*3de80*/  LDL.LU R4, [R1+0x120] ;  /* 0x0001200001047983 */ /* 0x001ee80000300800 */
[----:B------:R-:W3:Y:S04]  /*3de90*/  LDL.LU R5, [R1+0x124] ;  /* 0x0001240001057983 */ /* 0x000ee80000300800 */
[----:B--2---:R-:W2:Y:S04]  /*3dea0*/  LDL.LU R6, [R1+0x128] ;  /* 0x0001280001067983 */ /* 0x004ea80000300800 */
[----:B------:R-:W2:Y:S04]  /*3deb0*/  LDL.LU R7, [R1+0x12c] ;  /* 0x00012c0001077983 */ /* 0x000ea80000300800 */
[----:B------:R0:W-:Y:S04]  /*3dec0*/  STSM.16.M88.4 [R2], R20 ;  /* 0x0000001402007844 */ /* 0x0001e80000000200 */
[----:B0-----:R-:W5:Y:S04]  /*3ded0*/  LDL.LU R20, [R1+0xd0] ;  /* 0x0000d00001147983 */ /* 0x001f680000300800 */
[----:B------:R-:W5:Y:S04]  /*3dee0*/  LDL.LU R21, [R1+0xd4] ;  /* 0x0000d40001157983 */ /* 0x000f680000300800 */
[----:B------:R-:W5:Y:S04]  /*3def0*/  LDL.LU R22, [R1+0xd8] ;  /* 0x0000d80001167983 */ /* 0x000f680000300800 */
[----:B------:R-:W5:Y:S04]  /*3df00*/  LDL.LU R23, [R1+0xdc] ;  /* 0x0000dc0001177983 */ /* 0x000f680000300800 */
[----:B------:R-:W4:Y:S04]  /*3df10*/  LDL.LU R8, [R1+0xc0] ;  /* 0x0000c00001087983 */ /* 0x000f280000300800 */
[----:B------:R-:W4:Y:S04]  /*3df20*/  LDL.LU R9, [R1+0xc4] ;  /* 0x0000c40001097983 */ /* 0x000f280000300800 */
[----:B------:R-:W4:Y:S04]  /*3df30*/  LDL.LU R10, [R1+0xc8] ;  /* 0x0000c800010a7983 */ /* 0x000f280000300800 */
[----:B------:R-:W4:Y:S04]  /*3df40*/  LDL.LU R11, [R1+0xcc] ;  /* 0x0000cc00010b7983 */ /* 0x000f280000300800 */
[----:B--2---:R-:W-:Y:S04]  /*3df50*/  STL.64 [R1+0x1340], R6 ;  /* 0x0013400601007387 */ /* 0x004fe80000100a00 */
[----:B---3--:R0:W-:Y:S04]  /*3df60*/  STL.64 [R1+0x1338], R4 ;  /* 0x0013380401007387 */ /* 0x0081e80000100a00 */
[----:B0-----:R-:W2:Y:S04]  /*3df70*/  LDL.LU R4, [R1+0x100] ;  /* 0x0001000001047983 */ /* 0x001ea80000300800 */
[----:B------:R-:W2:Y:S04]  /*3df80*/  LDL.LU R5, [R1+0x104] ;  /* 0x0001040001057983 */ /* 0x000ea80000300800 */
[----:B------:R-:W3:Y:S04]  /*3df90*/  LDL.LU R6, [R1+0x108] ;  /* 0x0001080001067983 */ /* 0x000ee80000300800 */
[----:B------:R-:W3:Y:S04]  /*3dfa0*/  LDL.LU R7, [R1+0x10c] ;  /* 0x00010c0001077983 */ /* 0x000ee80000300800 */
[----:B------:R-:W-:Y:S01]  /*3dfb0*/  STSM.16.M88.4 [R2+0x100], R24 ;  /* 0x0001001802007844 */ /* 0x000fe20000000200 */
[----:B------:R-:W-:Y:S06]  /*3dfc0*/  BAR.SYNC.DEFER_BLOCKING 0x0 ;  /* 0x0000000000007b1d */ /* 0x000fec0000010000 */
[----:B---3--:R-:W-:Y:S04]  /*3dfd0*/  STL.64 [R1+0x1350], R6 ;  /* 0x0013500601007387 */ /* 0x008fe80000100a00 */
[----:B--2---:R0:W-:Y:S04]  /*3dfe0*/  STL.64 [R1+0x1348], R4 ;  /* 0x0013480401007387 */ /* 0x0041e80000100a00 */
[----:B0-----:R-:W2:Y:S04]  /*3dff0*/  LDL.LU R4, [R1+0xf0] ;  /* 0x0000f00001047983 */ /* 0x001ea80000300800 */
[----:B------:R-:W2:Y:S04]  /*3e000*/  LDL.LU R5, [R1+0xf4] ;  /* 0x0000f40001057983 */ /* 0x000ea80000300800 */
[----:B------:R-:W3:Y:S04]  /*3e010*/  LDL.LU R6, [R1+0xf8] ;  /* 0x0000f80001067983 */ /* 0x000ee80000300800 */
[----:B------:R-:W3:Y:S04]  /*3e020*/  LDL.LU R7, [R1+0xfc] ;  /* 0x0000fc0001077983 */ /* 0x000ee80000300800 */
[----:B---3--:R-:W-:Y:S04]  /*3e030*/  STL.64 [R1+0x1360], R6 ;  /* 0x0013600601007387 */ /* 0x008fe80000100a00 */
[----:B--2---:R-:W-:Y:S04]  /*3e040*/  STL.64 [R1+0x1358], R4 ;  /* 0x0013580401007387 */ /* 0x004fe80000100a00 */
[----:B------:R-:W0:Y:S04]  /*3e050*/  LDS.128 R4, [R0] ;  /* 0x0000000000047984 */ /* 0x000e280000000c00 */
[----:B------:R-:W2:Y:S04]  /*3e060*/  LDL.LU R24, [R1+0x110] ;  /* 0x0001100001187983 */ /* 0x000ea80000300800 */
[----:B------:R-:W2:Y:S04]  /*3e070*/  LDL.LU R25, [R1+0x114] ;  /* 0x0001140001197983 */ /* 0x000ea80000300800 */
[----:B------:R-:W2:Y:S04]  /*3e080*/  LDL.LU R26, [R1+0x118] ;  /* 0x00011800011a7983 */ /* 0x000ea80000300800 */
[----:B------:R-:W2:Y:S04]  /*3e090*/  LDL.LU R27, [R1+0x11c] ;  /* 0x00011c00011b7983 */ /* 0x000ea80000300800 */
[----:B------:R-:W3:Y:S04]  /*3e0a0*/  LDL.LU R16, [R1+0x140] ;  /* 0x0001400001107983 */ /* 0x000ee80000300800 */
[----:B------:R-:W3:Y:S04]  /*3e0b0*/  LDL.LU R17, [R1+0x144] ;  /* 0x0001440001117983 */ /* 0x000ee80000300800 */
[----:B------:R-:W3:Y:S04]  /*3e0c0*/  LDL.LU R18, [R1+0x148] ;  /* 0x0001480001127983 */ /* 0x000ee80000300800 */
[----:B------:R-:W3:Y:S04]  /*3e0d0*/  LDL.LU R19, [R1+0x14c] ;  /* 0x00014c0001137983 */ /* 0x000ee80000300800 */
[----:B------:R-:W2:Y:S04]  /*3e0e0*/  LDL.LU R12, [R1+0x130] ;  /* 0x00013000010c7983 */ /* 0x000ea80000300800 */
[----:B------:R-:W2:Y:S04]  /*3e0f0*/  LDL.LU R13, [R1+0x134] ;  /* 0x00013400010d7983 */ /* 0x000ea80000300800 */
[----:B------:R-:W2:Y:S04]  /*3e100*/  LDL.LU R14, [R1+0x138] ;  /* 0x00013800010e7983 */ /* 0x000ea80000300800 */
[----:B------:R-:W2:Y:S04]  /*3e110*/  LDL.LU R15, [R1+0x13c] ;  /* 0x00013c00010f7983 */ /* 0x000ea80000300800 */
[----:B0-----:R-:W-:Y:S04]  /*3e120*/  STL.64 [R1+0xa0], R4 ;  /* 0x0000a00401007387 */ /* 0x001fe80000100a00 */
[----:B------:R-:W-:Y:S04]  /*3e130*/  STL.64 [R1+0xa8], R6 ;  /* 0x0000a80601007387 */ /* 0x000fe80000100a00 */
[----:B------:R-:W0:Y:S01]  /*3e140*/  LDS.128 R4, [R0+0x400] ;  /* 0x0004000000047984 */ /* 0x000e220000000c00 */
[----:B------:R-:W-:Y:S06]  /*3e150*/  BAR.SYNC.DEFER_BLOCKING 0x0 ;  /* 0x0000000000007b1d */ /* 0x000fec0000010000 */
[----:B----4-:R-:W-:Y:S04]  /*3e160*/  STSM.16.M88.4 [R2], R8 ;  /* 0x0000000802007844 */ /* 0x010fe80000000200 */
[----:B-----5:R4:W-:Y:S04]  /*3e170*/  STSM.16.M88.4 [R2+0x100], R20 ;  /* 0x0001001402007844 */ /* 0x0209e80000000200 */
[----:B0-----:R-:W-:Y:S04]  /*3e180*/  STL.64 [R1+0xb0], R4 ;  /* 0x0000b00401007387 */ /* 0x001fe80000100a00 */
[----:B------:R-:W-:Y:S01]  /*3e190*/  STL.64 [R1+0xb8], R6 ;  /* 0x0000b80601007387 */ /* 0x000fe20000100a00 */
[----:B------:R-:W-:Y:S06]  /*3e1a0*/  BAR.SYNC.DEFER_BLOCKING 0x0 ;  /* 0x0000000000007b1d */ /* 0x000fec0000010000 */
[----:B----4-:R-:W4:Y:S04]  /*3e1b0*/  LDL.LU R20, [R1+0x160] ;  /* 0x0001600001147983 */ /* 0x010f280000300800 */
[----:B------:R-:W4:Y:S04]  /*3e1c0*/  LDL.LU R21, [R1+0x164] ;  /* 0x0001640001157983 */ /* 0x000f280000300800 */
[----:B------:R-:W4:Y:S04]  /*3e1d0*/  LDL.LU R22, [R1+0x168] ;  /* 0x0001680001167983 */ /* 0x000f280000300800 */
[----:B------:R-:W4:Y:S04]  /*3e1e0*/  LDL.LU R23, [R1+0x16c] ;  /* 0x00016c0001177983 */ /* 0x000f280000300800 */
[----:B------:R-:W0:Y:S04]  /*3e1f0*/  LDS.128 R4, [R0] ;  /* 0x0000000000047984 */ /* 0x000e280000000c00 */
[----:B------:R-:W5:Y:S04]  /*3e200*/  LDL.LU R8, [R1+0x150] ;  /* 0x0001500001087983 */ /* 0x000f680000300800 */
[----:B------:R-:W5:Y:S04]  /*3e210*/  LDL.LU R9, [R1+0x154] ;  /* 0x0001540001097983 */ /* 0x000f680000300800 */
[----:B------:R-:W5:Y:S04]  /*3e220*/  LDL.LU R10, [R1+0x158] ;  /* 0x00015800010a7983 */ /* 0x000f680000300800 */
[----:B------:R-:W5:Y:S04]  /*3e230*/  LDL.LU R11, [R1+0x15c] ;  /* 0x00015c00010b7983 */ /* 0x000f680000300800 */
        /* <DEDUP_REMOVED lines=22> */
[----:B------:R0:W-:Y:S04]  /*3e3a0*/  STSM.16.M88.4 [R2], R24 ;  /* 0x0000001802007844 */ /* 0x0001e80000000200 */
[----:B0-----:R-:W3:Y:S04]  /*3e3b0*/  LDL.LU R27, [R1+0x1330] ;  /* 0x00133000011b7983 */ /* 0x001ee80000300800 */
[----:B--2---:R-:W-:Y:S01]  /*3e3c0*/  STSM.16.M88.4 [R2+0x100], R4 ;  /* 0x0001000402007844 */ /* 0x004fe20000000200 */
[----:B------:R-:W-:Y:S06]  /*3e3d0*/  BAR.SYNC.DEFER_BLOCKING 0x0 ;  /* 0x0000000000007b1d */ /* 0x000fec0000010000 */
[----:B------:R-:W0:Y:S04]  /*3e3e0*/  LDS.128 R4, [R0] ;  /* 0x0000000000047984 */ /* 0x000e280000000c00 */
[----:B0-----:R-:W-:Y:S04]  /*3e3f0*/  STL.64 [R1+0x110], R4 ;  /* 0x0001100401007387 */ /* 0x001fe80000100a00 */
[----:B------:R-:W-:Y:S04]  /*3e400*/  STL.64 [R1+0x118], R6 ;  /* 0x0001180601007387 */ /* 0x000fe80000100a00 */
[----:B------:R-:W0:Y:S01]  /*3e410*/  LDS.128 R4, [R0+0x400] ;  /* 0x0004000000047984 */ /* 0x000e220000000c00 */
[----:B------:R-:W-:Y:S06]  /*3e420*/  BAR.SYNC.DEFER_BLOCKING 0x0 ;  /* 0x0000000000007b1d */ /* 0x000fec0000010000 */
[----:B------:R2:W-:Y:S04]  /*3e430*/  STSM.16.M88.4 [R2], R12 ;  /* 0x0000000c02007844 */ /* 0x0005e80000000200 */
[----:B---3--:R3:W-:Y:S04]  /*3e440*/  STSM.16.M88.4 [R2+0x100], R16 ;  /* 0x0001001002007844 */ /* 0x0087e80000000200 */
[----:B0-----:R-:W-:Y:S04]  /*3e450*/  STL.64 [R1+0x120], R4 ;  /* 0x0001200401007387 */ /* 0x001fe80000100a00 */
[----:B------:R-:W-:Y:S01]  /*3e460*/  STL.64 [R1+0x128], R6 ;  /* 0x0001280601007387 */ /* 0x000fe20000100a00 */
[----:B------:R-:W-:Y:S06]  /*3e470*/  BAR.SYNC.DEFER_BLOCKING 0x0 ;  /* 0x0000000000007b1d */ /* 0x000fec0000010000 */
[----:B--2---:R-:W2:Y:S04]  /*3e480*/  LDL.LU R12, [R1+0x170] ;  /* 0x00017000010c7983 */ /* 0x004ea80000300800 */
[----:B------:R-:W2:Y:S04]  /*3e490*/  LDL.LU R13, [R1+0x174] ;  /* 0x00017400010d7983 */ /* 0x000ea80000300800 */
[----:B------:R-:W2:Y:S04]  /*3e4a0*/  LDL.LU R14, [R1+0x178] ;  /* 0x00017800010e7983 */ /* 0x000ea80000300800 */
[----:B------:R-:W2:Y:S04]  /*3e4b0*/  LDL.LU R15, [R1+0x17c] ;  /* 0x00017c00010f7983 */ /* 0x000ea80000300800 */
[----:B------:R-:W0:Y:S04]  /*3e4c0*/  LDS.128 R4, [R0] ;  /* 0x0000000000047984 */ /* 0x000e280000000c00 */
[----:B---3--:R-:W3:Y:S04]  /*3e4d0*/  LDL.LU R16, [R1+0x180] ;  /* 0x0001800001107983 */ /* 0x008ee80000300800 */
[----:B------:R-:W3:Y:S04]  /*3e4e0*/  LDL.LU R17, [R1+0x184] ;  /* 0x0001840001117983 */ /* 0x000ee80000300800 */
[----:B------:R-:W3:Y:S04]  /*3e4f0*/  LDL.LU R18, [R1+0x188] ;  /* 0x0001880001127983 */ /* 0x000ee80000300800 */
[----:B------:R-:W3:Y:S04]  /*3e500*/  LDL.LU R19, [R1+0x18c] ;  /* 0x00018c0001137983 */ /* 0x000ee80000300800 */
[----:B0-----:R-:W-:Y:S04]  /*3e510*/  STL.64 [R1+0x130], R4 ;  /* 0x0001300401007387 */ /* 0x001fe80000100a00 */
[----:B------:R-:W-:Y:S04]  /*3e520*/  STL.64 [R1+0x138], R6 ;  /* 0x0001380601007387 */ /* 0x000fe80000100a00 */
[----:B------:R-:W0:Y:S01]  /*3e530*/  LDS.128 R4, [R0+0x400] ;  /* 0x0004000000047984 */ /* 0x000e220000000c00 */
[----:B------:R-:W-:Y:S06]  /*3e540*/  BAR.SYNC.DEFER_BLOCKING 0x0 ;  /* 0x0000000000007b1d */ /* 0x000fec0000010000 */
[----:B-----5:R-:W-:Y:S04]  /*3e550*/  STSM.16.M88.4 [R2], R8 ;  /* 0x0000000802007844 */ /* 0x020fe80000000200 */
[----:B----4-:R4:W-:Y:S01]  /*3e560*/  STSM.16.M88.4 [R2+0x100], R20 ;  /* 0x0001001402007844 */ /* 0x0109e20000000200 */
[----:B------:R-:W-:Y:S06]  /*3e570*/  BAR.SYNC.DEFER_BLOCKING 0x0 ;  /* 0x0000000000007b1d */ /* 0x000fec0000010000 */
[----:B0-----:R-:W-:Y:S04]  /*3e580*/  STL.64 [R1+0x140], R4 ;  /* 0x0001400401007387 */ /* 0x001fe80000100a00 */
[----:B------:R-:W-:Y:S04]  /*3e590*/  STL.64 [R1+0x148], R6 ;  /* 0x0001480601007387 */ /* 0x000fe80000100a00 */
[----:B----4-:R-:W4:Y:S04]  /*3e5a0*/  LDL.LU R20, [R1+0x1a0] ;  /* 0x0001a00001147983 */ /* 0x010f280000300800 */
[----:B------:R-:W4:Y:S04]  /*3e5b0*/  LDL.LU R21, [R1+0x1a4] ;  /* 0x0001a40001157983 */ /* 0x000f280000300800 */
[----:B------:R-:W0:Y:S04]  /*3e5c0*/  LDS.128 R4, [R0] ;  /* 0x0000000000047984 */ /* 0x000e280000000c00 */
[----:B------:R-:W4:Y:S04]  /*3e5d0*/  LDL.LU R22, [R1+0x1a8] ;  /* 0x0001a80001167983 */ /* 0x000f280000300800 */
[----:B------:R-:W4:Y:S04]  /*3e5e0*/  LDL.LU R23, [R1+0x1ac] ;  /* 0x0001ac0001177983 */ /* 0x000f280000300800 */
[----:B------:R-:W5:Y:S04]  /*3e5f0*/  LDL.LU R26, [R1+0xeec] ;  /* 0x000eec00011a7983 */ /* 0x000f680000300800 */
[----:B------:R-:W1:Y:S01]  /*3e600*/  LDS.128 R8, [R0+0x400] ;  /* 0x0004000000087984 */ /* 0x000e620000000c00 */
[----:B------:R-:W-:Y:S06]  /*3e610*/  BAR.SYNC.DEFER_BLOCKING 0x0 ;  /* 0x0000000000007b1d */ /* 0x000fec0000010000 */
[----:B0-----:R0:W-:Y:S04]  /*3e620*/  STL [R1+0x12f8], R4 ;  /* 0x0012f80401007387 */ /* 0x0011e80000100800 */
[----:B------:R0:W-:Y:S04]  /*3e630*/  STL [R1+0x12f4], R5 ;  /* 0x0012f40501007387 */ /* 0x0001e80000100800 */
[----:B------:R1:W-:Y:S04]  /*3e640*/  STL [R1+0x12f0], R6 ;  /* 0x0012f00601007387 */ /* 0x0003e80000100800 */
[----:B------:R1:W-:Y:S04]  /*3e650*/  STL [R1+0x12ec], R7 ;  /* 0x0012ec0701007387 */ /* 0x0003e80000100800 */
[----:B0-----:R-:W4:Y:S04]  /*3e660*/  LDL.LU R4, [R1+0x190] ;  /* 0x0001900001047983 */ /* 0x001f280000300800 */
[----:B------:R-:W4:Y:S04]  /*3e670*/  LDL.LU R5, [R1+0x194] ;  /* 0x0001940001057983 */ /* 0x000f280000300800 */
[----:B-1----:R-:W4:Y:S04]  /*3e680*/  LDL.LU R6, [R1+0x198] ;  /* 0x0001980001067983 */ /* 0x002f280000300800 */
[----:B------:R-:W4:Y:S04]  /*3e690*/  LDL.LU R7, [R1+0x19c] ;  /* 0x00019c0001077983 */ /* 0x000f280000300800 */
[----:B------:R0:W-:Y:S04]  /*3e6a0*/  STL [R1+0x1308], R8 ;  /* 0x0013080801007387 */ /* 0x0001e80000100800 */
[----:B0-----:R-:W5:Y:S04]  /*3e6b0*/  LDL.LU R8, [R1+0xe4] ;  /* 0x0000e40001087983 */ /* 0x001f680000300800 */
[----:B------:R0:W-:Y:S04]  /*3e6c0*/  STL [R1+0x1304], R9 ;  /* 0x0013040901007387 */ /* 0x0001e80000100800 */
[----:B0-----:R-:W5:Y:S04]  /*3e6d0*/  LDL.LU R9, [R1+0xe0] ;  /* 0x0000e00001097983 */ /* 0x001f680000300800 */
[----:B------:R0:W-:Y:S04]  /*3e6e0*/  STL [R1+0x1300], R10 ;  /* 0x0013000a01007387 */ /* 0x0001e80000100800 */
[----:B------:R-:W-:Y:S04]  /*3e6f0*/  STL [R1+0x12fc], R11 ;  /* 0x0012fc0b01007387 */ /* 0x000fe80000100800 */
[----:B------:R-:W5:Y:S04]  /*3e700*/  LDL.LU R3, [R1+0x5c0] ;  /* 0x0005c00001037983 */ /* 0x000f680000300800 */
[----:B0-----:R-:W5:Y:S04]  /*3e710*/  LDL.LU R10, [R1+0xe8] ;  /* 0x0000e800010a7983 */ /* 0x001f680000300800 */
[----:B--2---:R-:W-:Y:S04]  /*3e720*/  STSM.16.M88.4 [R2], R12 ;  /* 0x0000000c02007844 */ /* 0x004fe80000000200 */
[----:B---3--:R-:W-:Y:S01]  /*3e730*/  STSM.16.M88.4 [R2+0x100], R16 ;  /* 0x0001001002007844 */ /* 0x008fe20000000200 */
[----:B------:R-:W-:Y:S06]  /*3e740*/  BAR.SYNC.DEFER_BLOCKING 0x0 ;  /* 0x0000000000007b1d */ /* 0x000fec0000010000 */
[----:B------:R-:W0:Y:S04]  /*3e750*/  LDS.128 R12, [R0] ;  /* 0x00000000000c7984 */ /* 0x000e280000000c00 */
[----:B------:R-:W1:Y:S01]  /*3e760*/  LDS.128 R16, [R0+0x400] ;  /* 0x0004000000107984 */ /* 0x000e620000000c00 */
[----:B------:R-:W-:Y:S06]  /*3e770*/  BAR.SYNC.DEFER_BLOCKING 0x0 ;  /* 0x0000000000007b1d */ /* 0x000fec0000010000 */
[----:B0-----:R-:W-:Y:S04]  /*3e780*/  STL [R1+0x1314], R13 ;  /* 0x0013140d01007387 */ /* 0x001fe80000100800 */
[----:B------:R-:W-:Y:S04]  /*3e790*/  STL [R1+0x1310], R14 ;  /* 0x0013100e01007387 */ /* 0x000fe80000100800 */
[----:B------:R-:W-:Y:S04]  /*3e7a0*/  STL [R1+0x130c], R15 ;  /* 0x00130c0f01007387 */ /* 0x000fe80000100800 */
[----:B----4-:R0:W-:Y:S04]  /*3e7b0*/  STSM.16.M88.4 [R2], R4 ;  /* 0x0000000402007844 */ /* 0x0101e80000000200 */
[----:B0-----:R-:W2:Y:S04]  /*3e7c0*/  LDL.LU R6, [R1+0xef0] ;  /* 0x000ef00001067983 */ /* 0x001ea80000300800 */
[----:B------:R0:W-:Y:S04]  /*3e7d0*/  STSM.16.M88.4 [R2+0x100], R20 ;  /* 0x0001001402007844 */ /* 0x0001e80000000200 */
[----:B0-----:R-:W3:Y:S04]  /*3e7e0*/  LDL.LU.64 R22, [R1+0x1328] ;  /* 0x0013280001167983 */ /* 0x001ee80000300a00 */
[----:B------:R-:W4:Y:S04]  /*3e7f0*/  LDL.LU.64 R20, [R1+0x1320] ;  /* 0x0013200001147983 */ /* 0x000f280000300a00 */
[----:B------:R-:W3:Y:S04]  /*3e800*/  LDL.LU R5, [R1+0xef4] ;  /* 0x000ef40001057983 */ /* 0x000ee80000300800 */
[----:B------:R-:W4:Y:S01]  /*3e810*/  LDL.LU R4, [R1+0xef8] ;  /* 0x000ef80001047983 */ /* 0x000f220000300800 */
[----:B-----5:R-:W-:Y:S01]  /*3e820*/  IMAD R2, R26, UR4, RZ ;  /* 0x000000041a027c24 */ /* 0x020fe2000f8e02ff */
[----:B------:R-:W2:Y:S01]  /*3e830*/  LDCU UR4, c[0x0][0x39c] ;  /* 0x00007380ff0477ac */ /* 0x000ea20008000800 */
[----:B------:R-:W-:Y:S01]  /*3e840*/  BAR.SYNC.DEFER_BLOCKING 0x0 ;  /* 0x0000000000007b1d */ /* 0x000fe20000010000 */
[C---:B------:R-:W-:Y:S01]  /*3e850*/  ISETP.LT.AND P2, PT, R3.reuse, UR9, !P0 ;  /* 0x0000000903007c0c */ /* 0x040fe2000c741270 */
[----:B------:R-:W-:Y:S01]  /*3e860*/  IMAD R26, R3, R29, RZ ;  /* 0x0000001d031a7224 */ /* 0x000fe200078e02ff */
[----:B------:R-:W-:-:S03]  /*3e870*/  LEA R3, P3, R2, UR6, 0x1 ;  /* 0x0000000602037c11 */ /* 0x000fc6000f8608ff */
[----:B------:R-:W0:Y:S01]  /*3e880*/  LDCU UR6, c[0x0][0x39c] ;  /* 0x00007380ff0677ac */ /* 0x000e220008000800 */
[----:B------:R-:W5:Y:S01]  /*3e890*/  LDL.LU R7, [R1+0xefc] ;  /* 0x000efc0001077983 */ /* 0x000f620000300800 */
[----:B------:R-:W-:Y:S01]  /*3e8a0*/  LEA.HI.X.SX32 R2, R2, UR7, 0x1, P3 ;  /* 0x0000000702027c11 */ /* 0x000fe200098f0eff */
[----:B------:R-:W0:Y:S01]  /*3e8b0*/  LDCU UR7, c[0x0][0x39c] ;  /* 0x00007380ff0777ac */ /* 0x000e220008000800 */
[----:B------:R-:W-:-:S04]  /*3e8c0*/  LEA R24, P3, R26, R3, 0x1 ;  /* 0x000000031a187211 */ /* 0x000fc800078608ff */
[----:B------:R-:W-:-:S05]  /*3e8d0*/  LEA.HI.X.SX32 R25, R26, R2, 0x1, P3 ;  /* 0x000000021a197211 */ /* 0x000fca00018f0eff */
[----:B------:R0:W-:Y:S01]  /*3e8e0*/  @P2 STG.E.U16 desc[UR12][R24.64], R9 ;  /* 0x0000000918002986 */ /* 0x0001e2000c10150c */
[C---:B--2---:R-:W-:Y:S01]  /*3e8f0*/  ISETP.LT.AND P3, PT, R6.reuse, UR4, !P0 ;  /* 0x0000000406007c0c */ /* 0x044fe2000c761270 */
[----:B0-----:R-:W-:Y:S01]  /*3e900*/  IMAD R25, R6, R29, RZ ;  /* 0x0000001d06197224 */ /* 0x001fe200078e02ff */
[----:B------:R-:W4:Y:S01]  /*3e910*/  LDCU UR4, c[0x0][0x39c] ;  /* 0x00007380ff0477ac */ /* 0x000f220008000800 */
[----:B------:R-:W2:Y:S04]  /*3e920*/  LDL.LU R6, [R1+0xf00] ;  /* 0x000f000001067983 */ /* 0x000ea80000300800 */
[----:B------:R-:W2:Y:S01]  /*3e930*/  LDL.LU R11, [R1+0xf04] ;  /* 0x000f0400010b7983 */ /* 0x000ea20000300800 */
[----:B------:R-:W-:-:S04]  /*3e940*/  LEA R24, P2, R25, R3, 0x1 ;  /* 0x0000000319187211 */ /* 0x000fc800078408ff */
[----:B------:R-:W-:-:S05]  /*3e950*/  LEA.HI.X.SX32 R25, R25, R2, 0x1, P2 ;  /* 0x0000000219197211 */ /* 0x000fca00010f0eff */
[----:B------:R0:W-:Y:S01]  /*3e960*/  @P3 STG.E.U16 desc[UR12][R24.64], R8 ;  /* 0x0000000818003986 */ /* 0x0001e2000c10150c */
[C---:B---3--:R-:W-:Y:S01]  /*3e970*/  ISETP.LT.AND P3, PT, R5.reuse, UR5, !P0 ;  /* 0x0000000505007c0c */ /* 0x048fe2000c761270 */
[----:B0-----:R-:W-:Y:S01]  /*3e980*/  IMAD R25, R5, R29, RZ ;  /* 0x0000001d05197224 */ /* 0x001fe200078e02ff */
[----:B------:R-:W5:Y:S01]  /*3e990*/  LDCU UR5, c[0x0][0x39c] ;  /* 0x00007380ff0577ac */ /* 0x000f620008000800 */
[----:B------:R-:W3:Y:S03]  /*3e9a0*/  LDL.LU R5, [R1+0xf08] ;  /* 0x000f080001057983 */ /* 0x000ee60000300800 */
[----:B------:R-:W-:-:S04]  /*3e9b0*/  LEA R24, P2, R25, R3, 0x1 ;  /* 0x0000000319187211 */ /* 0x000fc800078408ff */
[----:B------:R-:W-:-:S05]  /*3e9c0*/  LEA.HI.X.SX32 R25, R25, R2, 0x1, P2 ;  /* 0x0000000219197211 */ /* 0x000fca00010f0eff */
[----:B------:R0:W-:Y:S01]  /*3e9d0*/  @P3 STG.E.U16 desc[UR12][R24.64], R10 ;  /* 0x0000000a18003986 */ /* 0x0001e2000c10150c */
[C---:B----4-:R-:W-:Y:S01]  /*3e9e0*/  ISETP.LT.AND P3, PT, R4.reuse, UR4, !P0 ;  /* 0x0000000404007c0c */ /* 0x050fe2000c761270 */
[----:B------:R-:W4:Y:S01]  /*3e9f0*/  LDCU UR4, c[0x0][0x39c] ;  /* 0x00007380ff0477ac */ /* 0x000f220008000800 */
[----:B0-----:R-:W-:Y:S02]  /*3ea00*/  IMAD R25, R4, R29, RZ ;  /* 0x0000001d04197224 */ /* 0x001fe400078e02ff */
[----:B------:R-:W3:Y:S03]  /*3ea10*/  LDL.LU R4, [R1+0xf0c] ;  /* 0x000f0c0001047983 */ /* 0x000ee60000300800 */
[----:B------:R-:W-:-:S04]  /*3ea20*/  LEA R24, P2, R25, R3, 0x1 ;  /* 0x0000000319187211 */ /* 0x000fc800078408ff */
[----:B------:R-:W-:-:S05]  /*3ea30*/  LEA.HI.X.SX32 R25, R25, R2, 0x1, P2 ;  /* 0x0000000219197211 */ /* 0x000fca00010f0eff */
[----:B------:R0:W-:Y:S01]  /*3ea40*/  @P3 STG.E.U16 desc[UR12][R24.64], R28 ;  /* 0x0000001c18003986 */ /* 0x0001e2000c10150c */
[C---:B-----5:R-:W-:Y:S01]  /*3ea50*/  ISETP.LT.AND P3, PT, R7.reuse, UR5, !P0 ;  /* 0x0000000507007c0c */ /* 0x060fe2000c761270 */
[----:B------:R-:W5:Y:S01]  /*3ea60*/  LDCU UR5, c[0x0][0x39c] ;  /* 0x00007380ff0577ac */ /* 0x000f620008000800 */
[----:B0-----:R-:W-:Y:S02]  /*3ea70*/  IMAD R25, R7, R29, RZ ;  /* 0x0000001d07197224 */ /* 0x001fe400078e02ff */
[----:B------:R-:W3:Y:S03]  /*3ea80*/  LDL.LU R7, [R1+0xf10] ;  /* 0x000f100001077983 */ /* 0x000ee60000300800 */
[----:B------:R-:W-:-:S04]  /*3ea90*/  LEA R24, P2, R25, R3, 0x1 ;  /* 0x0000000319187211 */ /* 0x000fc800078408ff */
[----:B------:R-:W-:-:S05]  /*3eaa0*/  LEA.HI.X.SX32 R25, R25, R2, 0x1, P2 ;  /* 0x0000000219197211 */ /* 0x000fca00010f0eff */
[----:B------:R2:W-:Y:S02]  /*3eab0*/  @P3 STG.E.U16 desc[UR12][R24.64], R20 ;  /* 0x0000001418003986 */ /* 0x0005e4000c10150c */
[C---:B--2---:R-:W-:Y:S01]  /*3eac0*/  IMAD R25, R6.reuse, R29, RZ ;  /* 0x0000001d06197224 */ /* 0x044fe200078e02ff */
[----:B----4-:R-:W-:Y:S01]  /*3ead0*/  ISETP.LT.AND P3, PT, R6, UR4, !P0 ;  /* 0x0000000406007c0c */ /* 0x010fe2000c761270 */
[----:B------:R-:W3:Y:S01]  /*3eae0*/  LDCU UR4, c[0x0][0x39c] ;  /* 0x00007380ff0477ac */ /* 0x000ee20008000800 */
[----:B------:R-:W2:Y:S02]  /*3eaf0*/  LDL.LU R6, [R1+0xf14] ;  /* 0x000f140001067983 */ /* 0x000ea40000300800 */
[----:B------:R-:W-:-:S04]  /*3eb00*/  LEA R24, P2, R25, R3, 0x1 ;  /* 0x0000000319187211 */ /* 0x000fc800078408ff */
[----:B------:R-:W-:-:S05]  /*3eb10*/  LEA.HI.X.SX32 R25, R25, R2, 0x1, P2 ;  /* 0x0000000219197211 */ /* 0x000fca00010f0eff */
[----:B------:R0:W-:Y:S01]  /*3eb20*/  @P3 STG.E.U16 desc[UR12][R24.64], R21 ;  /* 0x0000001518003986 */ /* 0x0001e2000c10150c */
[C---:B-----5:R-:W-:Y:S01]  /*3eb30*/  ISETP.LT.AND P3, PT, R11.reuse, UR5, !P0 ;  /* 0x000000050b007c0c */ /* 0x060fe2000c761270 */
[----:B------:R-:W4:Y:S01]  /*3eb40*/  LDCU UR5, c[0x0][0x39c] ;  /* 0x00007380ff0577ac */ /* 0x000f220008000800 */
[----:B0-----:R-:W-:-:S05]  /*3eb50*/  IMAD R25, R11, R29, RZ ;  /* 0x0000001d0b197224 */ /* 0x001fca00078e02ff */
[----:B------:R-:W-:-:S04]  /*3eb60*/  LEA R24, P2, R25, R3, 0x1 ;  /* 0x0000000319187211 */ /* 0x000fc800078408ff */
[----:B------:R-:W-:-:S05]  /*3eb70*/  LEA.HI.X.SX32 R25, R25, R2, 0x1, P2 ;  /* 0x0000000219197211 */ /* 0x000fca00010f0eff */
[----:B------:R0:W-:Y:S01]  /*3eb80*/  @P3 STG.E.U16 desc[UR12][R24.64], R22 ;  /* 0x0000001618003986 */ /* 0x0001e2000c10150c */
[C---:B---3--:R-:W-:Y:S01]  /*3eb90*/  ISETP.LT.AND P3, PT, R5.reuse, UR4, !P0 ;  /* 0x0000000405007c0c */ /* 0x048fe2000c761270 */
[----:B------:R-:W3:Y:S01]  /*3eba0*/  LDCU UR4, c[0x0][0x39c] ;  /* 0x00007380ff0477ac */ /* 0x000ee20008000800 */
[----:B0-----:R-:W-:Y:S02]  /*3ebb0*/  IMAD R25, R5, R29, RZ ;  /* 0x0000001d05197224 */ /* 0x001fe400078e02ff */
[----:B------:R-:W5:Y:S03]  /*3ebc0*/  LDL.LU R5, [R1+0xf18] ;  /* 0x000f180001057983 */ /* 0x000f660000300800 */
[----:B------:R-:W-:-:S04]  /*3ebd0*/  LEA R24, P2, R25, R3, 0x1 ;  /* 0x0000000319187211 */ /* 0x000fc800078408ff */
[----:B------:R-:W-:-:S05]  /*3ebe0*/  LEA.HI.X.SX32 R25, R25, R2, 0x1, P2 ;  /* 0x0000000219197211 */ /* 0x000fca00010f0eff */
[----:B------:R0:W-:Y:S01]  /*3ebf0*/  @P3 STG.E.U16 desc[UR12][R24.64], R23 ;  /* 0x0000001718003986 */ /* 0x0001e2000c10150c */
[C---:B----4-:R-:W-:Y:S01]  /*3ec00*/  ISETP.LT.AND P3, PT, R4.reuse, UR5, !P0 ;  /* 0x0000000504007c0c */ /* 0x050fe2000c761270 */
[----:B------:R-:W4:Y:S01]  /*3ec10*/  LDCU UR5, c[0x0][0x39c] ;  /* 0x00007380ff0577ac */ /* 0x000f220008000800 */
[----:B0-----:R-:W-:Y:S02]  /*3ec20*/  IMAD R25, R4, R29, RZ ;  /* 0x0000001d04197224 */ /* 0x001fe400078e02ff */
[----:B------:R-:W5:Y:S03]  /*3ec30*/  LDL.LU R4, [R1+0xf1c] ;  /* 0x000f1c0001047983 */ /* 0x000f660000300800 */
[----:B------:R-:W-:Y:S02]  /*3ec40*/  LEA R24, P2, R25, R3, 0x1 ;  /* 0x0000000319187211 */ /* 0x000fe400078408ff */
[----:B------:R-:W-:-:S02]  /*3ec50*/  PRMT R20, R9, 0x7632, R20 ;  /* 0x0000763209147816 */ /* 0x000fc40000000014 */
[-C--:B------:R-:W-:Y:S01]  /*3ec60*/  LEA.HI.X.SX32 R25, R25, R2.reuse, 0x1, P2 ;  /* 0x0000000219197211 */ /* 0x080fe200010f0eff */
[----:B------:R-:W5:Y:S04]  /*3ec70*/  LDL.LU R9, [R1+0xf20] ;  /* 0x000f200001097983 */ /* 0x000f680000300800 */
[----:B------:R0:W-:Y:S01]  /*3ec80*/  @P3 STG.E.U16 desc[UR12][R24.64], R20 ;  /* 0x0000001418003986 */ /* 0x0001e2000c10150c */
[C---:B---3--:R-:W-:Y:S01]  /*3ec90*/  ISETP.LT.AND P3, PT, R7.reuse, UR4, !P0 ;  /* 0x0000000407007c0c */ /* 0x048fe2000c761270 */
[----:B------:R-:W3:Y:S01]  /*3eca0*/  LDCU UR4, c[0x0][0x39c] ;  /* 0x00007380ff0477ac */ /* 0x000ee20008000800 */
[----:B0-----:R-:W-:Y:S01]  /*3ecb0*/  IMAD R25, R7, R29, RZ ;  /* 0x0000001d07197224 */ /* 0x001fe200078e02ff */
[----:B------:R-:W-:Y:S01]  /*3ecc0*/  PRMT R20, R8, 0x7632, R20 ;  /* 0x0000763208147816 */ /* 0x000fe20000000014 */
[----:B------:R-:W5:Y:S03]  /*3ecd0*/  LDL.LU R7, [R1+0xf30] ;  /* 0x000f300001077983 */ /* 0x000f660000300800 */
[C---:B------:R-:W-:Y:S01]  /*3ece0*/  LEA R24, P2, R25.reuse, R3, 0x1 ;  /* 0x0000000319187211 */ /* 0x040fe200078408ff */
[----:B------:R-:W5:Y:S03]  /*3ecf0*/  LDL.LU R8, [R1+0xf28] ;  /* 0x000f280001087983 */ /* 0x000f660000300800 */
[----:B------:R-:W-:-:S05]  /*3ed00*/  LEA.HI.X.SX32 R25, R25, R2, 0x1, P2 ;  /* 0x0000000219197211 */ /* 0x000fca00010f0eff */
[----:B------:R0:W-:Y:S02]  /*3ed10*/  @P3 STG.E.U16 desc[UR12][R24.64], R20 ;  /* 0x0000001418003986 */ /* 0x0001e4000c10150c */
[----:B0-----:R-:W-:Y:S01]  /*3ed20*/  PRMT R20, R10, 0x7632, R20 ;  /* 0x000076320a147816 */ /* 0x001fe20000000014 */
[C---:B--2---:R-:W-:Y:S01]  /*3ed30*/  IMAD R25, R6.reuse, R29, RZ ;  /* 0x0000001d06197224 */ /* 0x044fe200078e02ff */
[----:B----4-:R-:W-:Y:S01]  /*3ed40*/  ISETP.LT.AND P3, PT, R6, UR5, !P0 ;  /* 0x0000000506007c0c */ /* 0x010fe2000c761270 */
[----:B------:R-:W0:Y:S01]  /*3ed50*/  LDCU UR5, c[0x0][0x39c] ;  /* 0x00007380ff0577ac */ /* 0x000e220008000800 */
[----:B------:R-:W2:Y:S02]  /*3ed60*/  LDL.LU R6, [R1+0xf24] ;  /* 0x000f240001067983 */ /* 0x000ea40000300800 */
[----:B------:R-:W-:-:S04]  /*3ed70*/  LEA R24, P2, R25, R3, 0x1 ;  /* 0x0000000319187211 */ /* 0x000fc800078408ff */
[----:B------:R-:W-:-:S05]  /*3ed80*/  LEA.HI.X.SX32 R25, R25, R2, 0x1, P2 ;  /* 0x0000000219197211 */ /* 0x000fca00010f0eff */
[----:B------:R4:W-:Y:S02]  /*3ed90*/  @P3 STG.E.U16 desc[UR12][R24.64], R20 ;  /* 0x0000001418003986 */ /* 0x0009e4000c10150c */
[----:B----4-:R-:W-:Y:S01]  /*3eda0*/  PRMT R20, R28, 0x7632, R20 ;  /* 0x000076321c147816 */ /* 0x010fe20000000014 */
[C---:B-----5:R-:W-:Y:S01]  /*3edb0*/  IMAD R25, R5.reuse, R29, RZ ;  /* 0x0000001d05197224 */ /* 0x060fe200078e02ff */
[----:B---3--:R-:W-:Y:S01]  /*3edc0*/  ISETP.LT.AND P3, PT, R5, UR4, !P0 ;  /* 0x0000000405007c0c */ /* 0x008fe2000c761270 */
[----:B------:R-:W3:Y:S01]  /*3edd0*/  LDCU UR4, c[0x0][0x39c] ;  /* 0x00007380ff0477ac */ /* 0x000ee20008000800 */
[----:B------:R-:W4:Y:S02]  /*3ede0*/  LDL.LU R5, [R1+0xf34] ;  /* 0x000f340001057983 */ /* 0x000f240000300800 */
[C---:B------:R-:W-:Y:S02]  /*3edf0*/  LEA R24, P2, R25.reuse, R3, 0x1 ;  /* 0x0000000319187211 */ /* 0x040fe400078408ff */
[----:B------:R-:W5:Y:S02]  /*3ee00*/  LDL.LU R28, [R1+0x1318] ;  /* 0x00131800011c7983 */ /* 0x000f640000300800 */
[----:B------:R-:W-:-:S05]  /*3ee10*/  LEA.HI.X.SX32 R25, R25, R2, 0x1, P2 ;  /* 0x0000000219197211 */ /* 0x000fca00010f0eff */
[----:B------:R0:W-:Y:S02]  /*3ee20*/  @P3 STG.E.U16 desc[UR12][R24.64], R20 ;  /* 0x0000001418003986 */ /* 0x0001e4000c10150c */
[C---:B0-----:R-:W-:Y:S01]  /*3ee30*/  ISETP.LT.AND P3, PT, R4.reuse, UR5, !P0 ;  /* 0x0000000504007c0c */ /* 0x041fe2000c761270 */
[----:B------:R-:W-:Y:S01]  /*3ee40*/  IMAD R25, R4, R29, RZ ;  /* 0x0000001d04197224 */ /* 0x000fe200078e02ff */
[----:B------:R-:W-:Y:S01]  /*3ee50*/  PRMT R20, R20, 0x7632, R20 ;  /* 0x0000763214147816 */ /* 0x000fe20000000014 */
[----:B------:R-:W4:Y:S01]  /*3ee60*/  LDL.LU R4, [R1+0xf38] ;  /* 0x000f380001047983 */ /* 0x000f220000300800 */
[----:B------:R-:W0:Y:S02]  /*3ee70*/  LDCU UR5, c[0x0][0x39c] ;  /* 0x00007380ff0577ac */ /* 0x000e240008000800 */
[----:B------:R-:W-:-:S04]  /*3ee80*/  LEA R24, P2, R25, R3, 0x1 ;  /* 0x0000000319187211 */ /* 0x000fc800078408ff */
[----:B------:R-:W-:Y:S02]  /*3ee90*/  LEA.HI.X.SX32 R25, R25, R2, 0x1, P2 ;  /* 0x0000000219197211 */ /* 0x000fe400010f0eff */
[C---:B---3--:R-:W-:Y:S01]  /*3eea0*/  ISETP.LT.AND P4, PT, R9.reuse, UR4, !P0 ;  /* 0x0000000409007c0c */ /* 0x048fe2000c781270 */
[----:B------:R-:W4:Y:S02]  /*3eeb0*/  LDCU UR4, c[0x0][0x39c] ;  /* 0x00007380ff0477ac */ /* 0x000f240008000800 */
[----:B------:R3:W-:Y:S02]  /*3eec0*/  @P3 STG.E.U16 desc[UR12][R24.64], R20 ;  /* 0x0000001418003986 */ /* 0x0007e4000c10150c */
[----:B---3--:R-:W-:-:S05]  /*3eed0*/  IMAD R20, R9, R29, RZ ;  /* 0x0000001d09147224 */ /* 0x008fca00078e02ff */
[C---:B------:R-:W-:Y:S02]  /*3eee0*/  LEA R24, P3, R20.reuse, R3, 0x1 ;  /* 0x0000000314187211 */ /* 0x040fe400078608ff */
[----:B------:R-:W-:Y:S01]  /*3eef0*/  ISETP.LT.AND P2, PT, R7, UR7, !P0 ;  /* 0x0000000707007c0c */ /* 0x000fe2000c741270 */
[----:B------:R-:W3:Y:S01]  /*3ef00*/  LDCU UR7, c[0x0][0x39c] ;  /* 0x00007380ff0777ac */ /* 0x000ee20008000800 */
[----:B------:R-:W-:Y:S01]  /*3ef10*/  LEA.HI.X.SX32 R25, R20, R2, 0x1, P3 ;  /* 0x0000000214197211 */ /* 0x000fe200018f0eff */
[----:B------:R-:W3:Y:S01]  /*3ef20*/  LDL.LU R7, [R1+0xf3c] ;  /* 0x000f3c0001077983 */ /* 0x000ee20000300800 */
[----:B------:R-:W-:Y:S01]  /*3ef30*/  PRMT R20, R21, 0x7632, R20 ;  /* 0x0000763215147816 */ /* 0x000fe20000000014 */
[C---:B------:R-:W-:Y:S01]  /*3ef40*/  IMAD R21, R8.reuse, R29, RZ ;  /* 0x0000001d08157224 */ /* 0x040fe200078e02ff */
[----:B0-----:R-:W-:Y:S01]  /*3ef50*/  ISETP.LT.AND P5, PT, R8, UR5, !P0 ;  /* 0x0000000508007c0c */ /* 0x001fe2000c7a1270 */
[----:B------:R-:W0:Y:S02]  /*3ef60*/  LDCU UR5, c[0x0][0x39c] ;  /* 0x00007380ff0577ac */ /* 0x000e240008000800 */
[----:B------:R1:W-:Y:S01]  /*3ef70*/  @P4 STG.E.U16 desc[UR12][R24.64], R20 ;  /* 0x0000001418004986 */ /* 0x0003e2000c10150c */
[----:B------:R-:W-:-:S02]  /*3ef80*/  PRMT R27, R22, 0x7632, R27 ;  /* 0x00007632161b7816 */ /* 0x000fc4000000001b */
[----:B-1----:R-:W-:-:S04]  /*3ef90*/  LEA R20, P6, R21, R3, 0x1 ;  /* 0x0000000315147211 */ /* 0x002fc800078c08ff */
[----:B------:R-:W-:-:S05]  /*3efa0*/  LEA.HI.X.SX32 R21, R21, R2, 0x1, P6 ;  /* 0x0000000215157211 */ /* 0x000fca00030f0eff */
[----:B------:R-:W-:Y:S01]  /*3efb0*/  @P5 STG.E.U16 desc[UR12][R20.64], R27 ;  /* 0x0000001b14005986 */ /* 0x000fe2000c10150c */
[C---:B--2---:R-:W-:Y:S01]  /*3efc0*/  IMAD R24, R6.reuse, R29, RZ ;  /* 0x0000001d06187224 */ /* 0x044fe200078e02ff */
[----:B------:R-:W-:Y:S02]  /*3efd0*/  ISETP.LT.AND P3, PT, R6, UR6, !P0 ;  /* 0x0000000606007c0c */ /* 0x000fe4000c761270 */
[----:B-----5:R-:W-:Y:S01]  /*3efe0*/  PRMT R28, R23, 0x7632, R28 ;  /* 0x00007632171c7816 */ /* 0x020fe2000000001c */
[----:B------:R-:W2:Y:S01]  /*3eff0*/  LDL.LU R6, [R1+0xf40] ;  /* 0x000f400001067983 */ /* 0x000ea20000300800 */
[CC--:B------:R-:W-:Y:S01]  /*3f000*/  LEA R22, P6, R24.reuse, R3.reuse, 0x1 ;  /* 0x0000000318167211 */ /* 0x0c0fe200078c08ff */
[----:B------:R-:W-:Y:S01]  /*3f010*/  IMAD R25, R29, 0x20, R26 ;  /* 0x000000201d197824 */ /* 0x000fe200078e021a */
[----:B----4-:R-:W-:Y:S01]  /*3f020*/  ISETP.LT.AND P4, PT, R5, UR4, !P0 ;  /* 0x0000000405007c0c */ /* 0x010fe2000c781270 */
[----:B------:R-:W2:Y:S01]  /*3f030*/  LDCU UR4, c[0x0][0x39c] ;  /* 0x00007380ff0477ac */ /* 0x000ea20008000800 */
[----:B------:R-:W-:Y:S01]  /*3f040*/  LEA.HI.X.SX32 R23, R24, R2, 0x1, P6 ;  /* 0x0000000218177211 */ /* 0x000fe200030f0eff */
[----:B------:R-:W4:Y:S01]  /*3f050*/  LDL.LU R5, [R1+0xf44] ;  /* 0x000f440001057983 */ /* 0x000f220000300800 */
[----:B------:R-:W4:Y:S03]  /*3f060*/  LDCU UR6, c[0x0][0x39c] ;  /* 0x00007380ff0677ac */ /* 0x000f260008000800 */
[----:B------:R-:W5:Y:S04]  /*3f070*/  LDL.LU R9, [R1+0x1b4] ;  /* 0x0001b40001097983 */ /* 0x000f680000300800 */
[----:B------:R-:W2:Y:S04]  /*3f080*/  LDL.LU R15, [R1+0x1b8] ;  /* 0x0001b800010f7983 */ /* 0x000ea80000300800 */
[----:B------:R1:W-:Y:S01]  /*3f090*/  @P3 STG.E.U16 desc[UR12][R22.64], R28 ;  /* 0x0000001c16003986 */ /* 0x0003e2000c10150c */
[----:B---3--:R-:W-:Y:S01]  /*3f0a0*/  ISETP.LT.AND P5, PT, R4, UR7, !P0 ;  /* 0x0000000704007c0c */ /* 0x008fe2000c7a1270 */
[----:B------:R-:W3:Y:S02]  /*3f0b0*/  LDCU UR7, c[0x0][0x39c] ;  /* 0x00007380ff0777ac */ /* 0x000ee40008000800 */
[----:B------:R-:W2:Y:S04]  /*3f0c0*/  LDL.LU R4, [R1+0x1bc] ;  /* 0x0001bc0001047983 */ /* 0x000ea80000300800 */
[----:B-1----:R-:W2:Y:S01]  /*3f0d0*/  LDL.LU R28, [R1+0x1b0] ;  /* 0x0001b000011c7983 */ /* 0x002ea20000300800 */
[----:B------:R-:W-:-:S04]  /*3f0e0*/  LEA R20, P6, R25, R3, 0x1 ;  /* 0x0000000319147211 */ /* 0x000fc800078c08ff */
[-C--:B------:R-:W-:Y:S02]  /*3f0f0*/  LEA.HI.X.SX32 R21, R25, R2.reuse, 0x1, P6 ;  /* 0x0000000219157211 */ /* 0x080fe400030f0eff */
[----:B0-----:R-:W-:Y:S01]  /*3f100*/  ISETP.LT.AND P3, PT, R7, UR5, !P0 ;  /* 0x0000000507007c0c */ /* 0x001fe2000c761270 */
[C---:B------:R-:W-:Y:S01]  /*3f110*/  IMAD R22, R29.reuse, 0x2, R25 ;  /* 0x000000021d167824 */ /* 0x040fe200078e0219 */
[----:B------:R-:W3:Y:S01]  /*3f120*/  LDL.LU R7, [R1+0xf48] ;  /* 0x000f480001077983 */ /* 0x000ee20000300800 */
[----:B------:R-:W3:Y:S03]  /*3f130*/  LDCU UR5, c[0x0][0x39c] ;  /* 0x00007380ff0577ac */ /* 0x000ee60008000800 */
[----:B------:R-:W3:Y:S04]  /*3f140*/  LDL.LU R11, [R1+0x1c0] ;  /* 0x0001c000010b7983 */ /* 0x000ee80000300800 */
[----:B------:R-:W3:Y:S04]  /*3f150*/  LDL.LU R10, [R1+0x1c4] ;  /* 0x0001c400010a7983 */ /* 0x000ee80000300800 */
[----:B------:R-:W3:Y:S04]  /*3f160*/  LDL.LU R8, [R1+0x1c8] ;  /* 0x0001c80001087983 */ /* 0x000ee80000300800 */
[----:B--2---:R0:W-:Y:S01]  /*3f170*/  @P2 STG.E.U16 desc[UR12][R20.64], R28 ;  /* 0x0000001c14002986 */ /* 0x0041e2000c10150c */
[----:B------:R-:W-:Y:S01]  /*3f180*/  ISETP.LT.AND P2, PT, R6, UR4, !P0 ;  /* 0x0000000406007c0c */ /* 0x000fe2000c741270 */
[----:B------:R-:W-:Y:S01]  /*3f190*/  IMAD R23, R29, 0x2, R22 ;  /* 0x000000021d177824 */ /* 0x000fe200078e0216 */
[C---:B------:R-:W-:Y:S01]  /*3f1a0*/  LEA R24, P6, R22.reuse, R3, 0x1 ;  /* 0x0000000316187211 */ /* 0x040fe200078c08ff */
[----:B------:R-:W2:Y:S01]  /*3f1b0*/  LDL.LU R6, [R1+0xf4c] ;  /* 0x000f4c0001067983 */ /* 0x000ea20000300800 */
[----:B------:R-:W2:Y:S02]  /*3f1c0*/  LDCU UR4, c[0x0][0x39c] ;  /* 0x00007380ff0477ac */ /* 0x000ea40008000800 */
[----:B------:R-:W-:-:S02]  /*3f1d0*/  LEA.HI.X.SX32 R25, R22, R2, 0x1, P6 ;  /* 0x0000000216197211 */ /* 0x000fc400030f0eff */
[----:B0-----:R-:W-:-:S03]  /*3f1e0*/  LEA R20, P6, R23, R3, 0x1 ;  /* 0x0000000317147211 */ /* 0x001fc600078c08ff */
[----:B-----5:R0:W-:Y:S01]  /*3f1f0*/  @P4 STG.E.U16 desc[UR12][R24.64], R9 ;  /* 0x0000000918004986 */ /* 0x0201e2000c10150c */
[----:B------:R-:W-:Y:S02]  /*3f200*/  LEA.HI.X.SX32 R21, R23, R2, 0x1, P6 ;  /* 0x0000000217157211 */ /* 0x000fe400030f0eff */
[----:B----4-:R-:W-:Y:S01]  /*3f210*/  ISETP.LT.AND P4, PT, R5, UR6, !P0 ;  /* 0x0000000605007c0c */ /* 0x010fe2000c781270 */
[----:B------:R-:W-:Y:S01]  /*3f220*/  IMAD R22, R29, 0x2, R23 ;  /* 0x000000021d167824 */ /* 0x000fe200078e0217 */
[----:B------:R-:W4:Y:S01]  /*3f230*/  LDL.LU R5, [R1+0x1cc] ;  /* 0x0001cc0001057983 */ /* 0x000f220000300800 */
[----:B------:R-:W1:Y:S03]  /*3f240*/  LDCU UR6, c[0x0][0x39c] ;  /* 0x00007380ff0677ac */ /* 0x000e660008000800 */
[----:B------:R5:W-:Y:S01]  /*3f250*/  @P5 STG.E.U16 desc[UR12][R20.64], R15 ;  /* 0x0000000f14005986 */ /* 0x000be2000c10150c */
[----:B---3--:R-:W-:-:S03]  /*3f260*/  ISETP.LT.AND P5, PT, R7, UR5, !P0 ;  /* 0x0000000507007c0c */ /* 0x008fc6000c7a1270 */
[----:B------:R-:W1:Y:S01]  /*3f270*/  LDL.LU R14, [R1+0xf58] ;  /* 0x000f5800010e7983 */ /* 0x000e620000300800 */
[C---:B0-----:R-:W-:Y:S01]  /*3f280*/  LEA R24, P6, R22.reuse, R3, 0x1 ;  /* 0x0000000316187211 */ /* 0x041fe200078c08ff */
[----:B------:R-:W0:Y:S02]  /*3f290*/  LDCU UR5, c[0x0][0x39c] ;  /* 0x00007380ff0577ac */ /* 0x000e240008000800 */
[----:B------:R-:W0:Y:S04]  /*3f2a0*/  LDL.LU R13, [R1+0xf54] ;  /* 0x000f5400010d7983 */ /* 0x000e280000300800 */
[----:B------:R-:W3:Y:S01]  /*3f2b0*/  LDL.LU R7, [R1+0xf50] ;  /* 0x000f500001077983 */ /* 0x000ee20000300800 */
[----:B------:R-:W-:-:S05]  /*3f2c0*/  LEA.HI.X.SX32 R25, R22, R2, 0x1, P6 ;  /* 0x0000000216197211 */ /* 0x000fca00030f0eff */
[----:B------:R2:W-:Y:S01]  /*3f2d0*/  @P3 STG.E.U16 desc[UR12][R24.64], R4 ;  /* 0x0000000418003986 */ /* 0x0005e2000c10150c */
[----:B-----5:R-:W-:Y:S01]  /*3f2e0*/  IMAD R20, R29, 0x2, R22 ;  /* 0x000000021d147824 */ /* 0x020fe200078e0216 */
[----:B--2---:R-:W-:-:S03]  /*3f2f0*/  ISETP.LT.AND P3, PT, R6, UR4, !P0 ;  /* 0x0000000406007c0c */ /* 0x004fc6000c761270 */
[C---:B------:R-:W-:Y:S01]  /*3f300*/  IMAD R21, R29.reuse, 0x2, R20 ;  /* 0x000000021d157824 */ /* 0x040fe200078e0214 */
[----:B------:R-:W2:Y:S01]  /*3f310*/  LDL.LU R6, [R1+0xf5c] ;  /* 0x000f5c0001067983 */ /* 0x000ea20000300800 */
[CC--:B------:R-:W-:Y:S01]  /*3f320*/  LEA R22, P6, R20.reuse, R3.reuse, 0x1 ;  /* 0x0000000314167211 */ /* 0x0c0fe200078c08ff */
[----:B------:R-:W2:Y:S01]  /*3f330*/  LDCU UR4, c[0x0][0x39c] ;  /* 0x00007380ff0477ac */ /* 0x000ea20008000800 */
[----:B------:R-:W-:Y:S02]  /*3f340*/  IMAD R24, R29, 0x2, R21 ;  /* 0x000000021d187824 */ /* 0x000fe400078e0215 */
[----:B------:R-:W-:Y:S02]  /*3f350*/  LEA.HI.X.SX32 R23, R20, R2, 0x1, P6 ;  /* 0x0000000214177211 */ /* 0x000fe400030f0eff */
[----:B------:R-:W-:-:S03]  /*3f360*/  LEA R20, P6, R21, R3, 0x1 ;  /* 0x0000000315147211 */ /* 0x000fc600078c08ff */
[----:B------:R5:W-:Y:S01]  /*3f370*/  @P2 STG.E.U16 desc[UR12][R22.64], R11 ;  /* 0x0000000b16002986 */ /* 0x000be2000c10150c */
[----:B------:R-:W-:Y:S02]  /*3f380*/  LEA.HI.X.SX32 R21, R21, R2, 0x1, P6 ;  /* 0x0000000215157211 */ /* 0x000fe400030f0eff */
[----:B-----5:R-:W-:-:S04]  /*3f390*/  LEA R22, P2, R24, R3, 0x1 ;  /* 0x0000000318167211 */ /* 0x020fc800078408ff */
[-C--:B------:R-:W-:Y:S01]  /*3f3a0*/  LEA.HI.X.SX32 R23, R24, R2.reuse, 0x1, P2 ;  /* 0x0000000218177211 */ /* 0x080fe200010f0eff */
[----:B------:R5:W-:Y:S04]  /*3f3b0*/  @P4 STG.E.U16 desc[UR12][R20.64], R10 ;  /* 0x0000000a14004986 */ /* 0x000be8000c10150c */
[----:B------:R2:W-:Y:S01]  /*3f3c0*/  @P5 STG.E.U16 desc[UR12][R22.64], R8 ;  /* 0x0000000816005986 */ /* 0x0005e2000c10150c */
[----:B---3--:R-:W-:Y:S01]  /*3f3d0*/  ISETP.LT.AND P5, PT, R7, UR7, !P0 ;  /* 0x0000000707007c0c */ /* 0x008fe2000c7a1270 */
[----:B------:R-:W-:Y:S01]  /*3f3e0*/  IMAD R25, R29, 0x2, R24 ;  /* 0x000000021d197824 */ /* 0x000fe200078e0218 */
[----:B-1----:R-:W-:Y:S01]  /*3f3f0*/  ISETP.LT.AND P2, PT, R14, UR6, !P0 ;  /* 0x000000060e007c0c */ /* 0x002fe2000c741270 */
[----:B------:R-:W3:Y:S01]  /*3f400*/  LDL.LU R7, [R1+0xf60] ;  /* 0x000f600001077983 */ /* 0x000ee20000300800 */
[----:B0-----:R-:W-:Y:S01]  /*3f410*/  ISETP.LT.AND P4, PT, R13, UR5, !P0 ;  /* 0x000000050d007c0c */ /* 0x001fe2000c781270 */
[----:B------:R-:W3:Y:S01]  /*3f420*/  LDCU UR5, c[0x0][0x39c] ;  /* 0x00007380ff0577ac */ /* 0x000ee20008000800 */
[----:B-----5:R-:W-:Y:S01]  /*3f430*/  LEA R20, P6, R25, R3, 0x1 ;  /* 0x0000000319147211 */ /* 0x020fe200078c08ff */
[----:B------:R-:W5:Y:S01]  /*3f440*/  LDL.LU R14, [R1+0xf64] ;  /* 0x000f6400010e7983 */ /* 0x000f620000300800 */
[----:B------:R-:W-:Y:S01]  /*3f450*/  PRMT R26, R9, 0x7632, R26 ;  /* 0x00007632091a7816 */ /* 0x000fe2000000001a */
[----:B------:R-:W5:Y:S01]  /*3f460*/  LDCU UR6, c[0x0][0x39c] ;  /* 0x00007380ff0677ac */ /* 0x000f620008000800 */
[----:B------:R-:W-:Y:S01]  /*3f470*/  LEA.HI.X.SX32 R21, R25, R2, 0x1, P6 ;  /* 0x0000000219157211 */ /* 0x000fe200030f0eff */
[----:B------:R-:W5:Y:S01]  /*3f480*/  LDL.LU R13, [R1+0xf68] ;  /* 0x000f6800010d7983 */ /* 0x000f620000300800 */
[----:B------:R-:W0:Y:S03]  /*3f490*/  LDCU UR7, c[0x0][0x39c] ;  /* 0x00007380ff0777ac */ /* 0x000e260008000800 */
[----:B----4-:R1:W-:Y:S01]  /*3f4a0*/  @P3 STG.E.U16 desc[UR12][R20.64], R5 ;  /* 0x0000000514003986 */ /* 0x0103e2000c10150c */
[----:B--2---:R-:W-:Y:S01]  /*3f4b0*/  ISETP.LT.AND P3, PT, R6, UR4, !P0 ;  /* 0x0000000406007c0c */ /* 0x004fe2000c761270 */
[----:B------:R-:W-:-:S02]  /*3f4c0*/  IMAD R23, R29, 0x2, R25 ;  /* 0x000000021d177824 */ /* 0x000fc400078e0219 */
[----:B------:R-:W2:Y:S01]  /*3f4d0*/  LDL.LU R6, [R1+0xf6c] ;  /* 0x000f6c0001067983 */ /* 0x000ea20000300800 */
[----:B------:R-:W5:Y:S01]  /*3f4e0*/  LDCU UR4, c[0x0][0x39c] ;  /* 0x00007380ff0477ac */ /* 0x000f620008000800 */
[----:B-1----:R-:W-:Y:S01]  /*3f4f0*/  IMAD R21, R29, 0x2, R23 ;  /* 0x000000021d157824 */ /* 0x002fe200078e0217 */
[CC--:B------:R-:W-:Y:S01]  /*3f500*/  LEA R22, P6, R23.reuse, R3.reuse, 0x1 ;  /* 0x0000000317167211 */ /* 0x0c0fe200078c08ff */
[----:B------:R-:W4:Y:S01]  /*3f510*/  LDL.LU R9, [R1+0xf70] ;  /* 0x000f700001097983 */ /* 0x000f220000300800 */
[----:B------:R-:W-:Y:S02]  /*3f520*/  PRMT R25, R28, 0x7632, R25 ;  /* 0x000076321c197816 */ /* 0x000fe40000000019 */
[----:B------:R-:W-:Y:S01]  /*3f530*/  LEA.HI.X.SX32 R23, R23, R2, 0x1, P6 ;  /* 0x0000000217177211 */ /* 0x000fe200030f0eff */
[----:B------:R-:W-:Y:S01]  /*3f540*/  IMAD R24, R29, 0x2, R21 ;  /* 0x000000021d187824 */ /* 0x000fe200078e0215 */
[----:B------:R-:W-:-:S03]  /*3f550*/  LEA R20, P6, R21, R3, 0x1 ;  /* 0x0000000315147211 */ /* 0x000fc600078c08ff */
[----:B------:R1:W-:Y:S01]  /*3f560*/  @P2 STG.E.U16 desc[UR12][R22.64], R25 ;  /* 0x0000001916002986 */ /* 0x0003e2000c10150c */
[----:B------:R-:W-:-:S05]  /*3f570*/  LEA.HI.X.SX32 R21, R21, R2, 0x1, P6 ;  /* 0x0000000215157211 */ /* 0x000fca00030f0eff */
[----:B------:R0:W-:Y:S01]  /*3f580*/  @P4 STG.E.U16 desc[UR12][R20.64], R26 ;  /* 0x0000001a14004986 */ /* 0x0001e2000c10150c */
[----:B-1----:R-:W-:-:S04]  /*3f590*/  LEA R22, P6, R24, R3, 0x1 ;  /* 0x0000000318167211 */ /* 0x002fc800078c08ff */
[----:B------:R-:W-:Y:S02]  /*3f5a0*/  LEA.HI.X.SX32 R23, R24, R2, 0x1, P6 ;  /* 0x0000000218177211 */ /* 0x000fe400030f0eff */
[----:B---3--:R-:W-:Y:S01]  /*3f5b0*/  ISETP.LT.AND P2, PT, R7, UR5, !P0 ;  /* 0x0000000507007c0c */ /* 0x008fe2000c741270 */
[----:B------:R-:W2:Y:S01]  /*3f5c0*/  LDCU UR5, c[0x0][0x39c] ;  /* 0x00007380ff0577ac */ /* 0x000ea20008000800 */
[----:B------:R-:W3:Y:S01]  /*3f5d0*/  LDL.LU R7, [R1+0xf74] ;  /* 0x000f740001077983 */ /* 0x000ee20000300800 */
[----:B0-----:R-:W-:Y:S01]  /*3f5e0*/  PRMT R20, R15, 0x7632, R20 ;  /* 0x000076320f147816 */ /* 0x001fe20000000014 */
[----:B------:R-:W-:-:S04]  /*3f5f0*/  IMAD R21, R29, 0x2, R24 ;  /* 0x000000021d157824 */ /* 0x000fc800078e0218 */
[----:B------:R0:W-:Y:S01]  /*3f600*/  @P5 STG.E.U16 desc[UR12][R22.64], R20 ;  /* 0x0000001416005986 */ /* 0x0001e2000c10150c */
[----:B------:R-:W-:-:S03]  /*3f610*/  PRMT R25, R4, 0x7632, R25 ;  /* 0x0000763204197816 */ /* 0x000fc60000000019 */
[----:B------:R-:W4:Y:S01]  /*3f620*/  LDL.LU R4, [R1+0xf78] ;  /* 0x000f780001047983 */ /* 0x000f220000300800 */
[----:B0-----:R-:W-:Y:S01]  /*3f630*/  LEA R20, P5, R21, R3, 0x1 ;  /* 0x0000000315147211 */ /* 0x001fe200078a08ff */
[----:B------:R-:W-:-:S03]  /*3f640*/  IMAD R23, R29, 0x2, R21 ;  /* 0x000000021d177824 */ /* 0x000fc600078e0215 */
[----:B------:R-:W-:-:S05]  /*3f650*/  LEA.HI.X.SX32 R21, R21, R2, 0x1, P5 ;  /* 0x0000000215157211 */ /* 0x000fca00028f0eff */
[----:B------:R0:W-:Y:S01]  /*3f660*/  @P3 STG.E.U16 desc[UR12][R20.64], R25 ;  /* 0x0000001914003986 */ /* 0x0001e2000c10150c */
[----:B--2---:R-:W-:Y:S02]  /*3f670*/  ISETP.LT.AND P3, PT, R6, UR5, !P0 ;  /* 0x0000000506007c0c */ /* 0x004fe4000c761270 */
[----:B-----5:R-:W-:Y:S01]  /*3f680*/  ISETP.LT.AND P6, PT, R13, UR4, !P0 ;  /* 0x000000040d007c0c */ /* 0x020fe2000c7c1270 */
[----:B------:R-:W2:Y:S01]  /*3f690*/  LDL.LU R6, [R1+0xf7c] ;  /* 0x000f7c0001067983 */ /* 0x000ea20000300800 */
[----:B------:R-:W3:Y:S01]  /*3f6a0*/  LDCU UR4, c[0x0][0x39c] ;  /* 0x00007380ff0477ac */ /* 0x000ee20008000800 */
[-C--:B------:R-:W-:Y:S01]  /*3f6b0*/  LEA R22, P5, R23, R3.reuse, 0x1 ;  /* 0x0000000317167211 */ /* 0x080fe200078a08ff */
[----:B------:R-:W-:Y:S01]  /*3f6c0*/  IMAD R24, R29, 0x2, R23 ;  /* 0x000000021d187824 */ /* 0x000fe200078e0217 */
[----:B------:R-:W-:Y:S01]  /*3f6d0*/  ISETP.LT.AND P4, PT, R14, UR6, !P0 ;  /* 0x000000060e007c0c */ /* 0x000fe2000c781270 */
[----:B------:R-:W4:Y:S01]  /*3f6e0*/  LDCU UR6, c[0x0][0x39c] ;  /* 0x00007380ff0677ac */ /* 0x000f220008000800 */
[----:B------:R-:W-:Y:S01]  /*3f6f0*/  PRMT R26, R11, 0x7632, R26 ;  /* 0x000076320b1a7816 */ /* 0x000fe2000000001a */
[----:B------:R-:W5:Y:S01]  /*3f700*/  LDL.LU R28, [R1+0x1d0] ;  /* 0x0001d000011c7983 */ /* 0x000f620000300800 */
[----:B------:R-:W-:Y:S01]  /*3f710*/  LEA.HI.X.SX32 R23, R23, R2, 0x1, P5 ;  /* 0x0000000217177211 */ /* 0x000fe200028f0eff */
[----:B------:R-:W1:Y:S01]  /*3f720*/  LDCU UR5, c[0x0][0x39c] ;  /* 0x00007380ff0577ac */ /* 0x000e620008000800 */
[----:B0-----:R-:W-:-:S03]  /*3f730*/  LEA R20, P5, R24, R3, 0x1 ;  /* 0x0000000318147211 */ /* 0x001fc600078a08ff */
[----:B------:R0:W-:Y:S01]  /*3f740*/  @P2 STG.E.U16 desc[UR12][R22.64], R26 ;  /* 0x0000001a16002986 */ /* 0x0001e2000c10150c */
[----:B------:R-:W-:Y:S02]  /*3f750*/  LEA.HI.X.SX32 R21, R24, R2, 0x1, P5 ;  /* 0x0000000218157211 */ /* 0x000fe400028f0eff */
[----:B0-----:R-:W-:Y:S01]  /*3f760*/  PRMT R23, R10, 0x7632, R23 ;  /* 0x000076320a177816 */ /* 0x001fe20000000017 */
[--C-:B------:R-:W-:Y:S01]  /*3f770*/  IMAD R22, R29, 0x2, R24.reuse ;  /* 0x000000021d167824 */ /* 0x100fe200078e0218 */
[----:B---3--:R-:W-:Y:S01]  /*3f780*/  ISETP.LT.AND P5, PT, R7, UR4, !P0 ;  /* 0x0000000407007c0c */ /* 0x008fe2000c7a1270 */
[----:B------:R-:W2:Y:S01]  /*3f790*/  LDCU UR4, c[0x0][0x39c] ;  /* 0x00007380ff0477ac */ /* 0x000ea20008000800 */
[----:B------:R-:W3:Y:S04]  /*3f7a0*/  LDL.LU R7, [R1+0xf80] ;  /* 0x000f800001077983 */ /* 0x000ee80000300800 */
[----:B------:R0:W-:Y:S01]  /*3f7b0*/  @P4 STG.E.U16 desc[UR12][R20.64], R23 ;  /* 0x0000001714004986 */ /* 0x0001e2000c10150c */
[----:B------:R-:W-:-:S02]  /*3f7c0*/  PRMT R24, R8, 0x7632, R24 ;  /* 0x0000763208187816 */ /* 0x000fc40000000018 */
[----:B------:R-:W-:Y:S02]  /*3f7d0*/  PRMT R26, R5, 0x7632, R26 ;  /* 0x00007632051a7816 */ /* 0x000fe4000000001a */
[----:B0-----:R-:W-:Y:S01]  /*3f7e0*/  LEA R20, P4, R22, R3, 0x1 ;  /* 0x0000000316147211 */ /* 0x001fe200078808ff */
[----:B------:R-:W-:-:S03]  /*3f7f0*/  IMAD R23, R29, 0x2, R22 ;  /* 0x000000021d177824 */ /* 0x000fc600078e0216 */
[-C--:B------:R-:W-:Y:S02]  /*3f800*/  LEA.HI.X.SX32 R21, R22, R2.reuse, 0x1, P4 ;  /* 0x0000000216157211 */ /* 0x080fe400020f0eff */
[----:B------:R-:W-:Y:S01]  /*3f810*/  LEA R22, P4, R23, R3, 0x1 ;  /* 0x0000000317167211 */ /* 0x000fe200078808ff */
[----:B------:R-:W-:Y:S01]  /*3f820*/  IMAD R25, R29, 0x2, R23 ;  /* 0x000000021d197824 */ /* 0x000fe200078e0217 */
[----:B----4-:R-:W-:Y:S01]  /*3f830*/  ISETP.LT.AND P2, PT, R9, UR6, !P0 ;  /* 0x0000000609007c0c */ /* 0x010fe2000c741270 */
[----:B------:R0:W-:Y:S01]  /*3f840*/  @P6 STG.E.U16 desc[UR12][R20.64], R24 ;  /* 0x0000001814006986 */ /* 0x0001e2000c10150c */
[----:B------:R-:W-:Y:S01]  /*3f850*/  LEA.HI.X.SX32 R23, R23, R2, 0x1, P4 ;  /* 0x0000000217177211 */ /* 0x000fe200020f0eff */
[----:B------:R-:W3:Y:S02]  /*3f860*/  LDCU UR6, c[0x0][0x39c] ;  /* 0x00007380ff0677ac */ /* 0x000ee40008000800 */
[----:B------:R-:W4:Y:S01]  /*3f870*/  LDL.LU R9, [R1+0x1d4] ;  /* 0x0001d40001097983 */ /* 0x000f220000300800 */
[----:B-1----:R-:W-:Y:S01]  /*3f880*/  ISETP.LT.AND P4, PT, R4, UR5, !P0 ;  /* 0x0000000504007c0c */ /* 0x002fe2000c781270 */
[----:B------:R-:W1:Y:S02]  /*3f890*/  LDCU UR5, c[0x0][0x39c] ;  /* 0x00007380ff0577ac */ /* 0x000e640008000800 */
[----:B------:R-:W1:Y:S04]  /*3f8a0*/  LDL.LU R5, [R1+0xf84] ;  /* 0x000f840001057983 */ /* 0x000e680000300800 */
[----:B------:R-:W4:Y:S04]  /*3f8b0*/  LDL.LU R15, [R1+0x1d8] ;  /* 0x0001d800010f7983 */ /* 0x000f280000300800 */
[----:B------:R0:W-:Y:S04]  /*3f8c0*/  @P3 STG.E.U16 desc[UR12][R22.64], R26 ;  /* 0x0000001a16003986 */ /* 0x0001e8000c10150c */
[----:B------:R-:W4:Y:S01]  /*3f8d0*/  LDL.LU R4, [R1+0x1dc] ;  /* 0x0001dc0001047983 */ /* 0x000f220000300800 */
[----:B--2---:R-:W-:-:S02]  /*3f8e0*/  ISETP.LT.AND P3, PT, R6, UR4, !P0 ;  /* 0x0000000406007c0c */ /* 0x004fc4000c761270 */
[-C--:B0-----:R-:W-:Y:S01]  /*3f8f0*/  LEA R20, P6, R25, R3.reuse, 0x1 ;  /* 0x0000000319147211 */ /* 0x081fe200078c08ff */
[----:B------:R-:W2:Y:S01]  /*3f900*/  LDL.LU R6, [R1+0xf88] ;  /* 0x000f880001067983 */ /* 0x000ea20000300800 */
[----:B------:R-:W-:Y:S01]  /*3f910*/  IMAD R22, R29, 0x2, R25 ;  /* 0x000000021d167824 */ /* 0x000fe200078e0219 */
[----:B------:R-:W2:Y:S01]  /*3f920*/  LDCU UR4, c[0x0][0x39c] ;  /* 0x00007380ff0477ac */ /* 0x000ea20008000800 */
[----:B------:R-:W-:Y:S01]  /*3f930*/  LEA.HI.X.SX32 R21, R25, R2, 0x1, P6 ;  /* 0x0000000219157211 */ /* 0x000fe200030f0eff */
[----:B------:R-:W2:Y:S04]  /*3f940*/  LDL.LU R11, [R1+0x1e0] ;  /* 0x0001e000010b7983 */ /* 0x000ea80000300800 */
[----:B------:R-:W2:Y:S04]  /*3f950*/  LDL.LU R10, [R1+0x1e4] ;  /* 0x0001e400010a7983 */ /* 0x000ea80000300800 */
[----:B-----5:R0:W-:Y:S04]  /*3f960*/  @P2 STG.E.U16 desc[UR12][R20.64], R28 ;  /* 0x0000001c14002986 */ /* 0x0201e8000c10150c */
[----:B------:R-:W5:Y:S01]  /*3f970*/  LDL.LU R8, [R1+0x1e8] ;  /* 0x0001e80001087983 */ /* 0x000f620000300800 */
[----:B------:R-:W-:Y:S01]  /*3f980*/  LEA R24, P6, R22, R3, 0x1 ;  /* 0x0000000316187211 */ /* 0x000fe200078c08ff */
[----:B------:R-:W-:-:S03]  /*3f990*/  IMAD R23, R29, 0x2, R22 ;  /* 0x000000021d177824 */ /* 0x000fc600078e0216 */
[----:B------:R-:W-:Y:S02]  /*3f9a0*/  LEA.HI.X.SX32 R25, R22, R2, 0x1, P6 ;  /* 0x0000000216197211 */ /* 0x000fe400030f0eff */
[----:B---3--:R-:W-:Y:S01]  /*3f9b0*/  ISETP.LT.AND P2, PT, R7, UR6, !P0 ;  /* 0x0000000607007c0c */ /* 0x008fe2000c741270 */
[----:B------:R-:W3:Y:S01]  /*3f9c0*/  LDCU UR6, c[0x0][0x39c] ;  /* 0x00007380ff0677ac */ /* 0x000ee20008000800 */
[----:B------:R-:W3:Y:S01]  /*3f9d0*/  LDL.LU R7, [R1+0xf8c] ;  /* 0x000f8c0001077983 */ /* 0x000ee20000300800 */
[----:B0-----:R-:W-:-:S04]  /*3f9e0*/  LEA R20, P6, R23, R3, 0x1 ;  /* 0x0000000317147211 */ /* 0x001fc800078c08ff */
[----:B------:R-:W-:Y:S01]  /*3f9f0*/  LEA.HI.X.SX32 R21, R23, R2, 0x1, P6 ;  /* 0x0000000217157211 */ /* 0x000fe200030f0eff */
[----:B----4-:R0:W-:Y:S01]  /*3fa00*/  @P5 STG.E.U16 desc[UR12][R24.64], R9 ;  /* 0x0000000918005986 */ /* 0x0101e2000c10150c */
[----:B-1----:R-:W-:Y:S01]  /*3fa10*/  ISETP.LT.AND P5, PT, R5, UR5, !P0 ;  /* 0x0000000505007c0c */ /* 0x002fe2000c7a1270 */
[----:B------:R-:W-:Y:S02]  /*3fa20*/  IMAD R22, R29, 0x2, R23 ;  /* 0x000000021d167824 */ /* 0x000fe400078e0217 */
[----:B------:R-:W4:Y:S01]  /*3fa30*/  LDL.LU R5, [R1+0x1ec] ;  /* 0x0001ec0001057983 */ /* 0x000f220000300800 */
[----:B------:R-:W1:Y:S03]  /*3fa40*/  LDCU UR5, c[0x0][0x39c] ;  /* 0x00007380ff0577ac */ /* 0x000e660008000800 */
[----:B------:R0:W-:Y:S04]  /*3fa50*/  @P4 STG.E.U16 desc[UR12][R20.64], R15 ;  /* 0x0000000f14004986 */ /* 0x0001e8000c10150c */
[----:B------:R-:W1:Y:S04]  /*3fa60*/  LDL.LU R14, [R1+0xf98] ;  /* 0x000f9800010e7983 */ /* 0x000e680000300800 */
[----:B------:R-:W4:Y:S01]  /*3fa70*/  LDL.LU R13, [R1+0xf94] ;  /* 0x000f9400010d7983 */ /* 0x000f220000300800 */
[----:B--2---:R-:W-:-:S02]  /*3fa80*/  ISETP.LT.AND P4, PT, R6, UR4, !P0 ;  /* 0x0000000406007c0c */ /* 0x004fc4000c781270 */
[CC--:B0-----:R-:W-:Y:S01]  /*3fa90*/  LEA R24, P6, R22.reuse, R3.reuse, 0x1 ;  /* 0x0000000316187211 */ /* 0x0c1fe200078c08ff */
[----:B------:R-:W2:Y:S01]  /*3faa0*/  LDL.LU R6, [R1+0xf90] ;  /* 0x000f900001067983 */ /* 0x000ea20000300800 */
[C---:B------:R-:W-:Y:S01]  /*3fab0*/  IMAD R20, R29.reuse, 0x2, R22 ;  /* 0x000000021d147824 */ /* 0x040fe200078e0216 */
[----:B------:R-:W4:Y:S01]  /*3fac0*/  LDCU UR4, c[0x0][0x39c] ;  /* 0x00007380ff0477ac */ /* 0x000f220008000800 */
[-C--:B------:R-:W-:Y:S02]  /*3fad0*/  LEA.HI.X.SX32 R25, R22, R2.reuse, 0x1, P6 ;  /* 0x0000000216197211 */ /* 0x080fe400030f0eff */
[----:B------:R-:W-:Y:S01]  /*3fae0*/  IMAD R21, R29, 0x2, R20 ;  /* 0x000000021d157824 */ /* 0x000fe200078e0214 */
[C---:B------:R-:W-:Y:S02]  /*3faf0*/  LEA R22, P6, R20.reuse, R3, 0x1 ;  /* 0x0000000314167211 */ /* 0x040fe400078c08ff */
[----:B------:R0:W-:Y:S02]  /*3fb00*/  @P3 STG.E.U16 desc[UR12][R24.64], R4 ;  /* 0x0000000418003986 */ /* 0x0001e4000c10150c */
[----:B------:R-:W-:-:S02]  /*3fb10*/  LEA.HI.X.SX32 R23, R20, R2, 0x1, P6 ;  /* 0x0000000214177211 */ /* 0x000fc400030f0eff */
[----:B------:R-:W-:-:S03]  /*3fb20*/  LEA R20, P6, R21, R3, 0x1 ;  /* 0x0000000315147211 */ /* 0x000fc600078c08ff */
[----:B------:R3:W-:Y:S01]  /*3fb30*/  @P2 STG.E.U16 desc[UR12][R22.64], R11 ;  /* 0x0000000b16002986 */ /* 0x0007e2000c10150c */
[----:B0-----:R-:W-:Y:S01]  /*3fb40*/  IMAD R24, R29, 0x2, R21 ;  /* 0x000000021d187824 */ /* 0x001fe200078e0215 */
[----:B---3--:R-:W-:Y:S01]  /*3fb50*/  ISETP.LT.AND P3, PT, R7, UR6, !P0 ;  /* 0x0000000607007c0c */ /* 0x008fe2000c761270 */
[----:B------:R-:W0:Y:S01]  /*3fb60*/  LDCU UR6, c[0x0][0x39c] ;  /* 0x00007380ff0677ac */ /* 0x000e220008000800 */
[----:B------:R-:W0:Y:S02]  /*3fb70*/  LDL.LU R7, [R1+0xf9c] ;  /* 0x000f9c0001077983 */ /* 0x000e240000300800 */
[C---:B------:R-:W-:Y:S02]  /*3fb80*/  LEA R22, P2, R24.reuse, R3, 0x1 ;  /* 0x0000000318167211 */ /* 0x040fe400078408ff */
[-C--:B------:R-:W-:Y:S02]  /*3fb90*/  LEA.HI.X.SX32 R21, R21, R2.reuse, 0x1, P6 ;  /* 0x0000000215157211 */ /* 0x080fe400030f0eff */
[----:B------:R-:W-:-:S03]  /*3fba0*/  LEA.HI.X.SX32 R23, R24, R2, 0x1, P2 ;  /* 0x0000000218177211 */ /* 0x000fc600010f0eff */
[----:B------:R3:W-:Y:S04]  /*3fbb0*/  @P5 STG.E.U16 desc[UR12][R20.64], R10 ;  /* 0x0000000a14005986 */ /* 0x0007e8000c10150c */
[----:B-----5:R5:W-:Y:S01]  /*3fbc0*/  @P4 STG.E.U16 desc[UR12][R22.64], R8 ;  /* 0x0000000816004986 */ /* 0x020be2000c10150c */
[----:B--2---:R-:W-:Y:S01]  /*3fbd0*/  ISETP.LT.AND P4, PT, R6, UR7, !P0 ;  /* 0x0000000706007c0c */ /* 0x004fe2000c781270 */
[----:B------:R-:W-:Y:S02]  /*3fbe0*/  IMAD R25, R29, 0x2, R24 ;  /* 0x000000021d197824 */ /* 0x000fe400078e0218 */
[----:B------:R-:W2:Y:S01]  /*3fbf0*/  LDL.LU R6, [R1+0xfa0] ;  /* 0x000fa00001067983 */ /* 0x000ea20000300800 */
[----:B-1----:R-:W-:Y:S01]  /*3fc00*/  ISETP.LT.AND P2, PT, R14, UR5, !P0 ;  /* 0x000000050e007c0c */ /* 0x002fe2000c741270 */
[----:B------:R-:W1:Y:S01]  /*3fc10*/  LDCU UR5, c[0x0][0x39c] ;  /* 0x00007380ff0577ac */ /* 0x000e620008000800 */
[----:B---3--:R-:W-:Y:S01]  /*3fc20*/  LEA R20, P6, R25, R3, 0x1 ;  /* 0x0000000319147211 */ /* 0x008fe200078c08ff */
[----:B------:R-:W1:Y:S01]  /*3fc30*/  LDL.LU R14, [R1+0xfa4] ;  /* 0x000fa400010e7983 */ /* 0x000e620000300800 */
[----:B----4-:R-:W-:Y:S01]  /*3fc40*/  ISETP.LT.AND P5, PT, R13, UR4, !P0 ;  /* 0x000000040d007c0c */ /* 0x010fe2000c7a1270 */
[----:B------:R-:W2:Y:S01]  /*3fc50*/  LDCU UR4, c[0x0][0x39c] ;  /* 0x00007380ff0477ac */ /* 0x000ea20008000800 */
[----:B------:R-:W-:Y:S01]  /*3fc60*/  LEA.HI.X.SX32 R21, R25, R2, 0x1, P6 ;  /* 0x0000000219157211 */ /* 0x000fe200030f0eff */
[----:B------:R-:W3:Y:S01]  /*3fc70*/  LDL.LU R13, [R1+0xfa8] ;  /* 0x000fa800010d7983 */ /* 0x000ee20000300800 */
[----:B------:R-:W-:Y:S01]  /*3fc80*/  PRMT R26, R28, 0x7632, R26 ;  /* 0x000076321c1a7816 */ /* 0x000fe2000000001a */
[----:B------:R-:W4:Y:S02]  /*3fc90*/  LDCU UR7, c[0x0][0x39c] ;  /* 0x00007380ff0777ac */ /* 0x000f240008000800 */
[----:B------:R0:W-:Y:S01]  /*3fca0*/  @P3 STG.E.U16 desc[UR12][R20.64], R5 ;  /* 0x0000000514003986 */ /* 0x0001e2000c10150c */
[----:B-----5:R-:W-:-:S05]  /*3fcb0*/  IMAD R23, R29, 0x2, R25 ;  /* 0x000000021d177824 */ /* 0x020fca00078e0219 */
[-C--:B------:R-:W-:Y:S02]  /*3fcc0*/  LEA R22, P6, R23, R3.reuse, 0x1 ;  /* 0x0000000317167211 */ /* 0x080fe400078c08ff */
[----:B0-----:R-:W-:Y:S01]  /*3fcd0*/  ISETP.LT.AND P3, PT, R7, UR6, !P0 ;  /* 0x0000000607007c0c */ /* 0x001fe2000c761270 */
[----:B------:R-:W-:Y:S01]  /*3fce0*/  IMAD R21, R29, 0x2, R23 ;  /* 0x000000021d157824 */ /* 0x000fe200078e0217 */
[----:B------:R-:W5:Y:S01]  /*3fcf0*/  LDL.LU R7, [R1+0xfac] ;  /* 0x000fac0001077983 */ /* 0x000f620000300800 */
[-C--:B------:R-:W-:Y:S01]  /*3fd00*/  LEA.HI.X.SX32 R23, R23, R2.reuse, 0x1, P6 ;  /* 0x0000000217177211 */ /* 0x080fe200030f0eff */
[----:B------:R-:W3:Y:S01]  /*3fd10*/  LDCU UR6, c[0x0][0x39c] ;  /* 0x00007380ff0677ac */ /* 0x000ee20008000800 */
[----:B------:R-:W-:Y:S02]  /*3fd20*/  PRMT R25, R9, 0x7632, R25 ;  /* 0x0000763209197816 */ /* 0x000fe40000000019 */
[----:B------:R-:W4:Y:S04]  /*3fd30*/  LDL.LU R9, [R1+0xfb0] ;  /* 0x000fb00001097983 */ /* 0x000f280000300800 */
[----:B------:R0:W-:Y:S01]  /*3fd40*/  @P2 STG.E.U16 desc[UR12][R22.64], R26 ;  /* 0x0000001a16002986 */ /* 0x0001e2000c10150c */
[----:B------:R-:W-:Y:S01]  /*3fd50*/  LEA R20, P6, R21, R3, 0x1 ;  /* 0x0000000315147211 */ /* 0x000fe200078c08ff */
[----:B------:R-:W-:Y:S01]  /*3fd60*/  IMAD R24, R29, 0x2, R21 ;  /* 0x000000021d187824 */ /* 0x000fe200078e0215 */
[----:B--2---:R-:W-:Y:S01]  /*3fd70*/  ISETP.LT.AND P2, PT, R6, UR4, !P0 ;  /* 0x0000000406007c0c */ /* 0x004fe2000c741270 */
[----:B------:R-:W5:Y:S01]  /*3fd80*/  LDCU UR4, c[0x0][0x39c] ;  /* 0x00007380ff0477ac */ /* 0x000f620008000800 */
[----:B------:R-:W2:Y:S01]  /*3fd90*/  LDL.LU R6, [R1+0xfb4] ;  /* 0x000fb40001067983 */ /* 0x000ea20000300800 */
[----:B------:R-:W-:-:S02]  /*3fda0*/  LEA.HI.X.SX32 R21, R21, R2, 0x1, P6 ;  /* 0x0000000215157211 */ /* 0x000fc400030f0eff */
[----:B0-----:R-:W-:-:S03]  /*3fdb0*/  LEA R22, P6, R24, R3, 0x1 ;  /* 0x0000000318167211 */ /* 0x001fc600078c08ff */
[----:B------:R0:W-:Y:S01]  /*3fdc0*/  @P5 STG.E.U16 desc[UR12][R20.64], R25 ;  /* 0x0000001914005986 */ /* 0x0001e2000c10150c */
[----:B------:R-:W-:Y:S02]  /*3fdd0*/  LEA.HI.X.SX32 R23, R24, R2, 0x1, P6 ;  /* 0x0000000218177211 */ /* 0x000fe400030f0eff */
[----:B0-----:R-:W-:Y:S01]  /*3fde0*/  PRMT R20, R15, 0x7632, R20 ;  /* 0x000076320f147816 */ /* 0x001fe20000000014 */
[----:B------:R-:W-:-:S04]  /*3fdf0*/  IMAD R21, R29, 0x2, R24 ;  /* 0x000000021d157824 */ /* 0x000fc800078e0218 */
[----:B------:R0:W-:Y:S01]  /*3fe00*/  @P4 STG.E.U16 desc[UR12][R22.64], R20 ;  /* 0x0000001416004986 */ /* 0x0001e2000c10150c */
[----:B------:R-:W-:Y:S02]  /*3fe10*/  PRMT R26, R4, 0x7632, R26 ;  /* 0x00007632041a7816 */ /* 0x000fe4000000001a */
[----:B---3--:R-:W-:Y:S01]  /*3fe20*/  ISETP.LT.AND P6, PT, R13, UR6, !P0 ;  /* 0x000000060d007c0c */ /* 0x008fe2000c7c1270 */
[----:B------:R-:W3:Y:S01]  /*3fe30*/  LDL.LU R4, [R1+0xfb8] ;  /* 0x000fb80001047983 */ /* 0x000ee20000300800 */
[----:B------:R-:W2:Y:S01]  /*3fe40*/  LDCU UR6, c[0x0][0x39c] ;  /* 0x00007380ff0677ac */ /* 0x000ea20008000800 */
[----:B0-----:R-:W-:Y:S01]  /*3fe50*/  LEA R20, P4, R21, R3, 0x1 ;  /* 0x0000000315147211 */ /* 0x001fe200078808ff */
[----:B------:R-:W-:-:S03]  /*3fe60*/  IMAD R23, R29, 0x2, R21 ;  /* 0x000000021d177824 */ /* 0x000fc600078e0215 */
[----:B------:R-:W-:-:S05]  /*3fe70*/  LEA.HI.X.SX32 R21, R21, R2, 0x1, P4 ;  /* 0x0000000215157211 */ /* 0x000fca00020f0eff */
[----:B------:R0:W-:Y:S01]  /*3fe80*/  @P3 STG.E.U16 desc[UR12][R20.64], R26 ;  /* 0x0000001a14003986 */ /* 0x0001e2000c10150c */
[----:B-----5:R-:W-:Y:S01]  /*3fe90*/  ISETP.LT.AND P3, PT, R7, UR4, !P0 ;  /* 0x0000000407007c0c */ /* 0x020fe2000c761270 */
[----:B------:R-:W-:Y:S01]  /*3fea0*/  IMAD R24, R29, 0x2, R23 ;  /* 0x000000021d187824 */ /* 0x000fe200078e0217 */
[CC--:B------:R-:W-:Y:S01]  /*3feb0*/  LEA R22, P4, R23.reuse, R3.reuse, 0x1 ;  /* 0x0000000317167211 */ /* 0x0c0fe200078808ff */
[----:B------:R-:W5:Y:S01]  /*3fec0*/  LDL.LU R7, [R1+0xfbc] ;  /* 0x000fbc0001077983 */ /* 0x000f620000300800 */
[----:B-1----:R-:W-:Y:S01]  /*3fed0*/  ISETP.LT.AND P5, PT, R14, UR5, !P0 ;  /* 0x000000050e007c0c */ /* 0x002fe2000c7a1270 */
[----:B------:R-:W4:Y:S01]  /*3fee0*/  LDCU UR5, c[0x0][0x39c] ;  /* 0x00007380ff0577ac */ /* 0x000f220008000800 */
[----:B------:R-:W-:Y:S01]  /*3fef0*/  LEA.HI.X.SX32 R23, R23, R2, 0x1, P4 ;  /* 0x0000000217177211 */ /* 0x000fe200020f0eff */
[----:B------:R-:W5:Y:S01]  /*3ff00*/  LDL.LU R28, [R1] ;  /* 0x00000000011c7983 */ /* 0x000f620000300800 */
[----:B------:R-:W-:Y:S01]  /*3ff10*/  PRMT R25, R11, 0x7632, R25 ;  /* 0x000076320b197816 */ /* 0x000fe20000000019 */
[----:B------:R-:W3:Y:S01]  /*3ff20*/  LDCU UR4, c[0x0][0x39c] ;  /* 0x00007380ff0477ac */ /* 0x000ee20008000800 */
[----:B0-----:R-:W-:-:S04]  /*3ff30*/  LEA R20, P4, R24, R3, 0x1 ;  /* 0x0000000318147211 */ /* 0x001fc800078808ff */
[----:B------:R-:W-:Y:S02]  /*3ff40*/  LEA.HI.X.SX32 R21, R24, R2, 0x1, P4 ;  /* 0x0000000218157211 */ /* 0x000fe400020f0eff */
[----:B--2---:R-:W-:Y:S01]  /*3ff50*/  ISETP.LT.AND P4, PT, R6, UR6, !P0 ;  /* 0x0000000606007c0c */ /* 0x004fe2000c781270 */
[----:B------:R0:W-:Y:S04]  /*3ff60*/  @P2 STG.E.U16 desc[UR12][R22.64], R25 ;  /* 0x0000001916002986 */ /* 0x0001e8000c10150c */
[----:B------:R-:W2:Y:S01]  /*3ff70*/  LDL.LU R6, [R1+0xfc0] ;  /* 0x000fc00001067983 */ /* 0x000ea20000300800 */
[----:B----4-:R-:W-:Y:S01]  /*3ff80*/  ISETP.LT.AND P2, PT, R9, UR5, !P0 ;  /* 0x0000000509007c0c */ /* 0x010fe2000c741270 */
[----:B------:R-:W5:Y:S01]  /*3ff90*/  LDCU UR5, c[0x0][0x39c] ;  /* 0x00007380ff0577ac */ /* 0x000f620008000800 */
[----:B------:R-:W-:Y:S01]  /*3ffa0*/  PRMT R27, R8, 0x7632, R27 ;  /* 0x00007632081b7816 */ /* 0x000fe2000000001b */
[----:B------:R-:W4:Y:S01]  /*3ffb0*/  LDL.LU R9, [R1+0x4] ;  /* 0x0000040001097983 */ /* 0x000f220000300800 */
[----:B------:R-:W-:Y:S01]  /*3ffc0*/  PRMT R26, R5, 0x7632, R26 ;  /* 0x00007632051a7816 */ /* 0x000fe2000000001a */
[----:B------:R-:W2:Y:S01]  /*3ffd0*/  LDCU UR6, c[0x0][0x39c] ;  /* 0x00007380ff0677ac */ /* 0x000ea20008000800 */
[----:B0-----:R-:W-:Y:S01]  /*3ffe0*/  PRMT R22, R10, 0x7632, R22 ;  /* 0x000076320a167816 */ /* 0x001fe20000000016 */
[----:B------:R-:W-:Y:S01]  /*3fff0*/  IMAD R23, R29, 0x2, R24 ;  /* 0x000000021d177824 */ /* 0x000fe200078e0218 */
[----:B------:R-:W4:Y:S04]  /*40000*/  LDL.LU R5, [R1+0xfc4] ;  /* 0x000fc40001057983 */ /* 0x000f280000300800 */
[----:B------:R0:W-:Y:S04]  /*40010*/  @P5 STG.E.U16 desc[UR12][R20.64], R22 ;  /* 0x0000001614005986 */ /* 0x0001e8000c10150c */
[----:B------:R-:W4:Y:S01]  /*40020*/  LDL.LU R15, [R1+0x8] ;  /* 0x00000800010f7983 */ /* 0x000f220000300800 */
[----:B0-----:R-:W-:Y:S01]  /*40030*/  LEA R22, P5, R23, R3, 0x1 ;  /* 0x0000000317167211 */ /* 0x001fe200078a08ff */
[----:B------:R-:W-:-:S03]  /*40040*/  IMAD R20, R29, 0x2, R23 ;  /* 0x000000021d147824 */ /* 0x000fc600078e0217 */
[----:B------:R-:W-:Y:S02]  /*40050*/  LEA.HI.X.SX32 R23, R23, R2, 0x1, P5 ;  /* 0x0000000217177211 */ /* 0x000fe400028f0eff */
[----:B------:R-:W-:-:S04]  /*40060*/  LEA R24, P5, R20, R3, 0x1 ;  /* 0x0000000314187211 */ /* 0x000fc800078a08ff */
[----:B------:R-:W-:Y:S01]  /*40070*/  LEA.HI.X.SX32 R25, R20, R2, 0x1, P5 ;  /* 0x0000000214197211 */ /* 0x000fe200028f0eff */
[----:B------:R0:W-:Y:S01]  /*40080*/  @P6 STG.E.U16 desc[UR12][R22.64], R27 ;  /* 0x0000001b16006986 */ /* 0x0001e2000c10150c */
[----:B---3--:R-:W-:Y:S01]  /*40090*/  ISETP.LT.AND P5, PT, R4, UR4, !P0 ;  /* 0x0000000404007c0c */ /* 0x008fe2000c7a1270 */
[----:B------:R-:W-:Y:S01]  /*400a0*/  IMAD R21, R29, 0x2, R20 ;  /* 0x000000021d157824 */ /* 0x000fe200078e0214 */
[----:B------:R-:W1:Y:S01]  /*400b0*/  LDCU UR4, c[0x0][0x39c] ;  /* 0x00007380ff0477ac */ /* 0x000e620008000800 */
[----:B------:R3:W-:Y:S01]  /*400c0*/  @P3 STG.E.U16 desc[UR12][R24.64], R26 ;  /* 0x0000001a18003986 */ /* 0x0007e2000c10150c */
[----:B-----5:R-:W-:Y:S01]  /*400d0*/  ISETP.LT.AND P3, PT, R7, UR5, !P0 ;  /* 0x0000000507007c0c */ /* 0x020fe2000c761270 */
[----:B------:R-:W5:Y:S02]  /*400e0*/  LDCU UR5, c[0x0][0x39c] ;  /* 0x00007380ff0577ac */ /* 0x000f640008000800 */
[----:B------:R-:W5:Y:S04]  /*400f0*/  LDL.LU R4, [R1+0xc] ;  /* 0x00000c0001047983 */ /* 0x000f680000300800 */
[----:B------:R-:W5:Y:S01]  /*40100*/  LDL.LU R7, [R1+0xfc8] ;  /* 0x000fc80001077983 */ /* 0x000f620000300800 */
[----:B------:R-:W-:Y:S01]  /*40110*/  LEA R20, P6, R21, R3, 0x1 ;  /* 0x0000000315147211 */ /* 0x000fe200078c08ff */
[----:B0-----:R-:W-:-:S02]  /*40120*/  IMAD R22, R29, 0x2, R21 ;  /* 0x000000021d167824 */ /* 0x001fc400078e0215 */
[----:B------:R-:W5:Y:S01]  /*40130*/  LDL.LU R11, [R1+0x10] ;  /* 0x00001000010b7983 */ /* 0x000f620000300800 */
[----:B------:R-:W-:-:S03]  /*40140*/  LEA.HI.X.SX32 R21, R21, R2, 0x1, P6 ;  /* 0x0000000215157211 */ /* 0x000fc600030f0eff */
[----:B------:R-:W5:Y:S04]  /*40150*/  LDL.LU R10, [R1+0x14] ;  /* 0x00001400010a7983 */ /* 0x000f680000300800 */
[----:B------:R0:W-:Y:S04]  /*40160*/  @P2 STG.E.U16 desc[UR12][R20.64], R28 ;  /* 0x0000001c14002986 */ /* 0x0001e8000c10150c */
[----:B------:R-:W5:Y:S01]  /*40170*/  LDL.LU R8, [R1+0x18] ;  /* 0x0000180001087983 */ /* 0x000f620000300800 */
[----:B--2---:R-:W-:Y:S01]  /*40180*/  ISETP.LT.AND P2, PT, R6, UR6, !P0 ;  /* 0x0000000606007c0c */ /* 0x004fe2000c741270 */
[----:B------:R-:W-:-:S02]  /*40190*/  IMAD R23, R29, 0x2, R22 ;  /* 0x000000021d177824 */ /* 0x000fc400078e0216 */
[----:B------:R-:W2:Y:S01]  /*401a0*/  LDL.LU R6, [R1+0xfcc] ;  /* 0x000fcc0001067983 */ /* 0x000ea20000300800 */
[CC--:B---3--:R-:W-:Y:S01]  /*401b0*/  LEA R24, P6, R22.reuse, R3.reuse, 0x1 ;  /* 0x0000000316187211 */ /* 0x0c8fe200078c08ff */
[----:B------:R-:W2:Y:S03]  /*401c0*/  LDCU UR6, c[0x0][0x39c] ;  /* 0x00007380ff0677ac */ /* 0x000ea60008000800 */
[----:B------:R-:W-:Y:S02]  /*401d0*/  LEA.HI.X.SX32 R25, R22, R2, 0x1, P6 ;  /* 0x0000000216197211 */ /* 0x000fe400030f0eff */
[----:B0-----:R-:W-:-:S04]  /*401e0*/  LEA R20, P6, R23, R3, 0x1 ;  /* 0x0000000317147211 */ /* 0x001fc800078c08ff */
[----:B------:R-:W-:Y:S01]  /*401f0*/  LEA.HI.X.SX32 R21, R23, R2, 0x1, P6 ;  /* 0x0000000217157211 */ /* 0x000fe200030f0eff */
[----:B----4-:R0:W-:Y:S01]  /*40200*/  @P4 STG.E.U16 desc[UR12][R24.64], R9 ;  /* 0x0000000918004986 */ /* 0x0101e2000c10150c */
[----:B-1----:R-:W-:Y:S01]  /*40210*/  ISETP.LT.AND P4, PT, R5, UR4, !P0 ;  /* 0x0000000405007c0c */ /* 0x002fe2000c781270 */
[----:B------:R-:W-:Y:S01]  /*40220*/  IMAD R22, R29, 0x2, R23 ;  /* 0x000000021d167824 */ /* 0x000fe200078e0217 */
[----:B------:R-:W1:Y:S01]  /*40230*/  LDCU UR4, c[0x0][0x39c] ;  /* 0x00007380ff0477ac */ /* 0x000e620008000800 */
[----:B------:R-:W3:Y:S04]  /*40240*/  LDL.LU R5, [R1+0x1c] ;  /* 0x00001c0001057983 */ /* 0x000ee80000300800 */
[----:B------:R4:W-:Y:S04]  /*40250*/  @P5 STG.E.U16 desc[UR12][R20.64], R15 ;  /* 0x0000000f14005986 */ /* 0x0009e8000c10150c */
[----:B------:R-:W1:Y:S04]  /*40260*/  LDL.LU R14, [R1+0xfd8] ;  /* 0x000fd800010e7983 */ /* 0x000e680000300800 */
[----:B------:R-:W3:Y:S01]  /*40270*/  LDL.LU R13, [R1+0xfd4] ;  /* 0x000fd400010d7983 */ /* 0x000ee20000300800 */
[----:B0-----:R-:W-:-:S04]  /*40280*/  LEA R24, P6, R22, R3, 0x1 ;  /* 0x0000000316187211 */ /* 0x001fc800078c08ff */
[----:B------:R-:W-:Y:S02]  /*40290*/  LEA.HI.X.SX32 R25, R22, R2, 0x1, P6 ;  /* 0x0000000216197211 */ /* 0x000fe400030f0eff */
[----:B-----5:R-:W-:-:S03]  /*402a0*/  ISETP.LT.AND P5, PT, R7, UR5, !P0 ;  /* 0x0000000507007c0c */ /* 0x020fc6000c7a1270 */
[----:B------:R0:W-:Y:S01]  /*402b0*/  @P3 STG.E.U16 desc[UR12][R24.64], R4 ;  /* 0x0000000418003986 */ /* 0x0001e2000c10150c */
[C---:B----4-:R-:W-:Y:S01]  /*402c0*/  IMAD R20, R29.reuse, 0x2, R22 ;  /* 0x000000021d147824 */ /* 0x050fe200078e0216 */
[----:B------:R-:W3:Y:S02]  /*402d0*/  LDCU UR5, c[0x0][0x39c] ;  /* 0x00007380ff0577ac */ /* 0x000ee40008000800 */
[----:B------:R-:W4:Y:S01]  /*402e0*/  LDL.LU R7, [R1+0xfd0] ;  /* 0x000fd00001077983 */ /* 0x000f220000300800 */
[----:B--2---:R-:W-:Y:S01]  /*402f0*/  ISETP.LT.AND P3, PT, R6, UR6, !P0 ;  /* 0x0000000606007c0c */ /* 0x004fe2000c761270 */
[C---:B------:R-:W-:Y:S02]  /*40300*/  IMAD R21, R29.reuse, 0x2, R20 ;  /* 0x000000021d157824 */ /* 0x040fe400078e0214 */
[----:B------:R-:W2:Y:S01]  /*40310*/  LDL.LU R6, [R1+0xfdc] ;  /* 0x000fdc0001067983 */ /* 0x000ea20000300800 */
[----:B------:R-:W-:Y:S01]  /*40320*/  LEA R22, P6, R20, R3, 0x1 ;  /* 0x0000000314167211 */ /* 0x000fe200078c08ff */
[----:B------:R-:W2:Y:S01]  /*40330*/  LDCU UR6, c[0x0][0x39c] ;  /* 0x00007380ff0677ac */ /* 0x000ea20008000800 */
[----:B0-----:R-:W-:-:S02]  /*40340*/  IMAD R24, R29, 0x2, R21 ;  /* 0x000000021d187824 */ /* 0x001fc400078e0215 */
[----:B------:R-:W-:Y:S02]  /*40350*/  LEA.HI.X.SX32 R23, R20, R2, 0x1, P6 ;  /* 0x0000000214177211 */ /* 0x000fe400030f0eff */
[----:B------:R-:W-:-:S03]  /*40360*/  LEA R20, P6, R21, R3, 0x1 ;  /* 0x0000000315147211 */ /* 0x000fc600078c08ff */
[----:B------:R0:W-:Y:S01]  /*40370*/  @P2 STG.E.U16 desc[UR12][R22.64], R11 ;  /* 0x0000000b16002986 */ /* 0x0001e2000c10150c */
[----:B------:R-:W-:Y:S02]  /*40380*/  LEA.HI.X.SX32 R21, R21, R2, 0x1, P6 ;  /* 0x0000000215157211 */ /* 0x000fe400030f0eff */
[----:B0-----:R-:W-:-:S04]  /*40390*/  LEA R22, P2, R24, R3, 0x1 ;  /* 0x0000000318167211 */ /* 0x001fc800078408ff */
[----:B------:R-:W-:Y:S01]  /*403a0*/  LEA.HI.X.SX32 R23, R24, R2, 0x1, P2 ;  /* 0x0000000218177211 */ /* 0x000fe200010f0eff */
[----:B------:R0:W-:Y:S04]  /*403b0*/  @P4 STG.E.U16 desc[UR12][R20.64], R10 ;  /* 0x0000000a14004986 */ /* 0x0001e8000c10150c */
[----:B------:R5:W-:Y:S01]  /*403c0*/  @P5 STG.E.U16 desc[UR12][R22.64], R8 ;  /* 0x0000000816005986 */ /* 0x000be2000c10150c */
[----:B------:R-:W-:-:S05]  /*403d0*/  IMAD R25, R29, 0x2, R24 ;  /* 0x000000021d197824 */ /* 0x000fca00078e0218 */
[----:B0-----:R-:W-:Y:S02]  /*403e0*/  LEA R20, P6, R25, R3, 0x1 ;  /* 0x0000000319147211 */ /* 0x001fe400078c08ff */
[----:B----4-:R-:W-:Y:S02]  /*403f0*/  ISETP.LT.AND P5, PT, R7, UR7, !P0 ;  /* 0x0000000707007c0c */ /* 0x010fe4000c7a1270 */
[----:B-1----:R-:W-:Y:S01]  /*40400*/  ISETP.LT.AND P2, PT, R14, UR4, !P0 ;  /* 0x000000040e007c0c */ /* 0x002fe2000c741270 */
[----:B------:R-:W4:Y:S01]  /*40410*/  LDL.LU R7, [R1+0xfe0] ;  /* 0x000fe00001077983 */ /* 0x000f220000300800 */
[----:B------:R-:W-:Y:S01]  /*40420*/  LEA.HI.X.SX32 R21, R25, R2, 0x1, P6 ;  /* 0x0000000219157211 */ /* 0x000fe200030f0eff */
[----:B------:R-:W4:Y:S01]  /*40430*/  LDCU UR4, c[0x0][0x39c] ;  /* 0x00007380ff0477ac */ /* 0x000f220008000800 */
[----:B---3--:R-:W-:Y:S01]  /*40440*/  ISETP.LT.AND P4, PT, R13, UR5, !P0 ;  /* 0x000000050d007c0c */ /* 0x008fe2000c781270 */
[----:B------:R-:W3:Y:S01]  /*40450*/  LDL.LU R14, [R1+0xfe4] ;  /* 0x000fe400010e7983 */ /* 0x000ee20000300800 */
[C---:B-----5:R-:W-:Y:S01]  /*40460*/  IMAD R23, R29.reuse, 0x2, R25 ;  /* 0x000000021d177824 */ /* 0x060fe200078e0219 */
[----:B------:R-:W-:Y:S01]  /*40470*/  PRMT R26, R28, 0x7632, R26 ;  /* 0x000076321c1a7816 */ /* 0x000fe2000000001a */
[----:B------:R-:W3:Y:S01]  /*40480*/  LDCU UR5, c[0x0][0x39c] ;  /* 0x00007380ff0577ac */ /* 0x000ee20008000800 */
[----:B------:R0:W-:Y:S01]  /*40490*/  @P3 STG.E.U16 desc[UR12][R20.64], R5 ;  /* 0x0000000514003986 */ /* 0x0001e2000c10150c */
[----:B------:R-:W-:Y:S01]  /*404a0*/  PRMT R27, R8, 0x7632, R27 ;  /* 0x00007632081b7816 */ /* 0x000fe2000000001b */
[----:B------:R-:W1:Y:S02]  /*404b0*/  LDCU UR7, c[0x0][0x39c] ;  /* 0x00007380ff0777ac */ /* 0x000e640008000800 */
[----:B------:R-:W5:Y:S01]  /*404c0*/  LDL.LU R13, [R1+0xfe8] ;  /* 0x000fe800010d7983 */ /* 0x000f620000300800 */
[----:B--2---:R-:W-:Y:S01]  /*404d0*/  ISETP.LT.AND P3, PT, R6, UR6, !P0 ;  /* 0x0000000606007c0c */ /* 0x004fe2000c761270 */
[----:B0-----:R-:W-:-:S02]  /*404e0*/  IMAD R21, R29, 0x2, R23 ;  /* 0x000000021d157824 */ /* 0x001fc400078e0217 */
[----:B------:R-:W2:Y:S01]  /*404f0*/  LDL.LU R6, [R1+0xfec] ;  /* 0x000fec0001067983 */ /* 0x000ea20000300800 */
[-C--:B------:R-:W-:Y:S01]  /*40500*/  LEA R22, P6, R23, R3.reuse, 0x1 ;  /* 0x0000000317167211 */ /* 0x080fe200078c08ff */
[----:B------:R-:W5:Y:S01]  /*40510*/  LDCU UR6, c[0x0][0x39c] ;  /* 0x00007380ff0677ac */ /* 0x000f620008000800 */
[----:B------:R-:W-:Y:S02]  /*40520*/  IMAD R24, R29, 0x2, R21 ;  /* 0x000000021d187824 */ /* 0x000fe400078e0215 */
[-C--:B------:R-:W-:Y:S02]  /*40530*/  LEA.HI.X.SX32 R23, R23, R2.reuse, 0x1, P6 ;  /* 0x0000000217177211 */ /* 0x080fe400030f0eff */
[----:B------:R-:W-:Y:S02]  /*40540*/  LEA R20, P6, R21, R3, 0x1 ;  /* 0x0000000315147211 */ /* 0x000fe400078c08ff */
[----:B------:R-:W-:Y:S01]  /*40550*/  PRMT R25, R9, 0x7632, R25 ;  /* 0x0000763209197816 */ /* 0x000fe20000000019 */
[----:B------:R0:W-:Y:S01]  /*40560*/  @P2 STG.E.U16 desc[UR12][R22.64], R26 ;  /* 0x0000001a16002986 */ /* 0x0001e2000c10150c */
[----:B------:R-:W-:-:S03]  /*40570*/  LEA.HI.X.SX32 R21, R21, R2, 0x1, P6 ;  /* 0x0000000215157211 */ /* 0x000fc600030f0eff */
[----:B------:R-:W5:Y:S04]  /*40580*/  LDL.LU R9, [R1+0xff0] ;  /* 0x000ff00001097983 */ /* 0x000f680000300800 */
[----:B------:R1:W-:Y:S01]  /*40590*/  @P4 STG.E.U16 desc[UR12][R20.64], R25 ;  /* 0x0000001914004986 */ /* 0x0003e2000c10150c */
[----:B0-----:R-:W-:-:S04]  /*405a0*/  LEA R22, P6, R24, R3, 0x1 ;  /* 0x0000000318167211 */ /* 0x001fc800078c08ff */
[----:B------:R-:W-:Y:S02]  /*405b0*/  LEA.HI.X.SX32 R23, R24, R2, 0x1, P6 ;  /* 0x0000000218177211 */ /* 0x000fe400030f0eff */
[----:B-1----:R-:W-:Y:S01]  /*405c0*/  PRMT R20, R15, 0x7632, R20 ;  /* 0x000076320f147816 */ /* 0x002fe20000000014 */
[----:B------:R-:W-:-:S04]  /*405d0*/  IMAD R21, R29, 0x2, R24 ;  /* 0x000000021d157824 */ /* 0x000fc800078e0218 */
[----:B------:R0:W-:Y:S01]  /*405e0*/  @P5 STG.E.U16 desc[UR12][R22.64], R20 ;  /* 0x0000001416005986 */ /* 0x0001e2000c10150c */
[----:B------:R-:W-:Y:S02]  /*405f0*/  PRMT R26, R4, 0x7632, R26 ;  /* 0x00007632041a7816 */ /* 0x000fe4000000001a */
[----:B----4-:R-:W-:Y:S01]  /*40600*/  ISETP.LT.AND P2, PT, R7, UR4, !P0 ;  /* 0x0000000407007c0c */ /* 0x010fe2000c741270 */
[----:B------:R-:W2:Y:S01]  /*40610*/  LDCU UR4, c[0x0][0x39c] ;  /* 0x00007380ff0477ac */ /* 0x000ea20008000800 */
[----:B------:R-:W4:Y:S01]  /*40620*/  LDL.LU R7, [R1+0xff4] ;  /* 0x000ff40001077983 */ /* 0x000f220000300800 */
[----:B0-----:R-:W-:Y:S01]  /*40630*/  LEA R20, P5, R21, R3, 0x1 ;  /* 0x0000000315147211 */ /* 0x001fe200078a08ff */
[----:B------:R-:W-:Y:S02]  /*40640*/  IMAD R23, R29, 0x2, R21 ;  /* 0x000000021d177824 */ /* 0x000fe400078e0215 */
[----:B------:R-:W4:Y:S01]  /*40650*/  LDL.LU R4, [R1+0xff8] ;  /* 0x000ff80001047983 */ /* 0x000f220000300800 */
[----:B------:R-:W-:-:S05]  /*40660*/  LEA.HI.X.SX32 R21, R21, R2, 0x1, P5 ;  /* 0x0000000215157211 */ /* 0x000fca00028f0eff */
[----:B------:R0:W-:Y:S01]  /*40670*/  @P3 STG.E.U16 desc[UR12][R20.64], R26 ;  /* 0x0000001a14003986 */ /* 0x0001e2000c10150c */
[----:B--2---:R-:W-:Y:S02]  /*40680*/  ISETP.LT.AND P3, PT, R6, UR4, !P0 ;  /* 0x0000000406007c0c */ /* 0x004fe4000c761270 */
[----:B---3--:R-:W-:Y:S01]  /*40690*/  ISETP.LT.AND P4, PT, R14, UR5, !P0 ;  /* 0x000000050e007c0c */ /* 0x008fe2000c781270 */
[----:B------:R-:W2:Y:S01]  /*406a0*/  LDL.LU R6, [R1+0xffc] ;  /* 0x000ffc0001067983 */ /* 0x000ea20000300800 */
[----:B-----5:R-:W-:Y:S01]  /*406b0*/  ISETP.LT.AND P6, PT, R13, UR6, !P0 ;  /* 0x000000060d007c0c */ /* 0x020fe2000c7c1270 */
[----:B------:R-:W1:Y:S01]  /*406c0*/  LDCU UR5, c[0x0][0x39c] ;  /* 0x00007380ff0577ac */ /* 0x000e620008000800 */
[-C--:B------:R-:W-:Y:S01]  /*406d0*/  LEA R22, P5, R23, R3.reuse, 0x1 ;  /* 0x0000000317167211 */ /* 0x080fe200078a08ff */
[----:B------:R-:W-:Y:S01]  /*406e0*/  IMAD R24, R29, 0x2, R23 ;  /* 0x000000021d187824 */ /* 0x000fe200078e0217 */
[----:B------:R-:W-:Y:S01]  /*406f0*/  PRMT R25, R11, 0x7632, R25 ;  /* 0x000076320b197816 */ /* 0x000fe20000000019 */
[----:B------:R-:W4:Y:S01]  /*40700*/  LDCU UR6, c[0x0][0x39c] ;  /* 0x00007380ff0677ac */ /* 0x000f220008000800 */
[-C--:B------:R-:W-:Y:S01]  /*40710*/  LEA.HI.X.SX32 R23, R23, R2.reuse, 0x1, P5 ;  /* 0x0000000217177211 */ /* 0x080fe200028f0eff */
[----:B------:R-:W3:Y:S01]  /*40720*/  LDL.LU R28, [R1+0x20] ;  /* 0x00002000011c7983 */ /* 0x000ee20000300800 */
[C---:B0-----:R-:W-:Y:S01]  /*40730*/  LEA R20, P5, R24.reuse, R3, 0x1 ;  /* 0x0000000318147211 */ /* 0x041fe200078a08ff */
[----:B------:R-:W0:Y:S02]  /*40740*/  LDCU UR4, c[0x0][0x39c] ;  /* 0x00007380ff0477ac */ /* 0x000e240008000800 */
[----:B------:R5:W-:Y:S01]  /*40750*/  @P2 STG.E.U16 desc[UR12][R22.64], R25 ;  /* 0x0000001916002986 */ /* 0x000be2000c10150c */
[----:B------:R-:W-:-:S02]  /*40760*/  LEA.HI.X.SX32 R21, R24, R2, 0x1, P5 ;  /* 0x0000000218157211 */ /* 0x000fc400028f0eff */
[----:B-1----:R-:W-:Y:S01]  /*40770*/  ISETP.LT.AND P2, PT, R9, UR5, !P0 ;  /* 0x0000000509007c0c */ /* 0x002fe2000c741270 */
[----:B------:R-:W2:Y:S01]  /*40780*/  LDCU UR5, c[0x0][0x39c] ;  /* 0x00007380ff0577ac */ /* 0x000ea20008000800 */
[----:B-----5:R-:W-:Y:S01]  /*40790*/  PRMT R22, R10, 0x7632, R22 ;  /* 0x000076320a167816 */ /* 0x020fe20000000016 */
[----:B------:R-:W-:-:S04]  /*407a0*/  IMAD R23, R29, 0x2, R24 ;  /* 0x000000021d177824 */ /* 0x000fc800078e0218 */
[----:B------:R1:W-:Y:S01]  /*407b0*/  @P4 STG.E.U16 desc[UR12][R20.64], R22 ;  /* 0x0000001614004986 */ /* 0x0003e2000c10150c */
[----:B------:R-:W-:Y:S02]  /*407c0*/  PRMT R26, R5, 0x7632, R26 ;  /* 0x00007632051a7816 */ /* 0x000fe4000000001a */
[-C--:B-1----:R-:W-:Y:S01]  /*407d0*/  LEA R22, P4, R23, R3.reuse, 0x1 ;  /* 0x0000000317167211 */ /* 0x082fe200078808ff */
[----:B------:R-:W-:Y:S01]  /*407e0*/  IMAD R20, R29, 0x2, R23 ;  /* 0x000000021d147824 */ /* 0x000fe200078e0217 */
[----:B----4-:R-:W-:Y:S01]  /*407f0*/  ISETP.LT.AND P5, PT, R7, UR6, !P0 ;  /* 0x0000000607007c0c */ /* 0x010fe2000c7a1270 */
[----:B------:R-:W1:Y:S01]  /*40800*/  LDCU UR6, c[0x0][0x39c] ;  /* 0x00007380ff0677ac */ /* 0x000e620008000800 */
[----:B------:R-:W1:Y:S01]  /*40810*/  LDL.LU R7, [R1+0x1000] ;  /* 0x0010000001077983 */ /* 0x000e620000300800 */
[-C--:B------:R-:W-:Y:S02]  /*40820*/  LEA.HI.X.SX32 R23, R23, R2.reuse, 0x1, P4 ;  /* 0x0000000217177211 */ /* 0x080fe400020f0eff */
[C---:B------:R-:W-:Y:S01]  /*40830*/  LEA R24, P4, R20.reuse, R3, 0x1 ;  /* 0x0000000314187211 */ /* 0x040fe200078808ff */
[----:B------:R-:W4:Y:S03]  /*40840*/  LDL.LU R9, [R1+0x24] ;  /* 0x0000240001097983 */ /* 0x000f260000300800 */
[----:B------:R-:W-:Y:S01]  /*40850*/  LEA.HI.X.SX32 R25, R20, R2, 0x1, P4 ;  /* 0x0000000214197211 */ /* 0x000fe200020f0eff */
[----:B------:R-:W5:Y:S01]  /*40860*/  LDL.LU R5, [R1+0x1004] ;  /* 0x0010040001057983 */ /* 0x000f620000300800 */
[----:B0-----:R-:W-:Y:S01]  /*40870*/  ISETP.LT.AND P4, PT, R4, UR4, !P0 ;  /* 0x0000000404007c0c */ /* 0x001fe2000c781270 */
[C---:B------:R-:W-:Y:S01]  /*40880*/  IMAD R21, R29.reuse, 0x2, R20 ;  /* 0x000000021d157824 */ /* 0x040fe200078e0214 */
[----:B------:R-:W5:Y:S01]  /*40890*/  LDCU UR4, c[0x0][0x39c] ;  /* 0x00007380ff0477ac */ /* 0x000f620008000800 */
[----:B------:R0:W-:Y:S04]  /*408a0*/  @P6 STG.E.U16 desc[UR12][R22.64], R27 ;  /* 0x0000001b16006986 */ /* 0x0001e8000c10150c */
[----:B------:R-:W5:Y:S04]  /*408b0*/  LDL.LU R15, [R1+0x28] ;  /* 0x00002800010f7983 */ /* 0x000f680000300800 */
[----:B------:R0:W-:Y:S04]  /*408c0*/  @P3 STG.E.U16 desc[UR12][R24.64], R26 ;  /* 0x0000001a18003986 */ /* 0x0001e8000c10150c */
[----:B------:R-:W5:Y:S01]  /*408d0*/  LDL.LU R4, [R1+0x2c] ;  /* 0x00002c0001047983 */ /* 0x000f620000300800 */
[----:B--2---:R-:W-:Y:S01]  /*408e0*/  ISETP.LT.AND P3, PT, R6, UR5, !P0 ;  /* 0x0000000506007c0c */ /* 0x004fe2000c761270 */
[----:B0-----:R-:W-:-:S02]  /*408f0*/  IMAD R22, R29, 0x2, R21 ;  /* 0x000000021d167824 */ /* 0x001fc400078e0215 */
[----:B------:R-:W2:Y:S01]  /*40900*/  LDL.LU R6, [R1+0x1008] ;  /* 0x0010080001067983 */ /* 0x000ea20000300800 */
[C---:B------:R-:W-:Y:S01]  /*40910*/  LEA R20, P6, R21.reuse, R3, 0x1 ;  /* 0x0000000315147211 */ /* 0x040fe200078c08ff */
[----:B------:R-:W2:Y:S02]  /*40920*/  LDCU UR5, c[0x0][0x39c] ;  /* 0x00007380ff0577ac */ /* 0x000ea40008000800 */
[----:B------:R-:W2:Y:S01]  /*40930*/  LDL.LU R11, [R1+0x30] ;  /* 0x00003000010b7983 */ /* 0x000ea20000300800 */
[----:B------:R-:W-:-:S03]  /*40940*/  LEA.HI.X.SX32 R21, R21, R2, 0x1, P6 ;  /* 0x0000000215157211 */ /* 0x000fc600030f0eff */
[----:B------:R-:W2:Y:S04]  /*40950*/  LDL.LU R10, [R1+0x34] ;  /* 0x00003400010a7983 */ /* 0x000ea80000300800 */
[----:B---3--:R0:W-:Y:S04]  /*40960*/  @P2 STG.E.U16 desc[UR12][R20.64], R28 ;  /* 0x0000001c14002986 */ /* 0x0081e8000c10150c */
[----:B------:R-:W3:Y:S01]  /*40970*/  LDL.LU R8, [R1+0x38] ;  /* 0x0000380001087983 */ /* 0x000ee20000300800 */
[----:B------:R-:W-:Y:S01]  /*40980*/  LEA R24, P6, R22, R3, 0x1 ;  /* 0x0000000316187211 */ /* 0x000fe200078c08ff */
[----:B------:R-:W-:-:S03]  /*40990*/  IMAD R23, R29, 0x2, R22 ;  /* 0x000000021d177824 */ /* 0x000fc600078e0216 */
[----:B------:R-:W-:Y:S02]  /*409a0*/  LEA.HI.X.SX32 R25, R22, R2, 0x1, P6 ;  /* 0x0000000216197211 */ /* 0x000fe400030f0eff */
[----:B0-----:R-:W-:-:S04]  /*409b0*/  LEA R20, P6, R23, R3, 0x1 ;  /* 0x0000000317147211 */ /* 0x001fc800078c08ff */
[----:B------:R-:W-:Y:S02]  /*409c0*/  LEA.HI.X.SX32 R21, R23, R2, 0x1, P6 ;  /* 0x0000000217157211 */ /* 0x000fe400030f0eff */
[----:B-1----:R-:W-:Y:S01]  /*409d0*/  ISETP.LT.AND P2, PT, R7, UR6, !P0 ;  /* 0x0000000607007c0c */ /* 0x002fe2000c741270 */
[----:B------:R-:W0:Y:S01]  /*409e0*/  LDCU UR6, c[0x0][0x39c] ;  /* 0x00007380ff0677ac */ /* 0x000e220008000800 */
[----:B------:R-:W0:Y:S04]  /*409f0*/  LDL.LU R7, [R1+0x100c] ;  /* 0x00100c0001077983 */ /* 0x000e280000300800 */
[----:B----4-:R1:W-:Y:S01]  /*40a00*/  @P5 STG.E.U16 desc[UR12][R24.64], R9 ;  /* 0x0000000918005986 */ /* 0x0103e2000c10150c */
[----:B-----5:R-:W-:Y:S01]  /*40a10*/  ISETP.LT.AND P5, PT, R5, UR4, !P0 ;  /* 0x0000000405007c0c */ /* 0x020fe2000c7a1270 */
[----:B------:R-:W-:-:S02]  /*40a20*/  IMAD R22, R29, 0x2, R23 ;  /* 0x000000021d167824 */ /* 0x000fc400078e0217 */
[----:B------:R-:W4:Y:S01]  /*40a30*/  LDL.LU R5, [R1+0x3c] ;  /* 0x00003c0001057983 */ /* 0x000f220000300800 */
[----:B------:R-:W5:Y:S03]  /*40a40*/  LDCU UR4, c[0x0][0x39c] ;  /* 0x00007380ff0477ac */ /* 0x000f660008000800 */
[----:B------:R-:W5:Y:S04]  /*40a50*/  LDL.LU R14, [R1+0x1018] ;  /* 0x00101800010e7983 */ /* 0x000f680000300800 */
[----:B------:R1:W-:Y:S04]  /*40a60*/  @P4 STG.E.U16 desc[UR12][R20.64], R15 ;  /* 0x0000000f14004986 */ /* 0x0003e8000c10150c */
[----:B------:R-:W4:Y:S01]  /*40a70*/  LDL.LU R13, [R1+0x1014] ;  /* 0x00101400010d7983 */ /* 0x000f220000300800 */
[----:B--2---:R-:W-:-:S02]  /*40a80*/  ISETP.LT.AND P4, PT, R6, UR5, !P0 ;  /* 0x0000000506007c0c */ /* 0x004fc4000c781270 */
[CC--:B-1----:R-:W-:Y:S01]  /*40a90*/  LEA R24, P6, R22.reuse, R3.reuse, 0x1 ;  /* 0x0000000316187211 */ /* 0x0c2fe200078c08ff */
        /* <DEDUP_REMOVED lines=10> */
[----:B-1----:R-:W-:Y:S01]  /*40b40*/  IMAD R24, R29, 0x2, R21 ;  /* 0x000000021d187824 */ /* 0x002fe200078e0215 */
[----:B------:R-:W-:-:S04]  /*40b50*/  LEA.HI.X.SX32 R21, R21, R2, 0x1, P6 ;  /* 0x0000000215157211 */ /* 0x000fc800030f0eff */
[----:B---3--:R-:W-:-:S04]  /*40b60*/  LEA R22, P2, R24, R3, 0x1 ;  /* 0x0000000318167211 */ /* 0x008fc800078408ff */
[----:B------:R-:W-:Y:S01]  /*40b70*/  LEA.HI.X.SX32 R23, R24, R2, 0x1, P2 ;  /* 0x0000000218177211 */ /* 0x000fe200010f0eff */
[----:B------:R1:W-:Y:S01]  /*40b80*/  @P5 STG.E.U16 desc[UR12][R20.64], R10 ;  /* 0x0000000a14005986 */ /* 0x0003e2000c10150c */
[----:B0-----:R-:W-:-:S03]  /*40b90*/  ISETP.LT.AND P3, PT, R7, UR6, !P0 ;  /* 0x0000000607007c0c */ /* 0x001fc6000c761270 */
[----:B------:R0:W-:Y:S01]  /*40ba0*/  @P4 STG.E.U16 desc[UR12][R22.64], R8 ;  /* 0x0000000816004986 */ /* 0x0001e2000c10150c */
[----:B------:R-:W3:Y:S03]  /*40bb0*/  LDCU UR6, c[0x0][0x39c] ;  /* 0x00007380ff0677ac */ /* 0x000ee60008000800 */
[----:B------:R-:W3:Y:S01]  /*40bc0*/  LDL.LU R7, [R1+0x101c] ;  /* 0x00101c0001077983 */ /* 0x000ee20000300800 */
[----:B--2---:R-:W-:Y:S01]  /*40bd0*/  ISETP.LT.AND P4, PT, R6, UR7, !P0 ;  /* 0x0000000706007c0c */ /* 0x004fe2000c781270 */
[----:B------:R-:W-:Y:S02]  /*40be0*/  IMAD R25, R29, 0x2, R24 ;  /* 0x000000021d197824 */ /* 0x000fe400078e0218 */
[----:B------:R-:W2:Y:S01]  /*40bf0*/  LDL.LU R6, [R1+0x1020] ;  /* 0x0010200001067983 */ /* 0x000ea20000300800 */
[----:B-----5:R-:W-:Y:S01]  /*40c00*/  ISETP.LT.AND P2, PT, R14, UR4, !P0 ;  /* 0x000000040e007c0c */ /* 0x020fe2000c741270 */
[----:B------:R-:W2:Y:S01]  /*40c10*/  LDCU UR4, c[0x0][0x39c] ;  /* 0x00007380ff0477ac */ /* 0x000ea20008000800 */
[-C--:B-1----:R-:W-:Y:S01]  /*40c20*/  LEA R20, P6, R25, R3.reuse, 0x1 ;  /* 0x0000000319147211 */ /* 0x082fe200078c08ff */
[----:B------:R-:W5:Y:S01]  /*40c30*/  LDL.LU R14, [R1+0x1024] ;  /* 0x00102400010e7983 */ /* 0x000f620000300800 */
[----:B----4-:R-:W-:Y:S01]  /*40c40*/  ISETP.LT.AND P5, PT, R13, UR5, !P0 ;  /* 0x000000050d007c0c */ /* 0x010fe2000c7a1270 */
[--C-:B0-----:R-:W-:Y:S01]  /*40c50*/  IMAD R23, R29, 0x2, R25.reuse ;  /* 0x000000021d177824 */ /* 0x101fe200078e0219 */
[-C--:B------:R-:W-:Y:S01]  /*40c60*/  LEA.HI.X.SX32 R21, R25, R2.reuse, 0x1, P6 ;  /* 0x0000000219157211 */ /* 0x080fe200030f0eff */
[----:B------:R-:W4:Y:S01]  /*40c70*/  LDL.LU R13, [R1+0x1028] ;  /* 0x00102800010d7983 */ /* 0x000f220000300800 */
[----:B------:R-:W-:Y:S01]  /*40c80*/  PRMT R26, R28, 0x7632, R26 ;  /* 0x000076321c1a7816 */ /* 0x000fe2000000001a */
[----:B------:R-:W5:Y:S02]  /*40c90*/  LDCU UR5, c[0x0][0x39c] ;  /* 0x00007380ff0577ac */ /* 0x000f640008000800 */
[----:B------:R0:W-:Y:S01]  /*40ca0*/  @P3 STG.E.U16 desc[UR12][R20.64], R5 ;  /* 0x0000000514003986 */ /* 0x0001e2000c10150c */
[----:B------:R-:W-:Y:S01]  /*40cb0*/  LEA R22, P6, R23, R3, 0x1 ;  /* 0x0000000317167211 */ /* 0x000fe200078c08ff */
[----:B------:R-:W1:Y:S01]  /*40cc0*/  LDCU UR7, c[0x0][0x39c] ;  /* 0x00007380ff0777ac */ /* 0x000e620008000800 */
[----:B------:R-:W-:Y:S01]  /*40cd0*/  PRMT R25, R9, 0x7632, R25 ;  /* 0x0000763209197816 */ /* 0x000fe20000000019 */
[----:B0-----:R-:W-:Y:S01]  /*40ce0*/  IMAD R21, R29, 0x2, R23 ;  /* 0x000000021d157824 */ /* 0x001fe200078e0217 */
[----:B------:R-:W-:-:S05]  /*40cf0*/  LEA.HI.X.SX32 R23, R23, R2, 0x1, P6 ;  /* 0x0000000217177211 */ /* 0x000fca00030f0eff */
[----:B------:R0:W-:Y:S01]  /*40d00*/  @P2 STG.E.U16 desc[UR12][R22.64], R26 ;  /* 0x0000001a16002986 */ /* 0x0001e2000c10150c */
[----:B---3--:R-:W-:Y:S01]  /*40d10*/  ISETP.LT.AND P3, PT, R7, UR6, !P0 ;  /* 0x0000000607007c0c */ /* 0x008fe2000c761270 */
[----:B------:R-:W-:Y:S02]  /*40d20*/  IMAD R24, R29, 0x2, R21 ;  /* 0x000000021d187824 */ /* 0x000fe400078e0215 */
[----:B------:R-:W3:Y:S01]  /*40d30*/  LDL.LU R7, [R1+0x102c] ;  /* 0x00102c0001077983 */ /* 0x000ee20000300800 */
[C---:B------:R-:W-:Y:S01]  /*40d40*/  LEA R20, P6, R21.reuse, R3, 0x1 ;  /* 0x0000000315147211 */ /* 0x040fe200078c08ff */
[----:B------:R-:W4:Y:S02]  /*40d50*/  LDCU UR6, c[0x0][0x39c] ;  /* 0x00007380ff0677ac */ /* 0x000f240008000800 */
[----:B------:R-:W5:Y:S01]  /*40d60*/  LDL.LU R9, [R1+0x1030] ;  /* 0x0010300001097983 */ /* 0x000f620000300800 */
[----:B--2---:R-:W-:Y:S01]  /*40d70*/  ISETP.LT.AND P2, PT, R6, UR4, !P0 ;  /* 0x0000000406007c0c */ /* 0x004fe2000c741270 */
[----:B------:R-:W3:Y:S02]  /*40d80*/  LDCU UR4, c[0x0][0x39c] ;  /* 0x00007380ff0477ac */ /* 0x000ee40008000800 */
        /* <DEDUP_REMOVED lines=9> */
[----:B----4-:R-:W-:Y:S01]  /*40e20*/  ISETP.LT.AND P6, PT, R13, UR6, !P0 ;  /* 0x000000060d007c0c */ /* 0x010fe2000c7c1270 */
[----:B------:R-:W4:Y:S01]  /*40e30*/  LDL.LU R4, [R1+0x1038] ;  /* 0x0010380001047983 */ /* 0x000f220000300800 */
[----:B------:R-:W2:Y:S01]  /*40e40*/  LDCU UR6, c[0x0][0x39c] ;  /* 0x00007380ff0677ac */ /* 0x000ea20008000800 */
[----:B0-----:R-:W-:Y:S01]  /*40e50*/  LEA R20, P4, R21, R3, 0x1 ;  /* 0x0000000315147211 */ /* 0x001fe200078808ff */
[----:B------:R-:W-:-:S03]  /*40e60*/  IMAD R23, R29, 0x2, R21 ;  /* 0x000000021d177824 */ /* 0x000fc600078e0215 */
[----:B------:R-:W-:-:S05]  /*40e70*/  LEA.HI.X.SX32 R21, R21, R2, 0x1, P4 ;  /* 0x0000000215157211 */ /* 0x000fca00020f0eff */
[----:B------:R0:W-:Y:S01]  /*40e80*/  @P3 STG.E.U16 desc[UR12][R20.64], R26 ;  /* 0x0000001a14003986 */ /* 0x0001e2000c10150c */
[----:B---3--:R-:W-:Y:S01]  /*40e90*/  ISETP.LT.AND P3, PT, R7, UR4, !P0 ;  /* 0x0000000407007c0c */ /* 0x008fe2000c761270 */
[----:B------:R-:W-:Y:S02]  /*40ea0*/  IMAD R24, R29, 0x2, R23 ;  /* 0x000000021d187824 */ /* 0x000fe400078e0217 */
[----:B------:R-:W3:Y:S01]  /*40eb0*/  LDL.LU R7, [R1+0x103c] ;  /* 0x00103c0001077983 */ /* 0x000ee20000300800 */
[CC--:B------:R-:W-:Y:S01]  /*40ec0*/  LEA R22, P4, R23.reuse, R3.reuse, 0x1 ;  /* 0x0000000317167211 */ /* 0x0c0fe200078808ff */
[----:B------:R-:W4:Y:S02]  /*40ed0*/  LDCU UR4, c[0x0][0x39c] ;  /* 0x00007380ff0477ac */ /* 0x000f240008000800 */
[----:B------:R-:W3:Y:S01]  /*40ee0*/  LDL.LU R28, [R1+0x40] ;  /* 0x00004000011c7983 */ /* 0x000ee20000300800 */
[----:B------:R-:W-:Y:S02]  /*40ef0*/  LEA.HI.X.SX32 R23, R23, R2, 0x1, P4 ;  /* 0x0000000217177211 */ /* 0x000fe400020f0eff */
[----:B0-----:R-:W-:-:S04]  /*40f00*/  LEA R20, P4, R24, R3, 0x1 ;  /* 0x0000000318147211 */ /* 0x001fc800078808ff */
[----:B------:R-:W-:Y:S02]  /*40f10*/  LEA.HI.X.SX32 R21, R24, R2, 0x1, P4 ;  /* 0x0000000218157211 */ /* 0x000fe400020f0eff */
[----:B--2---:R-:W-:Y:S01]  /*40f20*/  ISETP.LT.AND P4, PT, R6, UR6, !P0 ;  /* 0x0000000606007c0c */ /* 0x004fe2000c781270 */
[----:B------:R-:W0:Y:S01]  /*40f30*/  LDCU UR6, c[0x0][0x39c] ;  /* 0x00007380ff0677ac */ /* 0x000e220008000800 */
[----:B------:R-:W0:Y:S01]  /*40f40*/  LDL.LU R6, [R1+0x1040] ;  /* 0x0010400001067983 */ /* 0x000e220000300800 */
[----:B-----5:R-:W-:Y:S01]  /*40f50*/  ISETP.LT.AND P5, PT, R14, UR5, !P0 ;  /* 0x000000050e007c0c */ /* 0x020fe2000c7a1270 */
[----:B------:R-:W2:Y:S01]  /*40f60*/  LDCU UR5, c[0x0][0x39c] ;  /* 0x00007380ff0577ac */ /* 0x000ea20008000800 */
[----:B------:R-:W-:-:S05]  /*40f70*/  PRMT R25, R11, 0x7632, R25 ;  /* 0x000076320b197816 */ /* 0x000fca0000000019 */
[----:B------:R5:W-:Y:S02]  /*40f80*/  @P2 STG.E.U16 desc[UR12][R22.64], R25 ;  /* 0x0000001916002986 */ /* 0x000be4000c10150c */
[----:B-----5:R-:W-:Y:S01]  /*40f90*/  PRMT R22, R10, 0x7632, R22 ;  /* 0x000076320a167816 */ /* 0x020fe20000000016 */
[----:B------:R-:W-:Y:S01]  /*40fa0*/  IMAD R23, R29, 0x2, R24 ;  /* 0x000000021d177824 */ /* 0x000fe200078e0218 */
[----:B--2---:R-:W-:Y:S01]  /*40fb0*/  ISETP.LT.AND P2, PT, R9, UR5, !P0 ;  /* 0x0000000509007c0c */ /* 0x004fe2000c741270 */
[----:B------:R-:W3:Y:S01]  /*40fc0*/  LDCU UR5, c[0x0][0x39c] ;  /* 0x00007380ff0577ac */ /* 0x000ee20008000800 */
[----:B------:R-:W-:Y:S01]  /*40fd0*/  PRMT R27, R8, 0x7632, R27 ;  /* 0x00007632081b7816 */ /* 0x000fe2000000001b */
[----:B------:R2:W-:Y:S01]  /*40fe0*/  @P5 STG.E.U16 desc[UR12][R20.64], R22 ;  /* 0x0000001614005986 */ /* 0x0005e2000c10150c */
[----:B------:R-:W-:-:S03]  /*40ff0*/  PRMT R26, R5, 0x7632, R26 ;  /* 0x00007632051a7816 */ /* 0x000fc6000000001a */
[----:B------:R-:W5:Y:S04]  /*41000*/  LDL.LU R9, [R1+0x44] ;  /* 0x0000440001097983 */ /* 0x000f680000300800 */
[----:B------:R-:W5:Y:S01]  /*41010*/  LDL.LU R5, [R1+0x1044] ;  /* 0x0010440001057983 */ /* 0x000f620000300800 */
[-C--:B--2---:R-:W-:Y:S01]  /*41020*/  LEA R22, P5, R23, R3.reuse, 0x1 ;  /* 0x0000000317167211 */ /* 0x084fe200078a08ff */
[----:B------:R-:W-:Y:S02]  /*41030*/  IMAD R20, R29, 0x2, R23 ;  /* 0x000000021d147824 */ /* 0x000fe400078e0217 */
[----:B------:R-:W2:Y:S01]  /*41040*/  LDL.LU R15, [R1+0x48] ;  /* 0x00004800010f7983 */ /* 0x000ea20000300800 */
[----:B------:R-:W-:Y:S02]  /*41050*/  LEA.HI.X.SX32 R23, R23, R2, 0x1, P5 ;  /* 0x0000000217177211 */ /* 0x000fe400028f0eff */
[----:B------:R-:W-:-:S04]  /*41060*/  LEA R24, P5, R20, R3, 0x1 ;  /* 0x0000000314187211 */ /* 0x000fc800078a08ff */
[----:B------:R-:W-:Y:S01]  /*41070*/  LEA.HI.X.SX32 R25, R20, R2, 0x1, P5 ;  /* 0x0000000214197211 */ /* 0x000fe200028f0eff */
[----:B------:R1:W-:Y:S01]  /*41080*/  @P6 STG.E.U16 desc[UR12][R22.64], R27 ;  /* 0x0000001b16006986 */ /* 0x0003e2000c10150c */
[----:B----4-:R-:W-:Y:S01]  /*41090*/  ISETP.LT.AND P5, PT, R4, UR4, !P0 ;  /* 0x0000000404007c0c */ /* 0x010fe2000c7a1270 */
[----:B------:R-:W-:Y:S01]  /*410a0*/  IMAD R21, R29, 0x2, R20 ;  /* 0x000000021d157824 */ /* 0x000fe200078e0214 */
[----:B------:R-:W4:Y:S01]  /*410b0*/  LDCU UR4, c[0x0][0x39c] ;  /* 0x00007380ff0477ac */ /* 0x000f220008000800 */
[----:B------:R0:W-:Y:S01]  /*410c0*/  @P3 STG.E.U16 desc[UR12][R24.64], R26 ;  /* 0x0000001a18003986 */ /* 0x0001e2000c10150c */
[----:B---3--:R-:W-:-:S03]  /*410d0*/  ISETP.LT.AND P3, PT, R7, UR5, !P0 ;  /* 0x0000000507007c0c */ /* 0x008fc6000c761270 */
[----:B------:R-:W3:Y:S01]  /*410e0*/  LDL.LU R4, [R1+0x4c] ;  /* 0x00004c0001047983 */ /* 0x000ee20000300800 */
[----:B------:R-:W-:Y:S01]  /*410f0*/  LEA R20, P6, R21, R3, 0x1 ;  /* 0x0000000315147211 */ /* 0x000fe200078c08ff */
[----:B------:R-:W0:Y:S02]  /*41100*/  LDCU UR5, c[0x0][0x39c] ;  /* 0x00007380ff0577ac */ /* 0x000e240008000800 */
[----:B------:R-:W3:Y:S01]  /*41110*/  LDL.LU R7, [R1+0x1048] ;  /* 0x0010480001077983 */ /* 0x000ee20000300800 */
[----:B-1----:R-:W-:Y:S01]  /*41120*/  IMAD R22, R29, 0x2, R21 ;  /* 0x000000021d167824 */ /* 0x002fe200078e0215 */
[----:B------:R-:W-:Y:S02]  /*41130*/  LEA.HI.X.SX32 R21, R21, R2, 0x1, P6 ;  /* 0x0000000215157211 */ /* 0x000fe400030f0eff */
[----:B------:R-:W3:Y:S04]  /*41140*/  LDL.LU R11, [R1+0x50] ;  /* 0x00005000010b7983 */ /* 0x000ee80000300800 */
[----:B------:R-:W3:Y:S04]  /*41150*/  LDL.LU R10, [R1+0x54] ;  /* 0x00005400010a7983 */ /* 0x000ee80000300800 */
[----:B------:R1:W-:Y:S04]  /*41160*/  @P2 STG.E.U16 desc[UR12][R20.64], R28 ;  /* 0x0000001c14002986 */ /* 0x0003e8000c10150c */
[----:B------:R-:W3:Y:S01]  /*41170*/  LDL.LU R8, [R1+0x58] ;  /* 0x0000580001087983 */ /* 0x000ee20000300800 */
[----:B0-----:R-:W-:Y:S01]  /*41180*/  ISETP.LT.AND P2, PT, R6, UR6, !P0 ;  /* 0x0000000606007c0c */ /* 0x001fe2000c741270 */
[----:B------:R-:W-:-:S02]  /*41190*/  IMAD R23, R29, 0x2, R22 ;  /* 0x000000021d177824 */ /* 0x000fc400078e0216 */
[----:B------:R-:W3:Y:S01]  /*411a0*/  LDL.LU R6, [R1+0x104c] ;  /* 0x00104c0001067983 */ /* 0x000ee20000300800 */
[CC--:B------:R-:W-:Y:S01]  /*411b0*/  LEA R24, P6, R22.reuse, R3.reuse, 0x1 ;  /* 0x0000000316187211 */ /* 0x0c0fe200078c08ff */
[----:B------:R-:W0:Y:S03]  /*411c0*/  LDCU UR6, c[0x0][0x39c] ;  /* 0x00007380ff0677ac */ /* 0x000e260008000800 */
[----:B------:R-:W-:Y:S02]  /*411d0*/  LEA.HI.X.SX32 R25, R22, R2, 0x1, P6 ;  /* 0x0000000216197211 */ /* 0x000fe400030f0eff */
[----:B-1----:R-:W-:-:S04]  /*411e0*/  LEA R20, P6, R23, R3, 0x1 ;  /* 0x0000000317147211 */ /* 0x002fc800078c08ff */
[----:B------:R-:W-:Y:S01]  /*411f0*/  LEA.HI.X.SX32 R21, R23, R2, 0x1, P6 ;  /* 0x0000000217157211 */ /* 0x000fe200030f0eff */
[----:B------:R-:W-:Y:S01]  /*41200*/  IMAD R22, R29, 0x2, R23 ;  /* 0x000000021d167824 */ /* 0x000fe200078e0217 */
[----:B-----5:R1:W-:Y:S01]  /*41210*/  @P4 STG.E.U16 desc[UR12][R24.64], R9 ;  /* 0x0000000918004986 */ /* 0x0203e2000c10150c */
[----:B----4-:R-:W-:Y:S01]  /*41220*/  ISETP.LT.AND P4, PT, R5, UR4, !P0 ;  /* 0x0000000405007c0c */ /* 0x010fe2000c781270 */
[----:B------:R-:W4:Y:S02]  /*41230*/  LDCU UR4, c[0x0][0x39c] ;  /* 0x00007380ff0477ac */ /* 0x000f240008000800 */
[----:B------:R-:W5:Y:S04]  /*41240*/  LDL.LU R5, [R1+0x5c] ;  /* 0x00005c0001057983 */ /* 0x000f680000300800 */
[----:B--2---:R2:W-:Y:S04]  /*41250*/  @P5 STG.E.U16 desc[UR12][R20.64], R15 ;  /* 0x0000000f14005986 */ /* 0x0045e8000c10150c */
[----:B------:R-:W4:Y:S04]  /*41260*/  LDL.LU R14, [R1+0x1058] ;  /* 0x00105800010e7983 */ /* 0x000f280000300800 */
[----:B------:R-:W4:Y:S01]  /*41270*/  LDL.LU R13, [R1+0x1054] ;  /* 0x00105400010d7983 */ /* 0x000f220000300800 */
[----:B-1----:R-:W-:-:S02]  /*41280*/  LEA R24, P6, R22, R3, 0x1 ;  /* 0x0000000316187211 */ /* 0x002fc400078c08ff */
[----:B---3--:R-:W-:Y:S01]  /*41290*/  ISETP.LT.AND P5, PT, R7, UR5, !P0 ;  /* 0x0000000507007c0c */ /* 0x008fe2000c7a1270 */
[C---:B--2---:R-:W-:Y:S01]  /*412a0*/  IMAD R20, R29.reuse, 0x2, R22 ;  /* 0x000000021d147824 */ /* 0x044fe200078e0216 */
[----:B------:R-:W2:Y:S01]  /*412b0*/  LDL.LU R7, [R1+0x1050] ;  /* 0x0010500001077983 */ /* 0x000ea20000300800 */
[----:B------:R-:W-:Y:S01]  /*412c0*/  LEA.HI.X.SX32 R25, R22, R2, 0x1, P6 ;  /* 0x0000000216197211 */ /* 0x000fe200030f0eff */
[----:B------:R-:W1:Y:S04]  /*412d0*/  LDCU UR5, c[0x0][0x39c] ;  /* 0x00007380ff0577ac */ /* 0x000e680008000800 */
[----:B------:R3:W-:Y:S01]  /*412e0*/  @P3 STG.E.U16 desc[UR12][R24.64], R4 ;  /* 0x0000000418003986 */ /* 0x0007e2000c10150c */
[----:B0-----:R-:W-:Y:S01]  /*412f0*/  ISETP.LT.AND P3, PT, R6, UR6, !P0 ;  /* 0x0000000606007c0c */ /* 0x001fe2000c761270 */
[----:B------:R-:W-:-:S02]  /*41300*/  IMAD R21, R29, 0x2, R20 ;  /* 0x000000021d157824 */ /* 0x000fc400078e0214 */
[----:B------:R-:W4:Y:S01]  /*41310*/  LDL.LU R6, [R1+0x105c] ;  /* 0x00105c0001067983 */ /* 0x000f220000300800 */
[CC--:B------:R-:W-:Y:S01]  /*41320*/  LEA R22, P6, R20.reuse, R3.reuse, 0x1 ;  /* 0x0000000314167211 */ /* 0x0c0fe200078c08ff */
[----:B------:R-:W0:Y:S01]  /*41330*/  LDCU UR6, c[0x0][0x39c] ;  /* 0x00007380ff0677ac */ /* 0x000e220008000800 */
[----:B---3--:R-:W-:Y:S02]  /*41340*/  IMAD R24, R29, 0x2, R21 ;  /* 0x000000021d187824 */ /* 0x008fe400078e0215 */
[----:B------:R-:W-:Y:S02]  /*41350*/  LEA.HI.X.SX32 R23, R20, R2, 0x1, P6 ;  /* 0x0000000214177211 */ /* 0x000fe400030f0eff */
[----:B------:R-:W-:-:S03]  /*41360*/  LEA R20, P6, R21, R3, 0x1 ;  /* 0x0000000315147211 */ /* 0x000fc600078c08ff */
[----:B------:R3:W-:Y:S01]  /*41370*/  @P2 STG.E.U16 desc[UR12][R22.64], R11 ;  /* 0x0000000b16002986 */ /* 0x0007e2000c10150c */
[----:B------:R-:W-:Y:S02]  /*41380*/  LEA.HI.X.SX32 R21, R21, R2, 0x1, P6 ;  /* 0x0000000215157211 */ /* 0x000fe400030f0eff */
[----:B---3--:R-:W-:-:S04]  /*41390*/  LEA R22, P2, R24, R3, 0x1 ;  /* 0x0000000318167211 */ /* 0x008fc800078408ff */
[----:B------:R-:W-:Y:S01]  /*413a0*/  LEA.HI.X.SX32 R23, R24, R2, 0x1, P2 ;  /* 0x0000000218177211 */ /* 0x000fe200010f0eff */
[----:B------:R3:W-:Y:S04]  /*413b0*/  @P4 STG.E.U16 desc[UR12][R20.64], R10 ;  /* 0x0000000a14004986 */ /* 0x0007e8000c10150c */
[----:B------:R0:W-:Y:S01]  /*413c0*/  @P5 STG.E.U16 desc[UR12][R22.64], R8 ;  /* 0x0000000816005986 */ /* 0x0001e2000c10150c */
[----:B------:R-:W-:-:S05]  /*413d0*/  IMAD R25, R29, 0x2, R24 ;  /* 0x000000021d197824 */ /* 0x000fca00078e0218 */
[----:B---3--:R-:W-:-:S04]  /*413e0*/  LEA R20, P6, R25, R3, 0x1 ;  /* 0x0000000319147211 */ /* 0x008fc800078c08ff */
[----:B------:R-:W-:Y:S02]  /*413f0*/  LEA.HI.X.SX32 R21, R25, R2, 0x1, P6 ;  /* 0x0000000219157211 */ /* 0x000fe400030f0eff */
[----:B--2---:R-:W-:-:S03]  /*41400*/  ISETP.LT.AND P5, PT, R7, UR7, !P0 ;  /* 0x0000000707007c0c */ /* 0x004fc6000c7a1270 */
[----:B-----5:R2:W-:Y:S01]  /*41410*/  @P3 STG.E.U16 desc[UR12][R20.64], R5 ;  /* 0x0000000514003986 */ /* 0x0205e2000c10150c */
[----:B----4-:R-:W-:Y:S01]  /*41420*/  ISETP.LT.AND P2, PT, R14, UR4, !P0 ;  /* 0x000000040e007c0c */ /* 0x010fe2000c741270 */
[----:B------:R-:W3:Y:S02]  /*41430*/  LDCU UR4, c[0x0][0x39c] ;  /* 0x00007380ff0477ac */ /* 0x000ee40008000800 */
[----:B------:R-:W3:Y:S01]  /*41440*/  LDL.LU R7, [R1+0x1060] ;  /* 0x0010600001077983 */ /* 0x000ee20000300800 */
[----:B-1----:R-:W-:Y:S01]  /*41450*/  ISETP.LT.AND P4, PT, R13, UR5, !P0 ;  /* 0x000000050d007c0c */ /* 0x002fe2000c781270 */
[C---:B0-----:R-:W-:Y:S01]  /*41460*/  IMAD R23, R29.reuse, 0x2, R25 ;  /* 0x000000021d177824 */ /* 0x041fe200078e0219 */
[----:B------:R-:W-:Y:S01]  /*41470*/  PRMT R26, R28, 0x7632, R26 ;  /* 0x000076321c1a7816 */ /* 0x000fe2000000001a */
[----:B------:R-:W4:Y:S01]  /*41480*/  LDL.LU R14, [R1+0x1064] ;  /* 0x00106400010e7983 */ /* 0x000f220000300800 */
[----:B------:R-:W4:Y:S03]  /*41490*/  LDCU UR5, c[0x0][0x39c] ;  /* 0x00007380ff0577ac */ /* 0x000f260008000800 */
[----:B------:R-:W5:Y:S01]  /*414a0*/  LDL.LU R13, [R1+0x1068] ;  /* 0x00106800010d7983 */ /* 0x000f620000300800 */
[----:B------:R-:W-:Y:S01]  /*414b0*/  PRMT R27, R8, 0x7632, R27 ;  /* 0x00007632081b7816 */ /* 0x000fe2000000001b */
[----:B------:R-:W0:Y:S01]  /*414c0*/  LDCU UR7, c[0x0][0x39c] ;  /* 0x00007380ff0777ac */ /* 0x000e220008000800 */
[----:B------:R-:W-:Y:S01]  /*414d0*/  ISETP.LT.AND P3, PT, R6, UR6, !P0 ;  /* 0x0000000606007c0c */ /* 0x000fe2000c761270 */
[----:B--2---:R-:W-:Y:S01]  /*414e0*/  IMAD R21, R29, 0x2, R23 ;  /* 0x000000021d157824 */ /* 0x004fe200078e0217 */
[----:B------:R-:W2:Y:S01]  /*414f0*/  LDL.LU R6, [R1+0x106c] ;  /* 0x00106c0001067983 */ /* 0x000ea20000300800 */
[----:B------:R-:W-:Y:S01]  /*41500*/  LEA R22, P6, R23, R3, 0x1 ;  /* 0x0000000317167211 */ /* 0x000fe200078c08ff */
[----:B------:R-:W5:Y:S01]  /*41510*/  LDCU UR6, c[0x0][0x39c] ;  /* 0x00007380ff0677ac */ /* 0x000f620008000800 */
[----:B------:R-:W-:-:S02]  /*41520*/  IMAD R24, R29, 0x2, R21 ;  /* 0x000000021d187824 */ /* 0x000fc400078e0215 */
[-C--:B------:R-:W-:Y:S02]  /*41530*/  LEA.HI.X.SX32 R23, R23, R2.reuse, 0x1, P6 ;  /* 0x0000000217177211 */ /* 0x080fe400030f0eff */
[----:B------:R-:W-:Y:S02]  /*41540*/  LEA R20, P6, R21, R3, 0x1 ;  /* 0x0000000315147211 */ /* 0x000fe400078c08ff */
[----:B------:R-:W-:Y:S01]  /*41550*/  PRMT R25, R9, 0x7632, R25 ;  /* 0x0000763209197816 */ /* 0x000fe20000000019 */
[----:B------:R1:W-:Y:S01]  /*41560*/  @P2 STG.E.U16 desc[UR12][R22.64], R26 ;  /* 0x0000001a16002986 */ /* 0x0003e2000c10150c */
[----:B------:R-:W-:-:S03]  /*41570*/  LEA.HI.X.SX32 R21, R21, R2, 0x1, P6 ;  /* 0x0000000215157211 */ /* 0x000fc600030f0eff */
[----:B------:R-:W5:Y:S04]  /*41580*/  LDL.LU R9, [R1+0x1070] ;  /* 0x0010700001097983 */ /* 0x000f680000300800 */
[----:B------:R0:W-:Y:S01]  /*41590*/  @P4 STG.E.U16 desc[UR12][R20.64], R25 ;  /* 0x0000001914004986 */ /* 0x0001e2000c10150c */
[----:B-1----:R-:W-:-:S04]  /*415a0*/  LEA R22, P6, R24, R3, 0x1 ;  /* 0x0000000318167211 */ /* 0x002fc800078c08ff */
[----:B------:R-:W-:Y:S02]  /*415b0*/  LEA.HI.X.SX32 R23, R24, R2, 0x1, P6 ;  /* 0x0000000218177211 */ /* 0x000fe400030f0eff */
[----:B0-----:R-:W-:Y:S01]  /*415c0*/  PRMT R20, R15, 0x7632, R20 ;  /* 0x000076320f147816 */ /* 0x001fe20000000014 */
[----:B------:R-:W-:-:S04]  /*415d0*/  IMAD R21, R29, 0x2, R24 ;  /* 0x000000021d157824 */ /* 0x000fc800078e0218 */
[----:B------:R0:W-:Y:S01]  /*415e0*/  @P5 STG.E.U16 desc[UR12][R22.64], R20 ;  /* 0x0000001416005986 */ /* 0x0001e2000c10150c */
[----:B------:R-:W-:Y:S02]  /*415f0*/  PRMT R26, R4, 0x7632, R26 ;  /* 0x00007632041a7816 */ /* 0x000fe4000000001a */
[----:B0-----:R-:W-:Y:S01]  /*41600*/  LEA R20, P5, R21, R3, 0x1 ;  /* 0x0000000315147211 */ /* 0x001fe200078a08ff */
[----:B------:R-:W-:Y:S01]  /*41610*/  IMAD R23, R29, 0x2, R21 ;  /* 0x000000021d177824 */ /* 0x000fe200078e0215 */
[----:B---3--:R-:W-:Y:S01]  /*41620*/  ISETP.LT.AND P2, PT, R7, UR4, !P0 ;  /* 0x0000000407007c0c */ /* 0x008fe2000c741270 */
[----:B------:R-:W2:Y:S01]  /*41630*/  LDCU UR4, c[0x0][0x39c] ;  /* 0x00007380ff0477ac */ /* 0x000ea20008000800 */
[----:B------:R-:W-:Y:S01]  /*41640*/  LEA.HI.X.SX32 R21, R21, R2, 0x1, P5 ;  /* 0x0000000215157211 */ /* 0x000fe200028f0eff */
[----:B------:R-:W3:Y:S04]  /*41650*/  LDL.LU R7, [R1+0x1074] ;  /* 0x0010740001077983 */ /* 0x000ee80000300800 */
[----:B------:R0:W-:Y:S04]  /*41660*/  @P3 STG.E.U16 desc[UR12][R20.64], R26 ;  /* 0x0000001a14003986 */ /* 0x0001e8000c10150c */
[----:B------:R-:W3:Y:S01]  /*41670*/  LDL.LU R4, [R1+0x1078] ;  /* 0x0010780001047983 */ /* 0x000ee20000300800 */
[----:B--2---:R-:W-:-:S02]  /*41680*/  ISETP.LT.AND P3, PT, R6, UR4, !P0 ;  /* 0x0000000406007c0c */ /* 0x004fc4000c761270 */
[----:B----4-:R-:W-:Y:S01]  /*41690*/  ISETP.LT.AND P4, PT, R14, UR5, !P0 ;  /* 0x000000050e007c0c */ /* 0x010fe2000c781270 */
[----:B------:R-:W2:Y:S01]  /*416a0*/  LDL.LU R6, [R1+0x107c] ;  /* 0x00107c0001067983 */ /* 0x000ea20000300800 */
[----:B------:R-:W1:Y:S01]  /*416b0*/  LDCU UR5, c[0x0][0x39c] ;  /* 0x00007380ff0577ac */ /* 0x000e620008000800 */
[-C--:B------:R-:W-:Y:S01]  /*416c0*/  LEA R22, P5, R23, R3.reuse, 0x1 ;  /* 0x0000000317167211 */ /* 0x080fe200078a08ff */
[----:B------:R-:W-:Y:S01]  /*416d0*/  IMAD R24, R29, 0x2, R23 ;  /* 0x000000021d187824 */ /* 0x000fe200078e0217 */
[----:B------:R-:W-:Y:S01]  /*416e0*/  PRMT R25, R11, 0x7632, R25 ;  /* 0x000076320b197816 */ /* 0x000fe20000000019 */
[----:B------:R-:W4:Y:S01]  /*416f0*/  LDCU UR4, c[0x0][0x39c] ;  /* 0x00007380ff0477ac */ /* 0x000f220008000800 */
[-C--:B------:R-:W-:Y:S01]  /*41700*/  LEA.HI.X.SX32 R23, R23, R2.reuse, 0x1, P5 ;  /* 0x0000000217177211 */ /* 0x080fe200028f0eff */
[----:B------:R-:W2:Y:S01]  /*41710*/  LDL.LU R28, [R1+0x60] ;  /* 0x00006000011c7983 */ /* 0x000ea20000300800 */
[C---:B0-----:R-:W-:Y:S02]  /*41720*/  LEA R20, P5, R24.reuse, R3, 0x1 ;  /* 0x0000000318147211 */ /* 0x041fe400078a08ff */
[----:B-----5:R-:W-:Y:S01]  /*41730*/  ISETP.LT.AND P6, PT, R13, UR6, !P0 ;  /* 0x000000060d007c0c */ /* 0x020fe2000c7c1270 */
[----:B------:R-:W3:Y:S01]  /*41740*/  LDCU UR6, c[0x0][0x39c] ;  /* 0x00007380ff0677ac */ /* 0x000ee20008000800 */
[----:B------:R0:W-:Y:S01]  /*41750*/  @P2 STG.E.U16 desc[UR12][R22.64], R25 ;  /* 0x0000001916002986 */ /* 0x0001e2000c10150c */
[----:B------:R-:W-:-:S02]  /*41760*/  LEA.HI.X.SX32 R21, R24, R2, 0x1, P5 ;  /* 0x0000000218157211 */ /* 0x000fc400028f0eff */
[----:B-1----:R-:W-:Y:S01]  /*41770*/  ISETP.LT.AND P2, PT, R9, UR5, !P0 ;  /* 0x0000000509007c0c */ /* 0x002fe2000c741270 */
[----:B------:R-:W2:Y:S01]  /*41780*/  LDCU UR5, c[0x0][0x39c] ;  /* 0x00007380ff0577ac */ /* 0x000ea20008000800 */
[----:B0-----:R-:W-:Y:S01]  /*41790*/  PRMT R22, R10, 0x7632, R22 ;  /* 0x000076320a167816 */ /* 0x001fe20000000016 */
[----:B------:R-:W-:-:S04]  /*417a0*/  IMAD R23, R29, 0x2, R24 ;  /* 0x000000021d177824 */ /* 0x000fc800078e0218 */
[----:B------:R0:W-:Y:S01]  /*417b0*/  @P4 STG.E.U16 desc[UR12][R20.64], R22 ;  /* 0x0000001614004986 */ /* 0x0001e2000c10150c */
[----:B------:R-:W-:Y:S02]  /*417c0*/  PRMT R26, R5, 0x7632, R26 ;  /* 0x00007632051a7816 */ /* 0x000fe4000000001a */
[----:B0-----:R-:W-:Y:S01]  /*417d0*/  LEA R22, P4, R23, R3, 0x1 ;  /* 0x0000000317167211 */ /* 0x001fe200078808ff */
[----:B------:R-:W-:-:S03]  /*417e0*/  IMAD R20, R29, 0x2, R23 ;  /* 0x000000021d147824 */ /* 0x000fc600078e0217 */
[----:B------:R-:W-:Y:S02]  /*417f0*/  LEA.HI.X.SX32 R23, R23, R2, 0x1, P4 ;  /* 0x0000000217177211 */ /* 0x000fe400020f0eff */
[----:B------:R-:W-:-:S04]  /*41800*/  LEA R24, P4, R20, R3, 0x1 ;  /* 0x0000000314187211 */ /* 0x000fc800078808ff */
[----:B------:R-:W-:Y:S01]  /*41810*/  LEA.HI.X.SX32 R25, R20, R2, 0x1, P4 ;  /* 0x0000000214197211 */ /* 0x000fe200020f0eff */
[----:B------:R0:W-:Y:S04]  /*41820*/  @P6 STG.E.U16 desc[UR12][R22.64], R27 ;  /* 0x0000001b16006986 */ /* 0x0001e8000c10150c */
[----:B------:R1:W-:Y:S01]  /*41830*/  @P3 STG.E.U16 desc[UR12][R24.64], R26 ;  /* 0x0000001a18003986 */ /* 0x0003e2000c10150c */
[----:B---3--:R-:W-:Y:S01]  /*41840*/  ISETP.LT.AND P5, PT, R7, UR6, !P0 ;  /* 0x0000000607007c0c */ /* 0x008fe2000c7a1270 */
[C---:B------:R-:W-:Y:S02]  /*41850*/  IMAD R21, R29.reuse, 0x2, R20 ;  /* 0x000000021d157824 */ /* 0x040fe400078e0214 */
[----:B------:R-:W3:Y:S01]  /*41860*/  LDL.LU R7, [R1+0x1080] ;  /* 0x0010800001077983 */ /* 0x000ee20000300800 */
[----:B------:R-:W3:Y:S03]  /*41870*/  LDCU UR6, c[0x0][0x39c] ;  /* 0x00007380ff0677ac */ /* 0x000ee60008000800 */
[----:B------:R-:W5:Y:S01]  /*41880*/  LDL.LU R9, [R1+0x64] ;  /* 0x0000640001097983 */ /* 0x000f620000300800 */
[----:B----4-:R-:W-:Y:S01]  /*41890*/  ISETP.LT.AND P4, PT, R4, UR4, !P0 ;  /* 0x0000000404007c0c */ /* 0x010fe2000c781270 */
[----:B------:R-:W4:Y:S02]  /*418a0*/  LDCU UR4, c[0x0][0x39c] ;  /* 0x00007380ff0477ac */ /* 0x000f240008000800 */
[----:B------:R-:W4:Y:S04]  /*418b0*/  LDL.LU R5, [R1+0x1084] ;  /* 0x0010840001057983 */ /* 0x000f280000300800 */
[----:B------:R-:W4:Y:S04]  /*418c0*/  LDL.LU R15, [R1+0x68] ;  /* 0x00006800010f7983 */ /* 0x000f280000300800 */
[----:B------:R-:W4:Y:S01]  /*418d0*/  LDL.LU R4, [R1+0x6c] ;  /* 0x00006c0001047983 */ /* 0x000f220000300800 */
[----:B--2---:R-:W-:Y:S01]  /*418e0*/  ISETP.LT.AND P3, PT, R6, UR5, !P0 ;  /* 0x0000000506007c0c */ /* 0x004fe2000c761270 */
[----:B0-----:R-:W-:-:S02]  /*418f0*/  IMAD R22, R29, 0x2, R21 ;  /* 0x000000021d167824 */ /* 0x001fc400078e0215 */
[----:B------:R-:W2:Y:S01]  /*41900*/  LDL.LU R6, [R1+0x1088] ;  /* 0x0010880001067983 */ /* 0x000ea20000300800 */
[-C--:B------:R-:W-:Y:S01]  /*41910*/  LEA R20, P6, R21, R3.reuse, 0x1 ;  /* 0x0000000315147211 */ /* 0x080fe200078c08ff */
[----:B------:R-:W2:Y:S01]  /*41920*/  LDCU UR5, c[0x0][0x39c] ;  /* 0x00007380ff0577ac */ /* 0x000ea20008000800 */
[----:B------:R-:W-:Y:S01]  /*41930*/  IMAD R23, R29, 0x2, R22 ;  /* 0x000000021d177824 */ /* 0x000fe200078e0216 */
[----:B------:R-:W2:Y:S01]  /*41940*/  LDL.LU R11, [R1+0x70] ;  /* 0x00007000010b7983 */ /* 0x000ea20000300800 */
[-C--:B------:R-:W-:Y:S02]  /*41950*/  LEA.HI.X.SX32 R21, R21, R2.reuse, 0x1, P6 ;  /* 0x0000000215157211 */ /* 0x080fe400030f0eff */
[CC--:B-1----:R-:W-:Y:S01]  /*41960*/  LEA R24, P6, R22.reuse, R3.reuse, 0x1 ;  /* 0x0000000316187211 */ /* 0x0c2fe200078c08ff */
[----:B------:R-:W2:Y:S03]  /*41970*/  LDL.LU R10, [R1+0x74] ;  /* 0x00007400010a7983 */ /* 0x000ea60000300800 */
[----:B------:R-:W-:Y:S01]  /*41980*/  LEA.HI.X.SX32 R25, R22, R2, 0x1, P6 ;  /* 0x0000000216197211 */ /* 0x000fe200030f0eff */
[----:B------:R0:W-:Y:S04]  /*41990*/  @P2 STG.E.U16 desc[UR12][R20.64], R28 ;  /* 0x0000001c14002986 */ /* 0x0001e8000c10150c */
[----:B------:R-:W2:Y:S01]  /*419a0*/  LDL.LU R8, [R1+0x78] ;  /* 0x0000780001087983 */ /* 0x000ea20000300800 */
[----:B0-----:R-:W-:-:S04]  /*419b0*/  LEA R20, P6, R23, R3, 0x1 ;  /* 0x0000000317147211 */ /* 0x001fc800078c08ff */
[----:B------:R-:W-:Y:S02]  /*419c0*/  LEA.HI.X.SX32 R21, R23, R2, 0x1, P6 ;  /* 0x0000000217157211 */ /* 0x000fe400030f0eff */
[----:B---3--:R-:W-:Y:S01]  /*419d0*/  ISETP.LT.AND P2, PT, R7, UR6, !P0 ;  /* 0x0000000607007c0c */ /* 0x008fe2000c741270 */
[----:B------:R-:W-:Y:S01]  /*419e0*/  IMAD R22, R29, 0x2, R23 ;  /* 0x000000021d167824 */ /* 0x000fe200078e0217 */
[----:B------:R-:W3:Y:S01]  /*419f0*/  LDL.LU R7, [R1+0x108c] ;  /* 0x00108c0001077983 */ /* 0x000ee20000300800 */
[----:B------:R-:W3:Y:S03]  /*41a00*/  LDCU UR6, c[0x0][0x39c] ;  /* 0x00007380ff0677ac */ /* 0x000ee60008000800 */
[----:B-----5:R-:W-:Y:S01]  /*41a10*/  @P5 STG.E.U16 desc[UR12][R24.64], R9 ;  /* 0x0000000918005986 */ /* 0x020fe2000c10150c */
[----:B----4-:R-:W-:Y:S01]  /*41a20*/  ISETP.LT.AND P5, PT, R5, UR4, !P0 ;  /* 0x0000000405007c0c */ /* 0x010fe2000c7a1270 */
[----:B------:R-:W0:Y:S02]  /*41a30*/  LDCU UR4, c[0x0][0x39c] ;  /* 0x00007380ff0477ac */ /* 0x000e240008000800 */
[----:B------:R-:W4:Y:S04]  /*41a40*/  LDL.LU R5, [R1+0x7c] ;  /* 0x00007c0001057983 */ /* 0x000f280000300800 */
[----:B------:R1:W-:Y:S04]  /*41a50*/  @P4 STG.E.U16 desc[UR12][R20.64], R15 ;  /* 0x0000000f14004986 */ /* 0x0003e8000c10150c */
[----:B------:R-:W0:Y:S04]  /*41a60*/  LDL.LU R14, [R1+0x1098] ;  /* 0x00109800010e7983 */ /* 0x000e280000300800 */
[----:B------:R-:W5:Y:S01]  /*41a70*/  LDL.LU R13, [R1+0x1094] ;  /* 0x00109400010d7983 */ /* 0x000f620000300800 */
[----:B--2---:R-:W-:Y:S01]  /*41a80*/  ISETP.LT.AND P4, PT, R6, UR5, !P0 ;  /* 0x0000000506007c0c */ /* 0x004fe2000c781270 */
[----:B-1----:R-:W-:-:S02]  /*41a90*/  IMAD R20, R29, 0x2, R22 ;  /* 0x000000021d147824 */ /* 0x002fc400078e0216 */
[----:B------:R-:W2:Y:S01]  /*41aa0*/  LDL.LU R6, [R1+0x1090] ;  /* 0x0010900001067983 */ /* 0x000ea20000300800 */
[CC--:B------:R-:W-:Y:S01]  /*41ab0*/  LEA R24, P6, R22.reuse, R3.reuse, 0x1 ;  /* 0x0000000316187211 */ /* 0x0c0fe200078c08ff */
[----:B------:R-:W5:Y:S01]  /*41ac0*/  LDCU UR5, c[0x0][0x39c] ;  /* 0x00007380ff0577ac */ /* 0x000f620008000800 */
[----:B------:R-:W-:Y:S02]  /*41ad0*/  IMAD R21, R29, 0x2, R20 ;  /* 0x000000021d157824 */ /* 0x000fe400078e0214 */
[----:B------:R-:W-:Y:S02]  /*41ae0*/  LEA.HI.X.SX32 R25, R22, R2, 0x1, P6 ;  /* 0x0000000216197211 */ /* 0x000fe400030f0eff */
[----:B------:R-:W-:-:S03]  /*41af0*/  LEA R22, P6, R20, R3, 0x1 ;  /* 0x0000000314167211 */ /* 0x000fc600078c08ff */
[----:B------:R1:W-:Y:S01]  /*41b00*/  @P3 STG.E.U16 desc[UR12][R24.64], R4 ;  /* 0x0000000418003986 */ /* 0x0003e2000c10150c */
[----:B------:R-:W-:Y:S02]  /*41b10*/  LEA.HI.X.SX32 R23, R20, R2, 0x1, P6 ;  /* 0x0000000214177211 */ /* 0x000fe400030f0eff */
[----:B------:R-:W-:-:S03]  /*41b20*/  LEA R20, P6, R21, R3, 0x1 ;  /* 0x0000000315147211 */ /* 0x000fc600078c08ff */
[----:B------:R1:W-:Y:S02]  /*41b30*/  @P2 STG.E.U16 desc[UR12][R22.64], R11 ;  /* 0x0000000b16002986 */ /* 0x0003e4000c10150c */
[----:B-1----:R-:W-:Y:S01]  /*41b40*/  IMAD R24, R29, 0x2, R21 ;  /* 0x000000021d187824 */ /* 0x002fe200078e0215 */
[----:B------:R-:W-:-:S04]  /*41b50*/  LEA.HI.X.SX32 R21, R21, R2, 0x1, P6 ;  /* 0x0000000215157211 */ /* 0x000fc800030f0eff */
[----:B------:R-:W-:-:S04]  /*41b60*/  LEA R22, P2, R24, R3, 0x1 ;  /* 0x0000000318167211 */ /* 0x000fc800078408ff */
[----:B------:R-:W-:Y:S01]  /*41b70*/  LEA.HI.X.SX32 R23, R24, R2, 0x1, P2 ;  /* 0x0000000218177211 */ /* 0x000fe200010f0eff */
[----:B------:R1:W-:Y:S04]  /*41b80*/  @P5 STG.E.U16 desc[UR12][R20.64], R10 ;  /* 0x0000000a14005986 */ /* 0x0003e8000c10150c */
[----:B------:R0:W-:Y:S01]  /*41b90*/  @P4 STG.E.U16 desc[UR12][R22.64], R8 ;  /* 0x0000000816004986 */ /* 0x0001e2000c10150c */
[----:B---3--:R-:W-:Y:S01]  /*41ba0*/  ISETP.LT.AND P3, PT, R7, UR6, !P0 ;  /* 0x0000000607007c0c */ /* 0x008fe2000c761270 */
[----:B------:R-:W-:Y:S02]  /*41bb0*/  IMAD R25, R29, 0x2, R24 ;  /* 0x000000021d197824 */ /* 0x000fe400078e0218 */
[----:B------:R-:W3:Y:S01]  /*41bc0*/  LDL.LU R7, [R1+0x109c] ;  /* 0x00109c0001077983 */ /* 0x000ee20000300800 */
[----:B------:R-:W3:Y:S01]  /*41bd0*/  LDCU UR6, c[0x0][0x39c] ;  /* 0x00007380ff0677ac */ /* 0x000ee20008000800 */
[----:B--2---:R-:W-:-:S02]  /*41be0*/  ISETP.LT.AND P4, PT, R6, UR7, !P0 ;  /* 0x0000000706007c0c */ /* 0x004fc4000c781270 */
[----:B0-----:R-:W-:Y:S01]  /*41bf0*/  ISETP.LT.AND P2, PT, R14, UR4, !P0 ;  /* 0x000000040e007c0c */ /* 0x001fe2000c741270 */
[----:B------:R-:W2:Y:S01]  /*41c00*/  LDL.LU R6, [R1+0x10a0] ;  /* 0x0010a00001067983 */ /* 0x000ea20000300800 */
[----:B-----5:R-:W-:Y:S01]  /*41c10*/  ISETP.LT.AND P5, PT, R13, UR5, !P0 ;  /* 0x000000050d007c0c */ /* 0x020fe2000c7a1270 */
[----:B------:R-:W2:Y:S02]  /*41c20*/  LDCU UR4, c[0x0][0x39c] ;  /* 0x00007380ff0477ac */ /* 0x000ea40008000800 */
[----:B------:R-:W5:Y:S01]  /*41c30*/  LDL.LU R14, [R1+0x10a4] ;  /* 0x0010a400010e7983 */ /* 0x000f620000300800 */
[-C--:B-1----:R-:W-:Y:S01]  /*41c40*/  LEA R20, P6, R25, R3.reuse, 0x1 ;  /* 0x0000000319147211 */ /* 0x082fe200078c08ff */
[----:B------:R-:W-:Y:S01]  /*41c50*/  IMAD R23, R29, 0x2, R25 ;  /* 0x000000021d177824 */ /* 0x000fe200078e0219 */
[----:B------:R-:W-:Y:S01]  /*41c60*/  PRMT R26, R28, 0x7632, R26 ;  /* 0x000076321c1a7816 */ /* 0x000fe2000000001a */
[----:B------:R-:W5:Y:S01]  /*41c70*/  LDL.LU R13, [R1+0x10a8] ;  /* 0x0010a800010d7983 */ /* 0x000f620000300800 */
[----:B------:R-:W-:Y:S01]  /*41c80*/  LEA.HI.X.SX32 R21, R25, R2, 0x1, P6 ;  /* 0x0000000219157211 */ /* 0x000fe200030f0eff */
[----:B------:R-:W0:Y:S01]  /*41c90*/  LDCU UR5, c[0x0][0x39c] ;  /* 0x00007380ff0577ac */ /* 0x000e220008000800 */
[----:B------:R-:W-:-:S03]  /*41ca0*/  LEA R22, P6, R23, R3, 0x1 ;  /* 0x0000000317167211 */ /* 0x000fc600078c08ff */
[----:B----4-:R1:W-:Y:S01]  /*41cb0*/  @P3 STG.E.U16 desc[UR12][R20.64], R5 ;  /* 0x0000000514003986 */ /* 0x0103e2000c10150c */
[----:B------:R-:W-:Y:S01]  /*41cc0*/  PRMT R25, R9, 0x7632, R25 ;  /* 0x0000763209197816 */ /* 0x000fe20000000019 */
[----:B------:R-:W4:Y:S01]  /*41cd0*/  LDCU UR7, c[0x0][0x39c] ;  /* 0x00007380ff0777ac */ /* 0x000f220008000800 */
[----:B-1----:R-:W-:Y:S01]  /*41ce0*/  IMAD R21, R29, 0x2, R23 ;  /* 0x000000021d157824 */ /* 0x002fe200078e0217 */
[----:B------:R-:W-:-:S05]  /*41cf0*/  LEA.HI.X.SX32 R23, R23, R2, 0x1, P6 ;  /* 0x0000000217177211 */ /* 0x000fca00030f0eff */
[----:B------:R1:W-:Y:S01]  /*41d00*/  @P2 STG.E.U16 desc[UR12][R22.64], R26 ;  /* 0x0000001a16002986 */ /* 0x0003e2000c10150c */
[----:B---3--:R-:W-:Y:S01]  /*41d10*/  ISETP.LT.AND P3, PT, R7, UR6, !P0 ;  /* 0x0000000607007c0c */ /* 0x008fe2000c761270 */
[----:B------:R-:W5:Y:S02]  /*41d20*/  LDCU UR6, c[0x0][0x39c] ;  /* 0x00007380ff0677ac */ /* 0x000f640008000800 */
[----:B------:R-:W3:Y:S04]  /*41d30*/  LDL.LU R7, [R1+0x10ac] ;  /* 0x0010ac0001077983 */ /* 0x000ee80000300800 */
[----:B------:R-:W3:Y:S01]  /*41d40*/  LDL.LU R9, [R1+0x10b0] ;  /* 0x0010b00001097983 */ /* 0x000ee20000300800 */
[----:B--2---:R-:W-:Y:S01]  /*41d50*/  ISETP.LT.AND P2, PT, R6, UR4, !P0 ;  /* 0x0000000406007c0c */ /* 0x004fe2000c741270 */
[----:B------:R-:W-:-:S02]  /*41d60*/  IMAD R24, R29, 0x2, R21 ;  /* 0x000000021d187824 */ /* 0x000fc400078e0215 */
[----:B------:R-:W2:Y:S01]  /*41d70*/  LDL.LU R6, [R1+0x10b4] ;  /* 0x0010b40001067983 */ /* 0x000ea20000300800 */
[CC--:B------:R-:W-:Y:S01]  /*41d80*/  LEA R20, P6, R21.reuse, R3.reuse, 0x1 ;  /* 0x0000000315147211 */ /* 0x0c0fe200078c08ff */
[----:B------:R-:W3:Y:S03]  /*41d90*/  LDCU UR4, c[0x0][0x39c] ;  /* 0x00007380ff0477ac */ /* 0x000ee60008000800 */
[----:B------:R-:W-:Y:S02]  /*41da0*/  LEA.HI.X.SX32 R21, R21, R2, 0x1, P6 ;  /* 0x0000000215157211 */ /* 0x000fe400030f0eff */
[----:B-1----:R-:W-:-:S03]  /*41db0*/  LEA R22, P6, R24, R3, 0x1 ;  /* 0x0000000318167211 */ /* 0x002fc600078c08ff */
[----:B------:R1:W-:Y:S01]  /*41dc0*/  @P5 STG.E.U16 desc[UR12][R20.64], R25 ;  /* 0x0000001914005986 */ /* 0x0003e2000c10150c */
[----:B------:R-:W-:Y:S02]  /*41dd0*/  LEA.HI.X.SX32 R23, R24, R2, 0x1, P6 ;  /* 0x0000000218177211 */ /* 0x000fe400030f0eff */
[----:B-----5:R-:W-:Y:S01]  /*41de0*/  ISETP.LT.AND P6, PT, R13, UR6, !P0 ;  /* 0x000000060d007c0c */ /* 0x020fe2000c7c1270 */
[----:B------:R-:W2:Y:S01]  /*41df0*/  LDCU UR6, c[0x0][0x39c] ;  /* 0x00007380ff0677ac */ /* 0x000ea20008000800 */
[----:B-1----:R-:W-:Y:S01]  /*41e00*/  PRMT R20, R15, 0x7632, R20 ;  /* 0x000076320f147816 */ /* 0x002fe20000000014 */
[----:B------:R-:W-:-:S04]  /*41e10*/  IMAD R21, R29, 0x2, R24 ;  /* 0x000000021d157824 */ /* 0x000fc800078e0218 */
[----:B------:R1:W-:Y:S01]  /*41e20*/  @P4 STG.E.U16 desc[UR12][R22.64], R20 ;  /* 0x0000001416004986 */ /* 0x0003e2000c10150c */
[----:B------:R-:W-:-:S03]  /*41e30*/  PRMT R26, R4, 0x7632, R26 ;  /* 0x00007632041a7816 */ /* 0x000fc6000000001a */
[----:B------:R-:W5:Y:S01]  /*41e40*/  LDL.LU R4, [R1+0x10b8] ;  /* 0x0010b80001047983 */ /* 0x000f620000300800 */
[----:B-1----:R-:W-:Y:S01]  /*41e50*/  LEA R20, P4, R21, R3, 0x1 ;  /* 0x0000000315147211 */ /* 0x002fe200078808ff */
[----:B------:R-:W-:-:S03]  /*41e60*/  IMAD R23, R29, 0x2, R21 ;  /* 0x000000021d177824 */ /* 0x000fc600078e0215 */
[----:B------:R-:W-:Y:S01]  /*41e70*/  LEA.HI.X.SX32 R21, R21, R2, 0x1, P4 ;  /* 0x0000000215157211 */ /* 0x000fe200020f0eff */
[----:B------:R-:W-:Y:S01]  /*41e80*/  IMAD R24, R29, 0x2, R23 ;  /* 0x000000021d187824 */ /* 0x000fe200078e0217 */
[----:B------:R-:W-:-:S03]  /*41e90*/  LEA R22, P4, R23, R3, 0x1 ;  /* 0x0000000317167211 */ /* 0x000fc600078808ff */
[----:B------:R1:W-:Y:S01]  /*41ea0*/  @P3 STG.E.U16 desc[UR12][R20.64], R26 ;  /* 0x0000001a14003986 */ /* 0x0003e2000c10150c */
[-C--:B------:R-:W-:Y:S02]  /*41eb0*/  LEA.HI.X.SX32 R23, R23, R2.reuse, 0x1, P4 ;  /* 0x0000000217177211 */ /* 0x080fe400020f0eff */
[C---:B-1----:R-:W-:Y:S02]  /*41ec0*/  LEA R20, P3, R24.reuse, R3, 0x1 ;  /* 0x0000000318147211 */ /* 0x042fe400078608ff */
[----:B---3--:R-:W-:Y:S01]  /*41ed0*/  ISETP.LT.AND P4, PT, R7, UR4, !P0 ;  /* 0x0000000407007c0c */ /* 0x008fe2000c781270 */
[----:B------:R-:W5:Y:S01]  /*41ee0*/  LDCU UR4, c[0x0][0x39c] ;  /* 0x00007380ff0477ac */ /* 0x000f620008000800 */
[----:B------:R-:W3:Y:S01]  /*41ef0*/  LDL.LU R7, [R1+0x10bc] ;  /* 0x0010bc0001077983 */ /* 0x000ee20000300800 */
[----:B------:R-:W-:-:S03]  /*41f00*/  LEA.HI.X.SX32 R21, R24, R2, 0x1, P3 ;  /* 0x0000000218157211 */ /* 0x000fc600018f0eff */
[----:B------:R-:W3:Y:S01]  /*41f10*/  LDL.LU R28, [R1+0x80] ;  /* 0x00008000011c7983 */ /* 0x000ee20000300800 */
[----:B--2---:R-:W-:Y:S01]  /*41f20*/  ISETP.LT.AND P3, PT, R6, UR6, !P0 ;  /* 0x0000000606007c0c */ /* 0x004fe2000c761270 */
[----:B------:R-:W1:Y:S02]  /*41f30*/  LDCU UR6, c[0x0][0x39c] ;  /* 0x00007380ff0677ac */ /* 0x000e640008000800 */
[----:B------:R-:W1:Y:S01]  /*41f40*/  LDL.LU R6, [R1+0x10c0] ;  /* 0x0010c00001067983 */ /* 0x000e620000300800 */
[----:B0-----:R-:W-:Y:S01]  /*41f50*/  ISETP.LT.AND P5, PT, R14, UR5, !P0 ;  /* 0x000000050e007c0c */ /* 0x001fe2000c7a1270 */
[----:B------:R-:W0:Y:S01]  /*41f60*/  LDCU UR5, c[0x0][0x39c] ;  /* 0x00007380ff0577ac */ /* 0x000e220008000800 */
[----:B------:R-:W-:Y:S01]  /*41f70*/  PRMT R25, R11, 0x7632, R25 ;  /* 0x000076320b197816 */ /* 0x000fe20000000019 */
[----:B------:R-:W2:Y:S04]  /*41f80*/  LDL.LU R15, [R1+0x84] ;  /* 0x00008400010f7983 */ /* 0x000ea80000300800 */
[----:B------:R0:W-:Y:S01]  /*41f90*/  @P2 STG.E.U16 desc[UR12][R22.64], R25 ;  /* 0x0000001916002986 */ /* 0x0001e2000c10150c */
[----:B------:R-:W-:-:S02]  /*41fa0*/  PRMT R27, R8, 0x7632, R27 ;  /* 0x00007632081b7816 */ /* 0x000fc4000000001b */
[----:B0-----:R-:W-:Y:S01]  /*41fb0*/  PRMT R22, R10, 0x7632, R22 ;  /* 0x000076320a167816 */ /* 0x001fe20000000016 */
[----:B------:R-:W-:-:S04]  /*41fc0*/  IMAD R23, R29, 0x2, R24 ;  /* 0x000000021d177824 */ /* 0x000fc800078e0218 */
[----:B------:R0:W-:Y:S01]  /*41fd0*/  @P5 STG.E.U16 desc[UR12][R20.64], R22 ;  /* 0x0000001614005986 */ /* 0x0001e2000c10150c */
[----:B------:R-:W-:Y:S01]  /*41fe0*/  ISETP.LT.AND P2, PT, R9, UR5, !P0 ;  /* 0x0000000509007c0c */ /* 0x000fe2000c741270 */
[----:B------:R-:W1:Y:S01]  /*41ff0*/  LDCU UR5, c[0x0][0x39c] ;  /* 0x00007380ff0577ac */ /* 0x000e620008000800 */
[----:B0-----:R-:W-:Y:S01]  /*42000*/  LEA R22, P5, R23, R3, 0x1 ;  /* 0x0000000317167211 */ /* 0x001fe200078a08ff */
[----:B------:R-:W-:-:S03]  /*42010*/  IMAD R20, R29, 0x2, R23 ;  /* 0x000000021d147824 */ /* 0x000fc600078e0217 */
[----:B------:R-:W-:Y:S01]  /*42020*/  LEA.HI.X.SX32 R23, R23, R2, 0x1, P5 ;  /* 0x0000000217177211 */ /* 0x000fe200028f0eff */
[----:B------:R-:W-:Y:S01]  /*42030*/  IMAD R21, R29, 0x2, R20 ;  /* 0x000000021d157824 */ /* 0x000fe200078e0214 */
[----:B------:R-:W-:-:S03]  /*42040*/  LEA R24, P5, R20, R3, 0x1 ;  /* 0x0000000314187211 */ /* 0x000fc600078a08ff */
[----:B------:R0:W-:Y:S01]  /*42050*/  @P6 STG.E.U16 desc[UR12][R22.64], R27 ;  /* 0x0000001b16006986 */ /* 0x0001e2000c10150c */
[-C--:B------:R-:W-:Y:S02]  /*42060*/  LEA.HI.X.SX32 R25, R20, R2.reuse, 0x1, P5 ;  /* 0x0000000214197211 */ /* 0x080fe400028f0eff */
[----:B------:R-:W-:Y:S02]  /*42070*/  LEA R20, P6, R21, R3, 0x1 ;  /* 0x0000000315147211 */ /* 0x000fe400078c08ff */
[----:B------:R-:W-:Y:S02]  /*42080*/  PRMT R26, R5, 0x7632, R26 ;  /* 0x00007632051a7816 */ /* 0x000fe4000000001a */
[----:B------:R-:W4:Y:S01]  /*42090*/  LDL.LU R5, [R1+0x10c4] ;  /* 0x0010c40001057983 */ /* 0x000f220000300800 */
[----:B-----5:R-:W-:Y:S01]  /*420a0*/  ISETP.LT.AND P5, PT, R4, UR4, !P0 ;  /* 0x0000000404007c0c */ /* 0x020fe2000c7a1270 */
[----:B------:R-:W4:Y:S02]  /*420b0*/  LDCU UR4, c[0x0][0x39c] ;  /* 0x00007380ff0477ac */ /* 0x000f240008000800 */
[----:B------:R-:W5:Y:S01]  /*420c0*/  LDL.LU R8, [R1+0x88] ;  /* 0x0000880001087983 */ /* 0x000f620000300800 */
[----:B0-----:R-:W-:Y:S01]  /*420d0*/  IMAD R22, R29, 0x2, R21 ;  /* 0x000000021d167824 */ /* 0x001fe200078e0215 */
[----:B------:R-:W-:-:S02]  /*420e0*/  LEA.HI.X.SX32 R21, R21, R2, 0x1, P6 ;  /* 0x0000000215157211 */ /* 0x000fc400030f0eff */
[----:B------:R-:W5:Y:S04]  /*420f0*/  LDL.LU R4, [R1+0x8c] ;  /* 0x00008c0001047983 */ /* 0x000f680000300800 */
[----:B------:R0:W-:Y:S04]  /*42100*/  @P4 STG.E.U16 desc[UR12][R24.64], R26 ;  /* 0x0000001a18004986 */ /* 0x0001e8000c10150c */
[----:B------:R-:W5:Y:S04]  /*42110*/  LDL.LU R11, [R1+0x90] ;  /* 0x00009000010b7983 */ /* 0x000f680000300800 */
[----:B------:R-:W5:Y:S04]  /*42120*/  LDL.LU R10, [R1+0x94] ;  /* 0x00009400010a7983 */ /* 0x000f680000300800 */
[----:B---3--:R3:W-:Y:S04]  /*42130*/  @P2 STG.E.U16 desc[UR12][R20.64], R28 ;  /* 0x0000001c14002986 */ /* 0x0087e8000c10150c */
[----:B------:R-:W5:Y:S01]  /*42140*/  LDL.LU R14, [R1+0x10c8] ;  /* 0x0010c800010e7983 */ /* 0x000f620000300800 */
[----:B-1----:R-:W-:Y:S01]  /*42150*/  ISETP.LT.AND P2, PT, R6, UR6, !P0 ;  /* 0x0000000606007c0c */ /* 0x002fe2000c741270 */
[----:B------:R-:W-:-:S02]  /*42160*/  IMAD R23, R29, 0x2, R22 ;  /* 0x000000021d177824 */ /* 0x000fc400078e0216 */
[----:B------:R-:W5:Y:S01]  /*42170*/  LDL.LU R6, [R1+0x10cc] ;  /* 0x0010cc0001067983 */ /* 0x000f620000300800 */
[----:B------:R-:W-:Y:S01]  /*42180*/  ISETP.LT.AND P4, PT, R7, UR5, !P0 ;  /* 0x0000000507007c0c */ /* 0x000fe2000c781270 */
[----:B------:R-:W1:Y:S02]  /*42190*/  LDCU UR6, c[0x0][0x39c] ;  /* 0x00007380ff0677ac */ /* 0x000e640008000800 */
[----:B------:R-:W5:Y:S01]  /*421a0*/  LDL.LU R9, [R1+0x98] ;  /* 0x0000980001097983 */ /* 0x000f620000300800 */
[CC--:B0-----:R-:W-:Y:S01]  /*421b0*/  LEA R24, P6, R22.reuse, R3.reuse, 0x1 ;  /* 0x0000000316187211 */ /* 0x0c1fe200078c08ff */
[----:B------:R-:W0:Y:S02]  /*421c0*/  LDCU UR5, c[0x0][0x39c] ;  /* 0x00007380ff0577ac */ /* 0x000e240008000800 */
[----:B------:R-:W5:Y:S04]  /*421d0*/  LDL.LU R13, [R1+0x10d0] ;  /* 0x0010d000010d7983 */ /* 0x000f680000300800 */
[----:B------:R-:W5:Y:S01]  /*421e0*/  LDL.LU R7, [R1+0x10d4] ;  /* 0x0010d40001077983 */ /* 0x000f620000300800 */
[----:B------:R-:W-:Y:S01]  /*421f0*/  LEA.HI.X.SX32 R25, R22, R2, 0x1, P6 ;  /* 0x0000000216197211 */ /* 0x000fe200030f0eff */
[----:B------:R-:W-:Y:S01]  /*42200*/  IMAD R22, R29, 0x2, R23 ;  /* 0x000000021d167824 */ /* 0x000fe200078e0217 */
[----:B---3--:R-:W-:-:S03]  /*42210*/  LEA R20, P6, R23, R3, 0x1 ;  /* 0x0000000317147211 */ /* 0x008fc600078c08ff */
[----:B--2---:R2:W-:Y:S01]  /*42220*/  @P3 STG.E.U16 desc[UR12][R24.64], R15 ;  /* 0x0000000f18003986 */ /* 0x0045e2000c10150c */
[----:B------:R-:W-:Y:S02]  /*42230*/  LEA.HI.X.SX32 R21, R23, R2, 0x1, P6 ;  /* 0x0000000217157211 */ /* 0x000fe400030f0eff */
[----:B--2---:R-:W-:-:S04]  /*42240*/  LEA R24, P6, R22, R3, 0x1 ;  /* 0x0000000316187211 */ /* 0x004fc800078c08ff */
[----:B------:R-:W-:Y:S02]  /*42250*/  LEA.HI.X.SX32 R25, R22, R2, 0x1, P6 ;  /* 0x0000000216197211 */ /* 0x000fe400030f0eff */
[----:B----4-:R-:W-:Y:S01]  /*42260*/  ISETP.LT.AND P3, PT, R5, UR4, !P0 ;  /* 0x0000000405007c0c */ /* 0x010fe2000c761270 */
[----:B------:R-:W2:Y:S01]  /*42270*/  LDCU UR4, c[0x0][0x39c] ;  /* 0x00007380ff0477ac */ /* 0x000ea20008000800 */
[----:B------:R-:W3:Y:S04]  /*42280*/  LDL.LU R5, [R1+0x9c] ;  /* 0x00009c0001057983 */ /* 0x000ee80000300800 */
[----:B-----5:R4:W-:Y:S04]  /*42290*/  @P5 STG.E.U16 desc[UR12][R20.64], R8 ;  /* 0x0000000814005986 */ /* 0x0209e8000c10150c */
[----:B------:R5:W-:Y:S01]  /*422a0*/  @P4 STG.E.U16 desc[UR12][R24.64], R4 ;  /* 0x0000000418004986 */ /* 0x000be2000c10150c */
[----:B-1----:R-:W-:Y:S01]  /*422b0*/  ISETP.LT.AND P4, PT, R6, UR6, !P0 ;  /* 0x0000000606007c0c */ /* 0x002fe2000c781270 */
[----:B----4-:R-:W-:-:S02]  /*422c0*/  IMAD R20, R29, 0x2, R22 ;  /* 0x000000021d147824 */ /* 0x010fc400078e0216 */
[----:B------:R-:W4:Y:S01]  /*422d0*/  LDL.LU R6, [R1+0x10d8] ;  /* 0x0010d80001067983 */ /* 0x000f220000300800 */
[----:B0-----:R-:W-:Y:S01]  /*422e0*/  ISETP.LT.AND P5, PT, R14, UR5, !P0 ;  /* 0x000000050e007c0c */ /* 0x001fe2000c7a1270 */
[----:B------:R-:W0:Y:S01]  /*422f0*/  LDCU UR5, c[0x0][0x39c] ;  /* 0x00007380ff0577ac */ /* 0x000e220008000800 */
[----:B------:R-:W-:Y:S01]  /*42300*/  IMAD R21, R29, 0x2, R20 ;  /* 0x000000021d157824 */ /* 0x000fe200078e0214 */
[CC--:B------:R-:W-:Y:S01]  /*42310*/  LEA R22, P6, R20.reuse, R3.reuse, 0x1 ;  /* 0x0000000314167211 */ /* 0x0c0fe200078c08ff */
[----:B------:R-:W3:Y:S01]  /*42320*/  LDL.LU R27, [R1+0x10dc] ;  /* 0x0010dc00011b7983 */ /* 0x000ee20000300800 */
[----:B------:R-:W4:Y:S02]  /*42330*/  LDCU UR6, c[0x0][0x39c] ;  /* 0x00007380ff0677ac */ /* 0x000f240008000800 */
[----:B------:R-:W-:Y:S02]  /*42340*/  LEA.HI.X.SX32 R23, R20, R2, 0x1, P6 ;  /* 0x0000000214177211 */ /* 0x000fe400030f0eff */
[----:B------:R-:W-:Y:S01]  /*42350*/  LEA R20, P6, R21, R3, 0x1 ;  /* 0x0000000315147211 */ /* 0x000fe200078c08ff */
[----:B-----5:R-:W-:-:S03]  /*42360*/  IMAD R24, R29, 0x2, R21 ;  /* 0x000000021d187824 */ /* 0x020fc600078e0215 */
[----:B------:R-:W-:Y:S01]  /*42370*/  LEA.HI.X.SX32 R21, R21, R2, 0x1, P6 ;  /* 0x0000000215157211 */ /* 0x000fe200030f0eff */
[----:B------:R1:W-:Y:S04]  /*42380*/  @P2 STG.E.U16 desc[UR12][R22.64], R11 ;  /* 0x0000000b16002986 */ /* 0x0003e8000c10150c */
[----:B------:R5:W-:Y:S01]  /*42390*/  @P3 STG.E.U16 desc[UR12][R20.64], R10 ;  /* 0x0000000a14003986 */ /* 0x000be2000c10150c */
[----:B0-----:R-:W-:Y:S01]  /*423a0*/  ISETP.LT.AND P3, PT, R7, UR5, !P0 ;  /* 0x0000000507007c0c */ /* 0x001fe2000c761270 */
[----:B------:R-:W0:Y:S02]  /*423b0*/  LDCU UR5, c[0x0][0x39c] ;  /* 0x00007380ff0577ac */ /* 0x000e240008000800 */
[----:B------:R-:W0:Y:S01]  /*423c0*/  LDL.LU R7, [R1+0x10e0] ;  /* 0x0010e00001077983 */ /* 0x000e220000300800 */
[----:B-1----:R-:W-:-:S03]  /*423d0*/  LEA R22, P6, R24, R3, 0x1 ;  /* 0x0000000318167211 */ /* 0x002fc600078c08ff */
[----:B------:R-:W3:Y:S01]  /*423e0*/  LDL.LU R14, [R1+0x10e4] ;  /* 0x0010e400010e7983 */ /* 0x000ee20000300800 */
[----:B------:R-:W-:Y:S02]  /*423f0*/  LEA.HI.X.SX32 R23, R24, R2, 0x1, P6 ;  /* 0x0000000218177211 */ /* 0x000fe400030f0eff */
[----:B--2---:R-:W-:Y:S01]  /*42400*/  ISETP.LT.AND P2, PT, R13, UR4, !P0 ;  /* 0x000000040d007c0c */ /* 0x004fe2000c741270 */
[C---:B-----5:R-:W-:Y:S01]  /*42410*/  IMAD R20, R29.reuse, 0x2, R24 ;  /* 0x000000021d147824 */ /* 0x060fe200078e0218 */
[----:B------:R-:W2:Y:S01]  /*42420*/  LDL.LU R13, [R1+0x10e8] ;  /* 0x0010e800010d7983 */ /* 0x000ea20000300800 */
[----:B------:R-:W1:Y:S03]  /*42430*/  LDCU UR4, c[0x0][0x39c] ;  /* 0x00007380ff0477ac */ /* 0x000e660008000800 */
[----:B------:R5:W-:Y:S01]  /*42440*/  @P5 STG.E.U16 desc[UR12][R22.64], R9 ;  /* 0x0000000916005986 */ /* 0x000be2000c10150c */
[----:B----4-:R-:W-:Y:S01]  /*42450*/  ISETP.LT.AND P5, PT, R6, UR6, !P0 ;  /* 0x0000000606007c0c */ /* 0x010fe2000c7a1270 */
[----:B------:R-:W-:-:S02]  /*42460*/  IMAD R21, R29, 0x2, R20 ;  /* 0x000000021d157824 */ /* 0x000fc400078e0214 */
[----:B------:R-:W4:Y:S01]  /*42470*/  LDL.LU R6, [R1+0x10ec] ;  /* 0x0010ec0001067983 */ /* 0x000f220000300800 */
[CC--:B------:R-:W-:Y:S01]  /*42480*/  LEA R24, P6, R20.reuse, R3.reuse, 0x1 ;  /* 0x0000000314187211 */ /* 0x0c0fe200078c08ff */
[----:B------:R-:W0:Y:S03]  /*42490*/  LDCU UR6, c[0x0][0x39c] ;  /* 0x00007380ff0677ac */ /* 0x000e260008000800 */
[-C--:B------:R-:W-:Y:S02]  /*424a0*/  LEA.HI.X.SX32 R25, R20, R2.reuse, 0x1, P6 ;  /* 0x0000000214197211 */ /* 0x080fe400030f0eff */
[C---:B-----5:R-:W-:Y:S02]  /*424b0*/  LEA R22, P6, R21.reuse, R3, 0x1 ;  /* 0x0000000315167211 */ /* 0x060fe400078c08ff */
[----:B------:R-:W-:Y:S02]  /*424c0*/  PRMT R20, R28, 0x7632, R20 ;  /* 0x000076321c147816 */ /* 0x000fe40000000014 */
[----:B------:R-:W-:Y:S01]  /*424d0*/  LEA.HI.X.SX32 R23, R21, R2, 0x1, P6 ;  /* 0x0000000215177211 */ /* 0x000fe200030f0eff */
[----:B---3--:R3:W-:Y:S01]  /*424e0*/  @P4 STG.E.U16 desc[UR12][R24.64], R5 ;  /* 0x0000000518004986 */ /* 0x0087e2000c10150c */
[----:B------:R-:W-:-:S03]  /*424f0*/  IMAD R21, R29, 0x2, R21 ;  /* 0x000000021d157824 */ /* 0x000fc600078e0215 */
[----:B------:R5:W-:Y:S01]  /*42500*/  @P2 STG.E.U16 desc[UR12][R22.64], R20 ;  /* 0x0000001416002986 */ /* 0x000be2000c10150c */
[----:B0-----:R-:W-:Y:S01]  /*42510*/  ISETP.LT.AND P2, PT, R7, UR5, !P0 ;  /* 0x0000000507007c0c */ /* 0x001fe2000c741270 */
[----:B------:R-:W4:Y:S02]  /*42520*/  LDCU UR5, c[0x0][0x39c] ;  /* 0x00007380ff0577ac */ /* 0x000f240008000800 */
[----:B------:R-:W2:Y:S01]  /*42530*/  LDL.LU R7, [R1+0x10f0] ;  /* 0x0010f00001077983 */ /* 0x000ea20000300800 */
[----:B---3--:R-:W-:Y:S02]  /*42540*/  PRMT R25, R15, 0x7632, R25 ;  /* 0x000076320f197816 */ /* 0x008fe40000000019 */
[-C--:B-----5:R-:W-:Y:S01]  /*42550*/  LEA R20, P6, R21, R3.reuse, 0x1 ;  /* 0x0000000315147211 */ /* 0x0a0fe200078c08ff */
[----:B------:R-:W-:Y:S01]  /*42560*/  IMAD R23, R29, 0x2, R21 ;  /* 0x000000021d177824 */ /* 0x000fe200078e0215 */
[----:B-1----:R-:W-:Y:S01]  /*42570*/  ISETP.LT.AND P4, PT, R27, UR4, !P0 ;  /* 0x000000041b007c0c */ /* 0x002fe2000c781270 */
[----:B------:R-:W2:Y:S01]  /*42580*/  LDCU UR4, c[0x0][0x39c] ;  /* 0x00007380ff0477ac */ /* 0x000ea20008000800 */
[----:B------:R-:W-:Y:S01]  /*42590*/  LEA.HI.X.SX32 R21, R21, R2, 0x1, P6 ;  /* 0x0000000215157211 */ /* 0x000fe200030f0eff */
[----:B------:R-:W-:Y:S01]  /*425a0*/  IMAD R24, R29, 0x2, R23 ;  /* 0x000000021d187824 */ /* 0x000fe200078e0217 */
[----:B------:R-:W-:-:S03]  /*425b0*/  LEA R22, P6, R23, R3, 0x1 ;  /* 0x0000000317167211 */ /* 0x000fc600078c08ff */
[----:B------:R0:W-:Y:S01]  /*425c0*/  @P3 STG.E.U16 desc[UR12][R20.64], R25 ;  /* 0x0000001914003986 */ /* 0x0001e2000c10150c */
[-C--:B------:R-:W-:Y:S02]  /*425d0*/  LEA.HI.X.SX32 R23, R23, R2.reuse, 0x1, P6 ;  /* 0x0000000217177211 */ /* 0x080fe400030f0eff */
[----:B------:R-:W-:Y:S02]  /*425e0*/  PRMT R26, R8, 0x7632, R26 ;  /* 0x00007632081a7816 */ /* 0x000fe4000000001a */
[----:B------:R-:W3:Y:S01]  /*425f0*/  LDL.LU R8, [R1+0x10f4] ;  /* 0x0010f40001087983 */ /* 0x000ee20000300800 */
[----:B0-----:R-:W-:Y:S02]  /*42600*/  LEA R20, P6, R24, R3, 0x1 ;  /* 0x0000000318147211 */ /* 0x001fe400078c08ff */
[----:B------:R-:W-:Y:S02]  /*42610*/  PRMT R25, R4, 0x7632, R25 ;  /* 0x0000763204197816 */ /* 0x000fe40000000019 */
[----:B------:R-:W-:Y:S01]  /*42620*/  LEA.HI.X.SX32 R21, R24, R2, 0x1, P6 ;  /* 0x0000000218157211 */ /* 0x000fe200030f0eff */
[----:B------:R-:W5:Y:S04]  /*42630*/  LDL.LU R4, [R1+0x10f8] ;  /* 0x0010f80001047983 */ /* 0x000f680000300800 */
[----:B------:R0:W-:Y:S04]  /*42640*/  @P5 STG.E.U16 desc[UR12][R22.64], R26 ;  /* 0x0000001a16005986 */ /* 0x0001e8000c10150c */
[----:B------:R1:W-:Y:S01]  /*42650*/  @P4 STG.E.U16 desc[UR12][R20.64], R25 ;  /* 0x0000001914004986 */ /* 0x0003e2000c10150c */
[----:B----4-:R-:W-:-:S02]  /*42660*/  ISETP.LT.AND P4, PT, R6, UR5, !P0 ;  /* 0x0000000506007c0c */ /* 0x010fc4000c781270 */
[----:B------:R-:W-:Y:S01]  /*42670*/  ISETP.LT.AND P3, PT, R14, UR6, !P0 ;  /* 0x000000060e007c0c */ /* 0x000fe2000c761270 */
[----:B------:R-:W4:Y:S01]  /*42680*/  LDL.LU R6, [R1+0x10fc] ;  /* 0x0010fc0001067983 */ /* 0x000f220000300800 */
[----:B------:R-:W2:Y:S01]  /*42690*/  LDCU UR6, c[0x0][0x39c] ;  /* 0x00007380ff0677ac */ /* 0x000ea20008000800 */
[----:B0-----:R-:W-:Y:S01]  /*426a0*/  IMAD R23, R29, 0x2, R24 ;  /* 0x000000021d177824 */ /* 0x001fe200078e0218 */
[----:B-1----:R-:W-:Y:S02]  /*426b0*/  PRMT R25, R11, 0x7632, R25 ;  /* 0x000076320b197816 */ /* 0x002fe40000000019 */
[----:B--2---:R-:W-:Y:S01]  /*426c0*/  ISETP.LT.AND P5, PT, R13, UR4, !P0 ;  /* 0x000000040d007c0c */ /* 0x004fe2000c7a1270 */
[----:B------:R-:W-:Y:S01]  /*426d0*/  IMAD R21, R29, 0x2, R23 ;  /* 0x000000021d157824 */ /* 0x000fe200078e0217 */
[CC--:B------:R-:W-:Y:S01]  /*426e0*/  LEA R22, P6, R23.reuse, R3.reuse, 0x1 ;  /* 0x0000000317167211 */ /* 0x0c0fe200078c08ff */
[----:B------:R-:W5:Y:S03]  /*426f0*/  LDCU UR5, c[0x0][0x39c] ;  /* 0x00007380ff0577ac */ /* 0x000f660008000800 */
[-C--:B------:R-:W-:Y:S01]  /*42700*/  LEA.HI.X.SX32 R23, R23, R2.reuse, 0x1, P6 ;  /* 0x0000000217177211 */ /* 0x080fe200030f0eff */
[----:B------:R-:W-:Y:S01]  /*42710*/  IMAD R24, R29, 0x2, R21 ;  /* 0x000000021d187824 */ /* 0x000fe200078e0215 */
[C---:B------:R-:W-:Y:S01]  /*42720*/  LEA R20, P6, R21.reuse, R3, 0x1 ;  /* 0x0000000315147211 */ /* 0x040fe200078c08ff */
[----:B------:R-:W3:Y:S02]  /*42730*/  LDCU UR4, c[0x0][0x39c] ;  /* 0x00007380ff0477ac */ /* 0x000ee40008000800 */
[----:B------:R0:W-:Y:S01]  /*42740*/  @P2 STG.E.U16 desc[UR12][R22.64], R25 ;  /* 0x0000001916002986 */ /* 0x0001e2000c10150c */
[----:B------:R-:W-:-:S02]  /*42750*/  LEA.HI.X.SX32 R21, R21, R2, 0x1, P6 ;  /* 0x0000000215157211 */ /* 0x000fc400030f0eff */
[----:B------:R-:W-:Y:S01]  /*42760*/  ISETP.LT.AND P2, PT, R7, UR6, !P0 ;  /* 0x0000000607007c0c */ /* 0x000fe2000c741270 */
[----:B------:R-:W4:Y:S01]  /*42770*/  LDCU UR6, c[0x0][0x39c] ;  /* 0x00007380ff0677ac */ /* 0x000f220008000800 */
[----:B------:R-:W2:Y:S01]  /*42780*/  LDL.LU R7, [R1+0x1100] ;  /* 0x0011000001077983 */ /* 0x000ea20000300800 */
[----:B------:R-:W-:-:S03]  /*42790*/  PRMT R26, R10, 0x7632, R26 ;  /* 0x000076320a1a7816 */ /* 0x000fc6000000001a */
[----:B------:R-:W2:Y:S01]  /*427a0*/  LDL.LU R28, [R1+0xa0] ;  /* 0x0000a000011c7983 */ /* 0x000ea20000300800 */
[C---:B0-----:R-:W-:Y:S02]  /*427b0*/  LEA R22, P6, R24.reuse, R3, 0x1 ;  /* 0x0000000318167211 */ /* 0x041fe400078c08ff */
[----:B------:R-:W-:Y:S01]  /*427c0*/  PRMT R25, R9, 0x7632, R25 ;  /* 0x0000763209197816 */ /* 0x000fe20000000019 */
[----:B------:R0:W-:Y:S01]  /*427d0*/  @P3 STG.E.U16 desc[UR12][R20.64], R26 ;  /* 0x0000001a14003986 */ /* 0x0001e2000c10150c */
[----:B------:R-:W-:-:S03]  /*427e0*/  LEA.HI.X.SX32 R23, R24, R2, 0x1, P6 ;  /* 0x0000000218177211 */ /* 0x000fc600030f0eff */
[----:B------:R-:W2:Y:S04]  /*427f0*/  LDL.LU R15, [R1+0xa4] ;  /* 0x0000a400010f7983 */ /* 0x000ea80000300800 */
[----:B------:R1:W-:Y:S01]  /*42800*/  @P5 STG.E.U16 desc[UR12][R22.64], R25 ;  /* 0x0000001916005986 */ /* 0x0003e2000c10150c */
[----:B0-----:R-:W-:-:S03]  /*42810*/  IMAD R20, R29, 0x2, R24 ;  /* 0x000000021d147824 */ /* 0x001fc600078e0218 */
[----:B------:R-:W2:Y:S02]  /*42820*/  LDL.LU R14, [R1+0xa8] ;  /* 0x0000a800010e7983 */ /* 0x000ea40000300800 */
[C---:B-1----:R-:W-:Y:S02]  /*42830*/  LEA R22, P6, R20.reuse, R3, 0x1 ;  /* 0x0000000314167211 */ /* 0x042fe400078c08ff */
[----:B------:R-:W-:Y:S02]  /*42840*/  PRMT R25, R5, 0x7632, R25 ;  /* 0x0000763205197816 */ /* 0x000fe40000000019 */
[----:B------:R-:W-:Y:S02]  /*42850*/  LEA.HI.X.SX32 R23, R20, R2, 0x1, P6 ;  /* 0x0000000214177211 */ /* 0x000fe400030f0eff */
[----:B-----5:R-:W-:Y:S02]  /*42860*/  ISETP.LT.AND P5, PT, R4, UR5, !P0 ;  /* 0x0000000504007c0c */ /* 0x020fe4000c7a1270 */
[----:B---3--:R-:W-:Y:S01]  /*42870*/  ISETP.LT.AND P3, PT, R8, UR4, !P0 ;  /* 0x0000000408007c0c */ /* 0x008fe2000c761270 */
[----:B------:R-:W3:Y:S01]  /*42880*/  LDL.LU R4, [R1+0x1104] ;  /* 0x0011040001047983 */ /* 0x000ee20000300800 */
[----:B------:R-:W0:Y:S03]  /*42890*/  LDCU UR4, c[0x0][0x39c] ;  /* 0x00007380ff0477ac */ /* 0x000e260008000800 */
[----:B------:R-:W5:Y:S01]  /*428a0*/  LDL.LU R5, [R1+0xac] ;  /* 0x0000ac0001057983 */ /* 0x000f620000300800 */
[C---:B------:R-:W-:Y:S01]  /*428b0*/  IMAD R21, R29.reuse, 0x2, R20 ;  /* 0x000000021d157824 */ /* 0x040fe200078e0214 */
[----:B------:R-:W3:Y:S02]  /*428c0*/  LDCU UR5, c[0x0][0x39c] ;  /* 0x00007380ff0577ac */ /* 0x000ee40008000800 */
[----:B------:R1:W-:Y:S04]  /*428d0*/  @P4 STG.E.U16 desc[UR12][R22.64], R25 ;  /* 0x0000001916004986 */ /* 0x0003e8000c10150c */
[----:B------:R-:W5:Y:S01]  /*428e0*/  LDL.LU R10, [R1+0xb0] ;  /* 0x0000b000010a7983 */ /* 0x000f620000300800 */
[----:B----4-:R-:W-:Y:S01]  /*428f0*/  ISETP.LT.AND P4, PT, R6, UR6, !P0 ;  /* 0x0000000606007c0c */ /* 0x010fe2000c781270 */
[----:B------:R-:W-:-:S02]  /*42900*/  IMAD R24, R29, 0x2, R21 ;  /* 0x000000021d187824 */ /* 0x000fc400078e0215 */
[----:B------:R-:W4:Y:S01]  /*42910*/  LDL.LU R6, [R1+0x1108] ;  /* 0x0011080001067983 */ /* 0x000f220000300800 */
[C---:B------:R-:W-:Y:S01]  /*42920*/  LEA R20, P6, R21.reuse, R3, 0x1 ;  /* 0x0000000315147211 */ /* 0x040fe200078c08ff */
[----:B------:R-:W4:Y:S02]  /*42930*/  LDCU UR6, c[0x0][0x39c] ;  /* 0x00007380ff0677ac */ /* 0x000f240008000800 */
[----:B------:R-:W5:Y:S01]  /*42940*/  LDL.LU R9, [R1+0xb4] ;  /* 0x0000b40001097983 */ /* 0x000f620000300800 */
[----:B------:R-:W-:-:S03]  /*42950*/  LEA.HI.X.SX32 R21, R21, R2, 0x1, P6 ;  /* 0x0000000215157211 */ /* 0x000fc600030f0eff */
[----:B------:R-:W5:Y:S01]  /*42960*/  LDL.LU R11, [R1+0x110c] ;  /* 0x00110c00010b7983 */ /* 0x000f620000300800 */
[C---:B-1----:R-:W-:Y:S01]  /*42970*/  LEA R22, P6, R24.reuse, R3, 0x1 ;  /* 0x0000000318167211 */ /* 0x042fe200078c08ff */
[----:B------:R-:W-:Y:S02]  /*42980*/  IMAD R25, R29, 0x2, R24 ;  /* 0x000000021d197824 */ /* 0x000fe400078e0218 */
[----:B--2---:R1:W-:Y:S01]  /*42990*/  @P2 STG.E.U16 desc[UR12][R20.64], R28 ;  /* 0x0000001c14002986 */ /* 0x0043e2000c10150c */
[----:B0-----:R-:W-:Y:S01]  /*429a0*/  ISETP.LT.AND P2, PT, R7, UR4, !P0 ;  /* 0x0000000407007c0c */ /* 0x001fe2000c741270 */
[----:B------:R-:W0:Y:S02]  /*429b0*/  LDCU UR4, c[0x0][0x39c] ;  /* 0x00007380ff0477ac */ /* 0x000e240008000800 */
[----:B------:R-:W2:Y:S04]  /*429c0*/  LDL.LU R7, [R1+0xb8] ;  /* 0x0000b80001077983 */ /* 0x000ea80000300800 */
[----:B------:R-:W2:Y:S01]  /*429d0*/  LDL.LU R8, [R1+0x1110] ;  /* 0x0011100001087983 */ /* 0x000ea20000300800 */
[----:B------:R-:W-:-:S02]  /*429e0*/  LEA.HI.X.SX32 R23, R24, R2, 0x1, P6 ;  /* 0x0000000218177211 */ /* 0x000fc400030f0eff */
[----:B-1----:R-:W-:-:S04]  /*429f0*/  LEA R20, P6, R25, R3, 0x1 ;  /* 0x0000000319147211 */ /* 0x002fc800078c08ff */
[-C--:B------:R-:W-:Y:S01]  /*42a00*/  LEA.HI.X.SX32 R21, R25, R2.reuse, 0x1, P6 ;  /* 0x0000000219157211 */ /* 0x080fe200030f0eff */
[----:B------:R1:W-:Y:S04]  /*42a10*/  @P3 STG.E.U16 desc[UR12][R22.64], R15 ;  /* 0x0000000f16003986 */ /* 0x0003e8000c10150c */
[----:B------:R0:W-:Y:S01]  /*42a20*/  @P5 STG.E.U16 desc[UR12][R20.64], R14 ;  /* 0x0000000e14005986 */ /* 0x0001e2000c10150c */
[----:B---3--:R-:W-:Y:S01]  /*42a30*/  ISETP.LT.AND P3, PT, R4, UR5, !P0 ;  /* 0x0000000504007c0c */ /* 0x008fe2000c761270 */
[C---:B-1----:R-:W-:Y:S02]  /*42a40*/  IMAD R22, R29.reuse, 0x2, R25 ;  /* 0x000000021d167824 */ /* 0x042fe400078e0219 */
[----:B------:R-:W3:Y:S01]  /*42a50*/  LDL.LU R4, [R1+0xbc] ;  /* 0x0000bc0001047983 */ /* 0x000ee20000300800 */
[----:B------:R-:W2:Y:S01]  /*42a60*/  LDCU UR5, c[0x0][0x39c] ;  /* 0x00007380ff0577ac */ /* 0x000ea20008000800 */
[----:B----4-:R-:W-:Y:S01]  /*42a70*/  ISETP.LT.AND P5, PT, R6, UR6, !P0 ;  /* 0x0000000606007c0c */ /* 0x010fe2000c7a1270 */
[----:B------:R-:W-:Y:S01]  /*42a80*/  IMAD R23, R29, 0x2, R22 ;  /* 0x000000021d177824 */ /* 0x000fe200078e0216 */
[----:B------:R-:W4:Y:S01]  /*42a90*/  LDL.LU R6, [R1+0x1114] ;  /* 0x0011140001067983 */ /* 0x000f220000300800 */
[C---:B------:R-:W-:Y:S01]  /*42aa0*/  LEA R24, P6, R22.reuse, R3, 0x1 ;  /* 0x0000000316187211 */ /* 0x040fe200078c08ff */
[----:B------:R-:W4:Y:S02]  /*42ab0*/  LDCU UR6, c[0x0][0x39c] ;  /* 0x00007380ff0677ac */ /* 0x000f240008000800 */
[----:B------:R-:W3:Y:S01]  /*42ac0*/  LDL.LU R27, [R1+0x1118] ;  /* 0x00111800011b7983 */ /* 0x000ee20000300800 */
[----:B------:R-:W-:-:S02]  /*42ad0*/  LEA.HI.X.SX32 R25, R22, R2, 0x1, P6 ;  /* 0x0000000216197211 */ /* 0x000fc400030f0eff */
[----:B0-----:R-:W-:-:S04]  /*42ae0*/  LEA R20, P6, R23, R3, 0x1 ;  /* 0x0000000317147211 */ /* 0x001fc800078c08ff */
[----:B------:R-:W-:Y:S01]  /*42af0*/  LEA.HI.X.SX32 R21, R23, R2, 0x1, P6 ;  /* 0x0000000217157211 */ /* 0x000fe200030f0eff */
[----:B-----5:R0:W-:Y:S01]  /*42b00*/  @P4 STG.E.U16 desc[UR12][R24.64], R5 ;  /* 0x0000000518004986 */ /* 0x0201e2000c10150c */
[----:B------:R-:W-:Y:S01]  /*42b10*/  ISETP.LT.AND P4, PT, R11, UR4, !P0 ;  /* 0x000000040b007c0c */ /* 0x000fe2000c781270 */
[----:B------:R-:W-:Y:S01]  /*42b20*/  IMAD R22, R29, 0x2, R23 ;  /* 0x000000021d167824 */ /* 0x000fe200078e0217 */
[----:B------:R-:W1:Y:S01]  /*42b30*/  LDCU UR4, c[0x0][0x39c] ;  /* 0x00007380ff0477ac */ /* 0x000e620008000800 */
[----:B------:R5:W-:Y:S04]  /*42b40*/  @P2 STG.E.U16 desc[UR12][R20.64], R10 ;  /* 0x0000000a14002986 */ /* 0x000be8000c10150c */
[----:B------:R-:W3:Y:S01]  /*42b50*/  LDL.LU R11, [R1+0x111c] ;  /* 0x00111c00010b7983 */ /* 0x000ee20000300800 */
[----:B--2---:R-:W-:-:S02]  /*42b60*/  ISETP.LT.AND P2, PT, R8, UR5, !P0 ;  /* 0x0000000508007c0c */ /* 0x004fc4000c741270 */
[C---:B0-----:R-:W-:Y:S01]  /*42b70*/  LEA R24, P6, R22.reuse, R3, 0x1 ;  /* 0x0000000316187211 */ /* 0x041fe200078c08ff */
[----:B------:R-:W2:Y:S01]  /*42b80*/  LDL.LU R8, [R1+0x1120] ;  /* 0x0011200001087983 */ /* 0x000ea20000300800 */
[C---:B-----5:R-:W-:Y:S01]  /*42b90*/  IMAD R20, R29.reuse, 0x2, R22 ;  /* 0x000000021d147824 */ /* 0x060fe200078e0216 */
[----:B------:R-:W0:Y:S01]  /*42ba0*/  LDCU UR5, c[0x0][0x39c] ;  /* 0x00007380ff0577ac */ /* 0x000e220008000800 */
[----:B------:R-:W-:Y:S01]  /*42bb0*/  LEA.HI.X.SX32 R25, R22, R2, 0x1, P6 ;  /* 0x0000000216197211 */ /* 0x000fe200030f0eff */
[----:B------:R-:W5:Y:S04]  /*42bc0*/  LDL.LU R13, [R1+0x1124] ;  /* 0x00112400010d7983 */ /* 0x000f680000300800 */
[----:B------:R0:W-:Y:S01]  /*42bd0*/  @P3 STG.E.U16 desc[UR12][R24.64], R9 ;  /* 0x0000000918003986 */ /* 0x0001e2000c10150c */
[----:B----4-:R-:W-:Y:S01]  /*42be0*/  ISETP.LT.AND P3, PT, R6, UR6, !P0 ;  /* 0x0000000606007c0c */ /* 0x010fe2000c761270 */
[----:B------:R-:W-:-:S02]  /*42bf0*/  IMAD R21, R29, 0x2, R20 ;  /* 0x000000021d157824 */ /* 0x000fc400078e0214 */
[----:B------:R-:W4:Y:S01]  /*42c00*/  LDL.LU R6, [R1+0x1128] ;  /* 0x0011280001067983 */ /* 0x000f220000300800 */
[CC--:B------:R-:W-:Y:S01]  /*42c10*/  LEA R22, P6, R20.reuse, R3.reuse, 0x1 ;  /* 0x0000000314167211 */ /* 0x0c0fe200078c08ff */
[----:B------:R-:W2:Y:S01]  /*42c20*/  LDCU UR6, c[0x0][0x39c] ;  /* 0x00007380ff0677ac */ /* 0x000ea20008000800 */
[----:B0-----:R-:W-:Y:S02]  /*42c30*/  IMAD R24, R29, 0x2, R21 ;  /* 0x000000021d187824 */ /* 0x001fe400078e0215 */
[----:B------:R-:W-:Y:S02]  /*42c40*/  LEA.HI.X.SX32 R23, R20, R2, 0x1, P6 ;  /* 0x0000000214177211 */ /* 0x000fe400030f0eff */
[----:B------:R-:W-:-:S03]  /*42c50*/  LEA R20, P6, R21, R3, 0x1 ;  /* 0x0000000315147211 */ /* 0x000fc600078c08ff */
[----:B------:R0:W-:Y:S01]  /*42c60*/  @P5 STG.E.U16 desc[UR12][R22.64], R7 ;  /* 0x0000000716005986 */ /* 0x0001e2000c10150c */
[----:B------:R-:W-:-:S05]  /*42c70*/  LEA.HI.X.SX32 R21, R21, R2, 0x1, P6 ;  /* 0x0000000215157211 */ /* 0x000fca00030f0eff */
[----:B---3--:R3:W-:Y:S01]  /*42c80*/  @P4 STG.E.U16 desc[UR12][R20.64], R4 ;  /* 0x0000000414004986 */ /* 0x0087e2000c10150c */
[----:B0-----:R-:W-:-:S04]  /*42c90*/  LEA R22, P6, R24, R3, 0x1 ;  /* 0x0000000318167211 */ /* 0x001fc800078c08ff */
[----:B------:R-:W-:Y:S02]  /*42ca0*/  LEA.HI.X.SX32 R23, R24, R2, 0x1, P6 ;  /* 0x0000000218177211 */ /* 0x000fe400030f0eff */
[----:B---3--:R-:W-:Y:S02]  /*42cb0*/  PRMT R20, R28, 0x7632, R20 ;  /* 0x000076321c147816 */ /* 0x008fe40000000014 */
[----:B------:R-:W-:Y:S01]  /*42cc0*/  ISETP.LT.AND P4, PT, R11, UR5, !P0 ;  /* 0x000000050b007c0c */ /* 0x000fe2000c781270 */
[----:B------:R-:W-:Y:S01]  /*42cd0*/  IMAD R21, R29, 0x2, R24 ;  /* 0x000000021d157824 */ /* 0x000fe200078e0218 */
[----:B------:R-:W3:Y:S01]  /*42ce0*/  LDL.LU R11, [R1+0x112c] ;  /* 0x00112c00010b7983 */ /* 0x000ee20000300800 */
[----:B------:R-:W4:Y:S01]  /*42cf0*/  LDCU UR5, c[0x0][0x39c] ;  /* 0x00007380ff0577ac */ /* 0x000f220008000800 */
[----:B-1----:R-:W-:Y:S01]  /*42d00*/  ISETP.LT.AND P5, PT, R27, UR4, !P0 ;  /* 0x000000041b007c0c */ /* 0x002fe2000c7a1270 */
[----:B------:R-:W0:Y:S01]  /*42d10*/  LDC R28, c[0x0][0x3b8] ;  /* 0x0000ee00ff1c7b82 */ /* 0x000e220000000800 */
[----:B------:R1:W-:Y:S01]  /*42d20*/  @P2 STG.E.U16 desc[UR12][R22.64], R20 ;  /* 0x0000001416002986 */ /* 0x0003e2000c10150c */
[----:B--2---:R-:W-:Y:S01]  /*42d30*/  ISETP.LT.AND P2, PT, R8, UR6, !P0 ;  /* 0x0000000608007c0c */ /* 0x004fe2000c741270 */
[----:B------:R-:W5:Y:S02]  /*42d40*/  LDCU UR4, c[0x0][0x39c] ;  /* 0x00007380ff0477ac */ /* 0x000f640008000800 */
[----:B------:R-:W2:Y:S01]  /*42d50*/  LDL.LU R8, [R1+0x1130] ;  /* 0x0011300001087983 */ /* 0x000ea20000300800 */
[----:B------:R-:W-:Y:S01]  /*42d60*/  PRMT R26, R15, 0x7632, R26 ;  /* 0x000076320f1a7816 */ /* 0x000fe2000000001a */
[----:B------:R-:W3:Y:S01]  /*42d70*/  LDCU UR6, c[0x0][0x39c] ;  /* 0x00007380ff0677ac */ /* 0x000ee20008000800 */
[----:B------:R-:W-:Y:S01]  /*42d80*/  PRMT R25, R14, 0x7632, R25 ;  /* 0x000076320e197816 */ /* 0x000fe20000000019 */
[----:B------:R-:W0:Y:S01]  /*42d90*/  LDC R27, c[0x0][0x3b8] ;  /* 0x0000ee00ff1b7b82 */ /* 0x000e220000000800 */
[----:B-1----:R-:W-:Y:S01]  /*42da0*/  LEA R20, P6, R21, R3, 0x1 ;  /* 0x0000000315147211 */ /* 0x002fe200078c08ff */
[----:B------:R-:W-:-:S03]  /*42db0*/  IMAD R23, R29, 0x2, R21 ;  /* 0x000000021d177824 */ /* 0x000fc600078e0215 */
[----:B------:R-:W-:Y:S02]  /*42dc0*/  LEA.HI.X.SX32 R21, R21, R2, 0x1, P6 ;  /* 0x0000000215157211 */ /* 0x000fe400030f0eff */
[----:B------:R-:W-:Y:S01]  /*42dd0*/  LEA R22, P6, R23, R3, 0x1 ;  /* 0x0000000317167211 */ /* 0x000fe200078c08ff */
[----:B------:R-:W-:-:S03]  /*42de0*/  IMAD R24, R29, 0x2, R23 ;  /* 0x000000021d187824 */ /* 0x000fc600078e0217 */
[-C--:B------:R-:W-:Y:S01]  /*42df0*/  LEA.HI.X.SX32 R23, R23, R2.reuse, 0x1, P6 ;  /* 0x0000000217177211 */ /* 0x080fe200030f0eff */
[----:B------:R1:W-:Y:S04]  /*42e00*/  @P3 STG.E.U16 desc[UR12][R20.64], R26 ;  /* 0x0000001a14003986 */ /* 0x0003e8000c10150c */
[----:B------:R5:W-:Y:S01]  /*42e10*/  @P5 STG.E.U16 desc[UR12][R22.64], R25 ;  /* 0x0000001916005986 */ /* 0x000be2000c10150c */
[----:B-1----:R-:W1:Y:S01]  /*42e20*/  LDC R26, c[0x0][0x3b8] ;  /* 0x0000ee00ff1a7b82 */ /* 0x002e620000000800 */
[----:B-----5:R-:W-:Y:S02]  /*42e30*/  PRMT R23, R5, 0x7632, R23 ;  /* 0x0000763205177816 */ /* 0x020fe40000000017 */
[----:B----4-:R-:W-:Y:S02]  /*42e40*/  ISETP.LT.AND P5, PT, R6, UR5, !P0 ;  /* 0x0000000506007c0c */ /* 0x010fe4000c7a1270 */
[CC--:B------:R-:W-:Y:S01]  /*42e50*/  LEA R20, P6, R24.reuse, R3.reuse, 0x1 ;  /* 0x0000000318147211 */ /* 0x0c0fe200078c08ff */
[----:B------:R-:W4:Y:S01]  /*42e60*/  LDL.LU R6, [R1+0x1134] ;  /* 0x0011340001067983 */ /* 0x000f220000300800 */
[----:B------:R-:W-:Y:S01]  /*42e70*/  ISETP.LT.AND P3, PT, R13, UR4, !P0 ;  /* 0x000000040d007c0c */ /* 0x000fe2000c761270 */
[C---:B------:R-:W-:Y:S01]  /*42e80*/  IMAD R22, R29.reuse, 0x2, R24 ;  /* 0x000000021d167824 */ /* 0x040fe200078e0218 */
[-C--:B------:R-:W-:Y:S01]  /*42e90*/  LEA.HI.X.SX32 R21, R24, R2.reuse, 0x1, P6 ;  /* 0x0000000218157211 */ /* 0x080fe200030f0eff */
[----:B------:R-:W5:Y:S01]  /*42ea0*/  LDL.LU R5, [R1+0x1138] ;  /* 0x0011380001057983 */ /* 0x000f620000300800 */
[----:B------:R-:W2:Y:S02]  /*42eb0*/  LDCU UR4, c[0x0][0x39c] ;  /* 0x00007380ff0477ac */ /* 0x000ea40008000800 */
[C---:B------:R-:W-:Y:S01]  /*42ec0*/  LEA R24, P6, R22.reuse, R3, 0x1 ;  /* 0x0000000316187211 */ /* 0x040fe200078c08ff */
[----:B------:R0:W-:Y:S01]  /*42ed0*/  @P4 STG.E.U16 desc[UR12][R20.64], R23 ;  /* 0x0000001714004986 */ /* 0x0001e2000c10150c */
[----:B------:R-:W4:Y:S02]  /*42ee0*/  LDCU UR5, c[0x0][0x39c] ;  /* 0x00007380ff0577ac */ /* 0x000f240008000800 */
[----:B------:R-:W-:Y:S01]  /*42ef0*/  LEA.HI.X.SX32 R25, R22, R2, 0x1, P6 ;  /* 0x0000000216197211 */ /* 0x000fe200030f0eff */
[--C-:B0-----:R-:W-:Y:S01]  /*42f00*/  IMAD R21, R29, 0x2, R22.reuse ;  /* 0x000000021d157824 */ /* 0x101fe200078e0216 */
[----:B------:R-:W-:-:S04]  /*42f10*/  PRMT R22, R10, 0x7632, R22 ;  /* 0x000076320a167816 */ /* 0x000fc80000000016 */
[----:B------:R-:W-:Y:S01]  /*42f20*/  LEA R20, P6, R21, R3, 0x1 ;  /* 0x0000000315147211 */ /* 0x000fe200078c08ff */
[----:B------:R0:W-:Y:S01]  /*42f30*/  @P2 STG.E.U16 desc[UR12][R24.64], R22 ;  /* 0x0000001618002986 */ /* 0x0001e2000c10150c */
[----:B------:R-:W-:Y:S02]  /*42f40*/  IMAD R23, R29, 0x2, R21 ;  /* 0x000000021d177824 */ /* 0x000fe400078e0215 */
[----:B------:R-:W-:Y:S01]  /*42f50*/  LEA.HI.X.SX32 R21, R21, R2, 0x1, P6 ;  /* 0x0000000215157211 */ /* 0x000fe200030f0eff */
[----:B------:R-:W1:Y:S01]  /*42f60*/  LDC R29, c[0x0][0x3b8] ;  /* 0x0000ee00ff1d7b82 */ /* 0x000e620000000800 */
[----:B---3--:R-:W-:Y:S01]  /*42f70*/  ISETP.LT.AND P4, PT, R11, UR6, !P0 ;  /* 0x000000060b007c0c */ /* 0x008fe2000c781270 */
[----:B------:R-:W5:Y:S01]  /*42f80*/  LDCU UR6, c[0x0][0x39c] ;  /* 0x00007380ff0677ac */ /* 0x000f620008000800 */
[----:B0-----:R-:W-:-:S05]  /*42f90*/  PRMT R24, R9, 0x7632, R24 ;  /* 0x0000763209187816 */ /* 0x001fca0000000018 */
[----:B------:R-:W0:Y:S01]  /*42fa0*/  LDC R25, c[0x0][0x3b8] ;  /* 0x0000ee00ff197b82 */ /* 0x000e220000000800 */
[----:B--2---:R-:W-:Y:S01]  /*42fb0*/  ISETP.LT.AND P2, PT, R8, UR4, !P0 ;  /* 0x0000000408007c0c */ /* 0x004fe2000c741270 */
[----:B------:R-:W2:Y:S01]  /*42fc0*/  LDCU UR4, c[0x0][0x39c] ;  /* 0x00007380ff0477ac */ /* 0x000ea20008000800 */
[----:B------:R-:W2:Y:S04]  /*42fd0*/  LDL.LU R8, [R1+0x113c] ;  /* 0x00113c0001087983 */ /* 0x000ea80000300800 */
[----:B------:R-:W3:Y:S04]  /*42fe0*/  LDL.LU R13, [R1+0xc0] ;  /* 0x0000c000010d7983 */ /* 0x000ee80000300800 */
[----:B------:R1:W-:Y:S04]  /*42ff0*/  @P3 STG.E.U16 desc[UR12][R20.64], R24 ;  /* 0x0000001814003986 */ /* 0x0003e8000c10150c */
[----:B------:R-:W2:Y:S01]  /*43000*/  LDL.LU R14, [R1+0xc4] ;  /* 0x0000c400010e7983 */ /* 0x000ea20000300800 */
[----:B-1----:R-:W-:-:S03]  /*43010*/  PRMT R21, R7, 0x7632, R21 ;  /* 0x0000763207157816 */ /* 0x002fc60000000015 */
[----:B------:R-:W2:Y:S01]  /*43020*/  LDL.LU R7, [R1+0x1140] ;  /* 0x0011400001077983 */ /* 0x000ea20000300800 */
[C---:B------:R-:W-:Y:S01]  /*43030*/  LEA R22, P6, R23.reuse, R3, 0x1 ;  /* 0x0000000317167211 */ /* 0x040fe200078c08ff */
[----:B------:R-:W-:Y:S02]  /*43040*/  IMAD R24, R28, 0x2, R23 ;  /* 0x000000021c187824 */ /* 0x000fe400078e0217 */
[----:B------:R-:W1:Y:S01]  /*43050*/  LDC R28, c[0x0][0x3b8] ;  /* 0x0000ee00ff1c7b82 */ /* 0x000e620000000800 */
[----:B------:R-:W-:-:S05]  /*43060*/  LEA.HI.X.SX32 R23, R23, R2, 0x1, P6 ;  /* 0x0000000217177211 */ /* 0x000fca00030f0eff */
[----:B------:R0:W-:Y:S01]  /*43070*/  @P5 STG.E.U16 desc[UR12][R22.64], R21 ;  /* 0x0000001516005986 */ /* 0x0001e2000c10150c */
[----:B----4-:R-:W-:Y:S01]  /*43080*/  ISETP.LT.AND P3, PT, R6, UR5, !P0 ;  /* 0x0000000506007c0c */ /* 0x010fe2000c761270 */
[----:B------:R-:W2:Y:S02]  /*43090*/  LDCU UR5, c[0x0][0x39c] ;  /* 0x00007380ff0577ac */ /* 0x000ea40008000800 */
[----:B------:R-:W4:Y:S01]  /*430a0*/  LDL.LU R6, [R1+0x1148] ;  /* 0x0011480001067983 */ /* 0x000f220000300800 */
[----:B-----5:R-:W-:Y:S02]  /*430b0*/  ISETP.LT.AND P5, PT, R5, UR6, !P0 ;  /* 0x0000000605007c0c */ /* 0x020fe4000c7a1270 */
[-C--:B------:R-:W-:Y:S01]  /*430c0*/  LEA R20, P6, R24, R3.reuse, 0x1 ;  /* 0x0000000318147211 */ /* 0x080fe200078c08ff */
[----:B------:R-:W5:Y:S01]  /*430d0*/  LDL.LU R5, [R1+0x1144] ;  /* 0x0011440001057983 */ /* 0x000f620000300800 */
[----:B0-----:R-:W-:Y:S01]  /*430e0*/  PRMT R23, R4, 0x7632, R23 ;  /* 0x0000763204177816 */ /* 0x001fe20000000017 */
[----:B------:R-:W-:Y:S01]  /*430f0*/  IMAD R22, R26, 0x2, R24 ;  /* 0x000000021a167824 */ /* 0x000fe200078e0218 */
[----:B------:R-:W4:Y:S01]  /*43100*/  LDCU UR6, c[0x0][0x39c] ;  /* 0x00007380ff0677ac */ /* 0x000f220008000800 */
[----:B------:R-:W4:Y:S01]  /*43110*/  LDL.LU R10, [R1+0xc8] ;  /* 0x0000c800010a7983 */ /* 0x000f220000300800 */
[----:B------:R-:W-:Y:S01]  /*43120*/  LEA.HI.X.SX32 R21, R24, R2, 0x1, P6 ;  /* 0x0000000218157211 */ /* 0x000fe200030f0eff */
[----:B------:R-:W0:Y:S02]  /*43130*/  LDC R26, c[0x0][0x3b8] ;  /* 0x0000ee00ff1a7b82 */ /* 0x000e240000000800 */
[----:B------:R-:W4:Y:S04]  /*43140*/  LDL.LU R4, [R1+0xcc] ;  /* 0x0000cc0001047983 */ /* 0x000f280000300800 */
[----:B------:R1:W-:Y:S01]  /*43150*/  @P4 STG.E.U16 desc[UR12][R20.64], R23 ;  /* 0x0000001714004986 */ /* 0x0003e2000c10150c */
[----:B------:R-:W-:-:S03]  /*43160*/  LEA R24, P4, R22, R3, 0x1 ;  /* 0x0000000316187211 */ /* 0x000fc600078808ff */
[----:B------:R-:W4:Y:S04]  /*43170*/  LDL.LU R11, [R1+0xd0] ;  /* 0x0000d000010b7983 */ /* 0x000f280000300800 */
[----:B------:R-:W4:Y:S01]  /*43180*/  LDL.LU R9, [R1+0xd4] ;  /* 0x0000d40001097983 */ /* 0x000f220000300800 */
[----:B-1----:R-:W-:Y:S01]  /*43190*/  IMAD R21, R25, 0x2, R22 ;  /* 0x0000000219157824 */ /* 0x002fe200078e0216 */
[-C--:B------:R-:W-:Y:S02]  /*431a0*/  LEA.HI.X.SX32 R25, R22, R2.reuse, 0x1, P4 ;  /* 0x0000000216197211 */ /* 0x080fe400020f0eff */
[----:B------:R-:W4:Y:S01]  /*431b0*/  LDL.LU R15, [R1+0x1150] ;  /* 0x00115000010f7983 */ /* 0x000f220000300800 */
[----:B------:R-:W-:Y:S01]  /*431c0*/  IMAD R20, R27, 0x2, R21 ;  /* 0x000000021b147824 */ /* 0x000fe200078e0215 */
[C---:B------:R-:W-:Y:S01]  /*431d0*/  LEA R22, P4, R21.reuse, R3, 0x1 ;  /* 0x0000000315167211 */ /* 0x040fe200078808ff */
[----:B------:R-:W1:Y:S01]  /*431e0*/  LDC R27, c[0x0][0x3b8] ;  /* 0x0000ee00ff1b7b82 */ /* 0x000e620000000800 */
[----:B---3--:R3:W-:Y:S02]  /*431f0*/  @P2 STG.E.U16 desc[UR12][R24.64], R13 ;  /* 0x0000000d18002986 */ /* 0x0087e4000c10150c */
[----:B------:R-:W-:-:S02]  /*43200*/  LEA.HI.X.SX32 R23, R21, R2, 0x1, P4 ;  /* 0x0000000215177211 */ /* 0x000fc400020f0eff */
[----:B--2---:R-:W-:Y:S02]  /*43210*/  ISETP.LT.AND P2, PT, R7, UR5, !P0 ;  /* 0x0000000507007c0c */ /* 0x004fe4000c741270 */
[-C--:B---3--:R-:W-:Y:S01]  /*43220*/  LEA R24, P4, R20, R3.reuse, 0x1 ;  /* 0x0000000314187211 */ /* 0x088fe200078808ff */
[----:B------:R-:W2:Y:S01]  /*43230*/  LDL.LU R7, [R1+0x1158] ;  /* 0x0011580001077983 */ /* 0x000ea20000300800 */
[----:B------:R-:W-:Y:S01]  /*43240*/  ISETP.LT.AND P6, PT, R8, UR4, !P0 ;  /* 0x0000000408007c0c */ /* 0x000fe2000c7c1270 */
[----:B------:R-:W3:Y:S01]  /*43250*/  LDCU UR5, c[0x0][0x39c] ;  /* 0x00007380ff0577ac */ /* 0x000ee20008000800 */
[----:B------:R-:W-:Y:S01]  /*43260*/  LEA.HI.X.SX32 R25, R20, R2, 0x1, P4 ;  /* 0x0000000214197211 */ /* 0x000fe200020f0eff */
[----:B------:R0:W-:Y:S01]  /*43270*/  @P3 STG.E.U16 desc[UR12][R22.64], R14 ;  /* 0x0000000e16003986 */ /* 0x0001e2000c10150c */
[----:B------:R-:W0:Y:S01]  /*43280*/  LDCU UR4, c[0x0][0x39c] ;  /* 0x00007380ff0477ac */ /* 0x000e220008000800 */
[----:B-----5:R-:W-:Y:S01]  /*43290*/  ISETP.LT.AND P4, PT, R5, UR7, !P0 ;  /* 0x0000000705007c0c */ /* 0x020fe2000c781270 */
[----:B0-----:R-:W-:Y:S01]  /*432a0*/  IMAD R20, R26, 0x2, R20 ;  /* 0x000000021a147824 */ /* 0x001fe200078e0214 */
[----:B------:R-:W5:Y:S01]  /*432b0*/  LDL.LU R5, [R1+0x1154] ;  /* 0x0011540001057983 */ /* 0x000f620000300800 */
[----:B----4-:R-:W-:Y:S01]  /*432c0*/  ISETP.LT.AND P3, PT, R6, UR6, !P0 ;  /* 0x0000000606007c0c */ /* 0x010fe2000c761270 */
[----:B------:R-:W2:Y:S01]  /*432d0*/  LDCU UR6, c[0x0][0x39c] ;  /* 0x00007380ff0677ac */ /* 0x000ea20008000800 */
[----:B------:R-:W0:Y:S01]  /*432e0*/  LDC R26, c[0x0][0x3b8] ;  /* 0x0000ee00ff1a7b82 */ /* 0x000e220000000800 */
[----:B------:R-:W4:Y:S01]  /*432f0*/  LDL.LU R8, [R1+0xd8] ;  /* 0x0000d80001087983 */ /* 0x000f220000300800 */
[----:B------:R-:W-:Y:S01]  /*43300*/  IMAD R21, R28, 0x2, R20 ;  /* 0x000000021c157824 */ /* 0x000fe200078e0214 */
[----:B------:R-:W5:Y:S02]  /*43310*/  LDCU UR7, c[0x0][0x39c] ;  /* 0x00007380ff0777ac */ /* 0x000f640008000800 */
[----:B------:R1:W-:Y:S01]  /*43320*/  @P5 STG.E.U16 desc[UR12][R24.64], R10 ;  /* 0x0000000a18005986 */ /* 0x0003e2000c10150c */
[----:B------:R-:W-:-:S02]  /*43330*/  LEA R22, P5, R20, R3, 0x1 ;  /* 0x0000000314167211 */ /* 0x000fc400078a08ff */
[----:B------:R-:W0:Y:S01]  /*43340*/  LDC R28, c[0x0][0x3b8] ;  /* 0x0000ee00ff1c7b82 */ /* 0x000e220000000800 */
[----:B------:R-:W4:Y:S01]  /*43350*/  LDL.LU R6, [R1+0xdc] ;  /* 0x0000dc0001067983 */ /* 0x000f220000300800 */
[----:B------:R-:W-:Y:S01]  /*43360*/  LEA.HI.X.SX32 R23, R20, R2, 0x1, P5 ;  /* 0x0000000214177211 */ /* 0x000fe200028f0eff */
[----:B------:R-:W-:Y:S02]  /*43370*/  IMAD R20, R29, 0x2, R21 ;  /* 0x000000021d147824 */ /* 0x000fe400078e0215 */
[----:B------:R-:W4:Y:S01]  /*43380*/  LDL.LU R29, [R1+0x114c] ;  /* 0x00114c00011d7983 */ /* 0x000f220000300800 */
[----:B-1----:R-:W-:-:S03]  /*43390*/  LEA R24, P5, R21, R3, 0x1 ;  /* 0x0000000315187211 */ /* 0x002fc600078a08ff */
[----:B------:R1:W-:Y:S01]  /*433a0*/  @P6 STG.E.U16 desc[UR12][R22.64], R4 ;  /* 0x0000000416006986 */ /* 0x0003e2000c10150c */
[----:B------:R-:W-:Y:S02]  /*433b0*/  LEA.HI.X.SX32 R25, R21, R2, 0x1, P5 ;  /* 0x0000000215197211 */ /* 0x000fe400028f0eff */
[----:B-1----:R-:W-:-:S04]  /*433c0*/  LEA R22, P6, R20, R3, 0x1 ;  /* 0x0000000314167211 */ /* 0x002fc800078c08ff */
[----:B------:R-:W-:Y:S01]  /*433d0*/  LEA.HI.X.SX32 R23, R20, R2, 0x1, P6 ;  /* 0x0000000214177211 */ /* 0x000fe200030f0eff */
[----:B------:R1:W-:Y:S01]  /*433e0*/  @P2 STG.E.U16 desc[UR12][R24.64], R11 ;  /* 0x0000000b18002986 */ /* 0x0003e2000c10150c */
[----:B---3--:R-:W-:Y:S01]  /*433f0*/  ISETP.LT.AND P2, PT, R15, UR5, !P0 ;  /* 0x000000050f007c0c */ /* 0x008fe2000c741270 */
[----:B------:R-:W-:Y:S01]  /*43400*/  IMAD R21, R27, 0x2, R20 ;  /* 0x000000021b157824 */ /* 0x000fe200078e0214 */
[----:B------:R-:W3:Y:S01]  /*43410*/  LDCU UR5, c[0x0][0x39c] ;  /* 0x00007380ff0577ac */ /* 0x000ee20008000800 */
[----:B------:R-:W-:Y:S01]  /*43420*/  @P3 STG.E.U16 desc[UR12][R22.64], R9 ;  /* 0x0000000916003986 */ /* 0x000fe2000c10150c */
[----:B------:R-:W3:Y:S03]  /*43430*/  LDC R27, c[0x0][0x3b8] ;  /* 0x0000ee00ff1b7b82 */ /* 0x000ee60000000800 */
[----:B------:R-:W3:Y:S01]  /*43440*/  LDL.LU R15, [R1+0x115c] ;  /* 0x00115c00010f7983 */ /* 0x000ee20000300800 */
[----:B--2---:R-:W-:Y:S01]  /*43450*/  ISETP.LT.AND P3, PT, R7, UR6, !P0 ;  /* 0x0000000607007c0c */ /* 0x004fe2000c761270 */
[----:B0-----:R-:W-:-:S02]  /*43460*/  IMAD R20, R26, 0x2, R21 ;  /* 0x000000021a147824 */ /* 0x001fc400078e0215 */
[----:B------:R-:W3:Y:S01]  /*43470*/  LDL.LU R7, [R1+0x1160] ;  /* 0x0011600001077983 */ /* 0x000ee20000300800 */
[CC--:B-1----:R-:W-:Y:S01]  /*43480*/  LEA R24, P6, R21.reuse, R3.reuse, 0x1 ;  /* 0x0000000315187211 */ /* 0x0c2fe200078c08ff */
[----:B------:R-:W0:Y:S01]  /*43490*/  LDC R26, c[0x0][0x3b8] ;  /* 0x0000ee00ff1a7b82 */ /* 0x000e220000000800 */
[----:B------:R-:W1:Y:S02]  /*434a0*/  LDCU UR6, c[0x0][0x39c] ;  /* 0x00007380ff0677ac */ /* 0x000e640008000800 */
[----:B------:R-:W-:Y:S02]  /*434b0*/  LEA.HI.X.SX32 R25, R21, R2, 0x1, P6 ;  /* 0x0000000215197211 */ /* 0x000fe400030f0eff */
[----:B-----5:R-:W-:Y:S01]  /*434c0*/  ISETP.LT.AND P6, PT, R5, UR7, !P0 ;  /* 0x0000000705007c0c */ /* 0x020fe2000c7c1270 */
[----:B------:R-:W-:Y:S01]  /*434d0*/  IMAD R21, R28, 0x2, R20 ;  /* 0x000000021c157824 */ /* 0x000fe200078e0214 */
[----:B------:R-:W1:Y:S01]  /*434e0*/  LDL.LU R5, [R1+0x1164] ;  /* 0x0011640001057983 */ /* 0x000e620000300800 */
[----:B------:R-:W2:Y:S01]  /*434f0*/  LDC R28, c[0x0][0x3b8] ;  /* 0x0000ee00ff1c7b82 */ /* 0x000ea20000000800 */
[----:B------:R-:W5:Y:S02]  /*43500*/  LDCU UR7, c[0x0][0x39c] ;  /* 0x00007380ff0777ac */ /* 0x000f640008000800 */
[----:B----4-:R4:W-:Y:S05]  /*43510*/  @P4 STG.E.U16 desc[UR12][R24.64], R8 ;  /* 0x0000000818004986 */ /* 0x0109ea000c10150c */
[----:B----4-:R-:W4:Y:S01]  /*43520*/  LDC R24, c[0x0][0x3b8] ;  /* 0x0000ee00ff187b82 */ /* 0x010f220000000800 */
[----:B------:R-:W-:Y:S01]  /*43530*/  ISETP.LT.AND P5, PT, R29, UR4, !P0 ;  /* 0x000000041d007c0c */ /* 0x000fe2000c7a1270 */
[----:B------:R-:W0:Y:S01]  /*43540*/  LDCU UR4, c[0x0][0x39c] ;  /* 0x00007380ff0477ac */ /* 0x000e220008000800 */
[----:B------:R-:W-:-:S04]  /*43550*/  LEA R22, P4, R20, R3, 0x1 ;  /* 0x0000000314167211 */ /* 0x000fc800078808ff */
[-C--:B------:R-:W-:Y:S01]  /*43560*/  LEA.HI.X.SX32 R23, R20, R2.reuse, 0x1, P4 ;  /* 0x0000000214177211 */ /* 0x080fe200020f0eff */
[----:B------:R-:W0:Y:S01]  /*43570*/  LDC R29, c[0x0][0x3b8] ;  /* 0x0000ee00ff1d7b82 */ /* 0x000e220000000800 */
[----:B------:R-:W-:Y:S02]  /*43580*/  LEA R20, P4, R21, R3, 0x1 ;  /* 0x0000000315147211 */ /* 0x000fe400078808ff */
[----:B------:R-:W-:Y:S02]  /*43590*/  PRMT R25, R13, 0x7632, R25 ;  /* 0x000076320d197816 */ /* 0x000fe40000000019 */
[----:B------:R-:W2:Y:S04]  /*435a0*/  LDL.LU R13, [R1+0x1314] ;  /* 0x00131400010d7983 */ /* 0x000ea80000300800 */
[----:B------:R0:W-:Y:S01]  /*435b0*/  @P5 STG.E.U16 desc[UR12][R22.64], R6 ;  /* 0x0000000616005986 */ /* 0x0001e2000c10150c */
[----:B----4-:R-:W-:Y:S01]  /*435c0*/  IMAD R24, R24, 0x2, R21 ;  /* 0x0000000218187824 */ /* 0x010fe200078e0215 */
[----:B------:R-:W-:-:S05]  /*435d0*/  LEA.HI.X.SX32 R21, R21, R2, 0x1, P4 ;  /* 0x0000000215157211 */ /* 0x000fca00020f0eff */
[----:B------:R4:W-:Y:S01]  /*435e0*/  @P2 STG.E.U16 desc[UR12][R20.64], R25 ;  /* 0x0000001914002986 */ /* 0x0009e2000c10150c */
[----:B---3--:R-:W-:Y:S02]  /*435f0*/  ISETP.LT.AND P2, PT, R7, UR5, !P0 ;  /* 0x0000000507007c0c */ /* 0x008fe4000c741270 */
[----:B0-----:R-:W-:Y:S01]  /*43600*/  LEA R22, P4, R24, R3, 0x1 ;  /* 0x0000000318167211 */ /* 0x001fe200078808ff */
[----:B------:R-:W3:Y:S01]  /*43610*/  LDL.LU R7, [R1+0x1168] ;  /* 0x0011680001077983 */ /* 0x000ee20000300800 */
[----:B----4-:R-:W-:Y:S01]  /*43620*/  IMAD R20, R26, 0x2, R24 ;  /* 0x000000021a147824 */ /* 0x010fe200078e0218 */
[----:B------:R-:W-:Y:S01]  /*43630*/  PRMT R25, R4, 0x7632, R25 ;  /* 0x0000763204197816 */ /* 0x000fe20000000019 */
[----:B------:R-:W0:Y:S01]  /*43640*/  LDCU UR5, c[0x0][0x39c] ;  /* 0x00007380ff0577ac */ /* 0x000e220008000800 */
[----:B------:R-:W-:Y:S02]  /*43650*/  LEA.HI.X.SX32 R23, R24, R2, 0x1, P4 ;  /* 0x0000000218177211 */ /* 0x000fe400020f0eff */
[----:B------:R-:W-:-:S02]  /*43660*/  PRMT R26, R10, 0x7632, R26 ;  /* 0x000076320a1a7816 */ /* 0x000fc4000000001a */
[----:B-1----:R-:W-:Y:S01]  /*43670*/  ISETP.LT.AND P4, PT, R5, UR6, !P0 ;  /* 0x0000000605007c0c */ /* 0x002fe2000c781270 */
[----:B------:R-:W1:Y:S01]  /*43680*/  LDCU UR6, c[0x0][0x39c] ;  /* 0x00007380ff0677ac */ /* 0x000e620008000800 */
[----:B------:R-:W0:Y:S04]  /*43690*/  LDL.LU R5, [R1+0x116c] ;  /* 0x00116c0001057983 */ /* 0x000e280000300800 */
[----:B------:R-:W1:Y:S04]  /*436a0*/  LDL.LU R10, [R1+0x1170] ;  /* 0x00117000010a7983 */ /* 0x000e680000300800 */
[----:B------:R-:W4:Y:S01]  /*436b0*/  LDL.LU R4, [R1+0x1174] ;  /* 0x0011740001047983 */ /* 0x000f220000300800 */
[----:B------:R-:W-:Y:S01]  /*436c0*/  ISETP.LT.AND P5, PT, R15, UR4, !P0 ;  /* 0x000000040f007c0c */ /* 0x000fe2000c7a1270 */
[----:B------:R-:W3:Y:S01]  /*436d0*/  LDCU UR4, c[0x0][0x39c] ;  /* 0x00007380ff0477ac */ /* 0x000ee20008000800 */
[----:B------:R-:W-:-:S05]  /*436e0*/  PRMT R21, R14, 0x7632, R21 ;  /* 0x000076320e157816 */ /* 0x000fca0000000015 */
[----:B------:R2:W-:Y:S02]  /*436f0*/  @P3 STG.E.U16 desc[UR12][R22.64], R21 ;  /* 0x0000001516003986 */ /* 0x0005e4000c10150c */
[CC--:B--2---:R-:W-:Y:S01]  /*43700*/  LEA R22, P3, R20.reuse, R3.reuse, 0x1 ;  /* 0x0000000314167211 */ /* 0x0c4fe200078608ff */
[----:B------:R-:W-:Y:S02]  /*43710*/  IMAD R21, R27, 0x2, R20 ;  /* 0x000000021b157824 */ /* 0x000fe400078e0214 */
[----:B------:R-:W2:Y:S01]  /*43720*/  LDC R27, c[0x0][0x3b8] ;  /* 0x0000ee00ff1b7b82 */ /* 0x000ea20000000800 */
[----:B------:R-:W-:Y:S02]  /*43730*/  LEA.HI.X.SX32 R23, R20, R2, 0x1, P3 ;  /* 0x0000000214177211 */ /* 0x000fe400018f0eff */
[----:B------:R-:W-:Y:S01]  /*43740*/  LEA R20, P3, R21, R3, 0x1 ;  /* 0x0000000315147211 */ /* 0x000fe200078608ff */
[----:B------:R-:W-:-:S03]  /*43750*/  IMAD R24, R29, 0x2, R21 ;  /* 0x000000021d187824 */ /* 0x000fc600078e0215 */
[----:B------:R-:W-:Y:S01]  /*43760*/  LEA.HI.X.SX32 R21, R21, R2, 0x1, P3 ;  /* 0x0000000215157211 */ /* 0x000fe200018f0eff */
[----:B------:R5:W-:Y:S01]  /*43770*/  @P6 STG.E.U16 desc[UR12][R22.64], R26 ;  /* 0x0000001a16006986 */ /* 0x000be2000c10150c */
[----:B------:R-:W0:Y:S03]  /*43780*/  LDC R29, c[0x0][0x3b8] ;  /* 0x0000ee00ff1d7b82 */ /* 0x000e260000000800 */
[----:B------:R3:W-:Y:S01]  /*43790*/  @P5 STG.E.U16 desc[UR12][R20.64], R25 ;  /* 0x0000001914005986 */ /* 0x0007e2000c10150c */
[----:B-----5:R-:W-:-:S04]  /*437a0*/  LEA R22, P6, R24, R3, 0x1 ;  /* 0x0000000318167211 */ /* 0x020fc800078c08ff */
[----:B------:R-:W5:Y:S01]  /*437b0*/  LDC R26, c[0x0][0x3b8] ;  /* 0x0000ee00ff1a7b82 */ /* 0x000f620000000800 */
[----:B---3--:R-:W-:Y:S01]  /*437c0*/  ISETP.LT.AND P3, PT, R7, UR4, !P0 ;  /* 0x0000000407007c0c */ /* 0x008fe2000c761270 */
[----:B------:R-:W-:-:S06]  /*437d0*/  IMAD R25, R28, 0x2, R24 ;  /* 0x000000021c197824 */ /* 0x000fcc00078e0218 */
[----:B------:R-:W3:Y:S01]  /*437e0*/  LDC R7, c[0x0][0x3b8] ;  /* 0x0000ee00ff077b82 */ /* 0x000ee20000000800 */
[----:B------:R-:W4:Y:S01]  /*437f0*/  LDCU UR4, c[0x0][0x39c] ;  /* 0x00007380ff0477ac */ /* 0x000f220008000800 */
[-C--:B------:R-:W-:Y:S02]  /*43800*/  LEA.HI.X.SX32 R23, R24, R2.reuse, 0x1, P6 ;  /* 0x0000000218177211 */ /* 0x080fe400030f0eff */
[----:B------:R-:W-:Y:S02]  /*43810*/  PRMT R21, R11, 0x7632, R21 ;  /* 0x000076320b157816 */ /* 0x000fe40000000015 */
[C---:B------:R-:W-:Y:S02]  /*43820*/  LEA R20, P6, R25.reuse, R3, 0x1 ;  /* 0x0000000319147211 */ /* 0x040fe400078c08ff */
[----:B------:R-:W0:Y:S01]  /*43830*/  LDC R28, c[0x0][0x3b8] ;  /* 0x0000ee00ff1c7b82 */ /* 0x000e220000000800 */
[----:B------:R2:W-:Y:S02]  /*43840*/  @P2 STG.E.U16 desc[UR12][R22.64], R21 ;  /* 0x0000001516002986 */ /* 0x0005e4000c10150c */
[----:B--2---:R-:W-:Y:S01]  /*43850*/  LEA.HI.X.SX32 R21, R25, R2, 0x1, P6 ;  /* 0x0000000219157211 */ /* 0x004fe200030f0eff */
[----:B------:R-:W-:Y:S01]  /*43860*/  IMAD R22, R27, 0x2, R25 ;  /* 0x000000021b167824 */ /* 0x000fe200078e0219 */
[----:B------:R-:W-:-:S03]  /*43870*/  PRMT R23, R9, 0x7632, R23 ;  /* 0x0000763209177816 */ /* 0x000fc60000000017 */
[----:B------:R-:W2:Y:S02]  /*43880*/  LDC R27, c[0x0][0x3b8] ;  /* 0x0000ee00ff1b7b82 */ /* 0x000ea40000000800 */
[----:B------:R5:W-:Y:S02]  /*43890*/  @P4 STG.E.U16 desc[UR12][R20.64], R23 ;  /* 0x0000001714004986 */ /* 0x000be4000c10150c */
[----:B-----5:R-:W-:Y:S01]  /*438a0*/  LEA R20, P4, R22, R3, 0x1 ;  /* 0x0000000316147211 */ /* 0x020fe200078808ff */
[----:B---3--:R-:W-:-:S03]  /*438b0*/  IMAD R23, R7, 0x2, R22 ;  /* 0x0000000207177824 */ /* 0x008fc600078e0216 */
[----:B------:R-:W-:Y:S02]  /*438c0*/  LEA.HI.X.SX32 R21, R22, R2, 0x1, P4 ;  /* 0x0000000216157211 */ /* 0x000fe400020f0eff */
[----:B0-----:R-:W-:Y:S01]  /*438d0*/  ISETP.LT.AND P5, PT, R5, UR5, !P0 ;  /* 0x0000000505007c0c */ /* 0x001fe2000c7a1270 */
[----:B------:R-:W0:Y:S01]  /*438e0*/  LDCU UR5, c[0x0][0x39c] ;  /* 0x00007380ff0577ac */ /* 0x000e220008000800 */
[----:B------:R-:W0:Y:S01]  /*438f0*/  LDL.LU R5, [R1+0x1178] ;  /* 0x0011780001057983 */ /* 0x000e220000300800 */
[----:B-1----:R-:W-:Y:S01]  /*43900*/  ISETP.LT.AND P2, PT, R10, UR6, !P0 ;  /* 0x000000060a007c0c */ /* 0x002fe2000c741270 */
[----:B------:R-:W1:Y:S02]  /*43910*/  LDCU UR6, c[0x0][0x39c] ;  /* 0x00007380ff0677ac */ /* 0x000e640008000800 */
[----:B------:R-:W3:Y:S01]  /*43920*/  LDL.LU R10, [R1+0xf0] ;  /* 0x0000f000010a7983 */ /* 0x000ee20000300800 */
[----:B----4-:R-:W-:Y:S01]  /*43930*/  ISETP.LT.AND P4, PT, R4, UR4, !P0 ;  /* 0x0000000404007c0c */ /* 0x010fe2000c781270 */
[----:B------:R-:W4:Y:S02]  /*43940*/  LDCU UR4, c[0x0][0x39c] ;  /* 0x00007380ff0477ac */ /* 0x000f240008000800 */
[----:B------:R-:W1:Y:S04]  /*43950*/  LDL.LU R7, [R1+0x117c] ;  /* 0x00117c0001077983 */ /* 0x000e680000300800 */
[----:B------:R-:W4:Y:S01]  /*43960*/  LDL.LU R4, [R1+0x1180] ;  /* 0x0011800001047983 */ /* 0x000f220000300800 */
[----:B------:R-:W-:-:S02]  /*43970*/  PRMT R24, R8, 0x7632, R24 ;  /* 0x0000763208187816 */ /* 0x000fc40000000018 */
[----:B------:R-:W-:Y:S01]  /*43980*/  LEA R22, P6, R23, R3, 0x1 ;  /* 0x0000000317167211 */ /* 0x000fe200078c08ff */
[----:B------:R-:W5:Y:S04]  /*43990*/  LDL.LU R14, [R1+0xf4] ;  /* 0x0000f400010e7983 */ /* 0x000f680000300800 */
[----:B------:R2:W-:Y:S01]  /*439a0*/  @P3 STG.E.U16 desc[UR12][R20.64], R24 ;  /* 0x0000001814003986 */ /* 0x0005e2000c10150c */
[----:B------:R-:W-:-:S03]  /*439b0*/  PRMT R25, R6, 0x7632, R25 ;  /* 0x0000763206197816 */ /* 0x000fc60000000019 */
[----:B------:R-:W4:Y:S01]  /*439c0*/  LDL.LU R15, [R1+0xf8] ;  /* 0x0000f800010f7983 */ /* 0x000f220000300800 */
[----:B--2---:R-:W-:Y:S01]  /*439d0*/  IMAD R24, R26, 0x2, R23 ;  /* 0x000000021a187824 */ /* 0x004fe200078e0217 */
[-C--:B------:R-:W-:Y:S01]  /*439e0*/  LEA.HI.X.SX32 R23, R23, R2.reuse, 0x1, P6 ;  /* 0x0000000217177211 */ /* 0x080fe200030f0eff */
[----:B------:R-:W2:Y:S03]  /*439f0*/  LDC R26, c[0x0][0x3b8] ;  /* 0x0000ee00ff1a7b82 */ /* 0x000ea60000000800 */
[C---:B------:R-:W-:Y:S01]  /*43a00*/  LEA R20, P6, R24.reuse, R3, 0x1 ;  /* 0x0000000318147211 */ /* 0x040fe200078c08ff */
[----:B------:R2:W-:Y:S03]  /*43a10*/  @P5 STG.E.U16 desc[UR12][R22.64], R25 ;  /* 0x0000001916005986 */ /* 0x0005e6000c10150c */
[----:B------:R-:W-:Y:S01]  /*43a20*/  LEA.HI.X.SX32 R21, R24, R2, 0x1, P6 ;  /* 0x0000000218157211 */ /* 0x000fe200030f0eff */
[----:B--2---:R-:W-:Y:S01]  /*43a30*/  IMAD R22, R29, 0x2, R24 ;  /* 0x000000021d167824 */ /* 0x004fe200078e0218 */
[----:B------:R-:W2:Y:S01]  /*43a40*/  LDC R25, c[0x0][0x3b8] ;  /* 0x0000ee00ff197b82 */ /* 0x000ea20000000800 */
[----:B0-----:R-:W-:-:S02]  /*43a50*/  ISETP.LT.AND P3, PT, R5, UR5, !P0 ;  /* 0x0000000505007c0c */ /* 0x001fc4000c761270 */
[----:B---3--:R0:W-:Y:S01]  /*43a60*/  @P2 STG.E.U16 desc[UR12][R20.64], R10 ;  /* 0x0000000a14002986 */ /* 0x0081e2000c10150c */
[----:B------:R-:W-:Y:S01]  /*43a70*/  IMAD R24, R28, 0x2, R22 ;  /* 0x000000021c187824 */ /* 0x000fe200078e0216 */
[----:B------:R-:W3:Y:S03]  /*43a80*/  LDCU UR5, c[0x0][0x39c] ;  /* 0x00007380ff0577ac */ /* 0x000ee60008000800 */
[----:B------:R-:W2:Y:S01]  /*43a90*/  LDC R29, c[0x0][0x3b8] ;  /* 0x0000ee00ff1d7b82 */ /* 0x000ea20000000800 */
[----:B------:R-:W3:Y:S04]  /*43aa0*/  LDL.LU R5, [R1+0x1184] ;  /* 0x0011840001057983 */ /* 0x000ee80000300800 */
[----:B------:R-:W2:Y:S01]  /*43ab0*/  LDL.LU R6, [R1+0xfc] ;  /* 0x0000fc0001067983 */ /* 0x000ea20000300800 */
[----:B-1----:R-:W-:Y:S01]  /*43ac0*/  ISETP.LT.AND P5, PT, R7, UR6, !P0 ;  /* 0x0000000607007c0c */ /* 0x002fe2000c7a1270 */
[----:B------:R-:W1:Y:S01]  /*43ad0*/  LDCU UR6, c[0x0][0x39c] ;  /* 0x00007380ff0677ac */ /* 0x000e620008000800 */
[----:B------:R-:W1:Y:S01]  /*43ae0*/  LDC R28, c[0x0][0x3b8] ;  /* 0x0000ee00ff1c7b82 */ /* 0x000e620000000800 */
[C---:B0-----:R-:W-:Y:S01]  /*43af0*/  LEA R20, P2, R22.reuse, R3, 0x1 ;  /* 0x0000000316147211 */ /* 0x041fe200078408ff */
[----:B------:R-:W2:Y:S03]  /*43b00*/  LDL.LU R11, [R1+0x100] ;  /* 0x00010000010b7983 */ /* 0x000ea60000300800 */
[----:B------:R-:W-:-:S02]  /*43b10*/  LEA.HI.X.SX32 R21, R22, R2, 0x1, P2 ;  /* 0x0000000216157211 */ /* 0x000fc400010f0eff */
[----:B----4-:R-:W-:Y:S01]  /*43b20*/  ISETP.LT.AND P2, PT, R4, UR4, !P0 ;  /* 0x0000000404007c0c */ /* 0x010fe2000c741270 */
[----:B------:R-:W0:Y:S01]  /*43b30*/  LDCU UR4, c[0x0][0x39c] ;  /* 0x00007380ff0477ac */ /* 0x000e220008000800 */
[----:B------:R-:W1:Y:S01]  /*43b40*/  LDL.LU R4, [R1+0x1188] ;  /* 0x0011880001047983 */ /* 0x000e620000300800 */
[----:B------:R-:W-:-:S03]  /*43b50*/  LEA R22, P6, R24, R3, 0x1 ;  /* 0x0000000318167211 */ /* 0x000fc600078c08ff */
[----:B-----5:R4:W-:Y:S01]  /*43b60*/  @P4 STG.E.U16 desc[UR12][R20.64], R14 ;  /* 0x0000000e14004986 */ /* 0x0209e2000c10150c */
[----:B------:R-:W-:-:S03]  /*43b70*/  LEA.HI.X.SX32 R23, R24, R2, 0x1, P6 ;  /* 0x0000000218177211 */ /* 0x000fc600030f0eff */
[----:B------:R-:W5:Y:S01]  /*43b80*/  LDL.LU R9, [R1+0x104] ;  /* 0x0001040001097983 */ /* 0x000f620000300800 */
[----:B----4-:R-:W-:-:S03]  /*43b90*/  IMAD R21, R26, 0x2, R24 ;  /* 0x000000021a157824 */ /* 0x010fc600078e0218 */
[----:B------:R-:W0:Y:S01]  /*43ba0*/  LDL.LU R24, [R1+0x118c] ;  /* 0x00118c0001187983 */ /* 0x000e220000300800 */
[----:B------:R-:W4:Y:S03]  /*43bb0*/  LDC R26, c[0x0][0x3b8] ;  /* 0x0000ee00ff1a7b82 */ /* 0x000f260000000800 */
[----:B------:R4:W-:Y:S01]  /*43bc0*/  @P3 STG.E.U16 desc[UR12][R22.64], R15 ;  /* 0x0000000f16003986 */ /* 0x0009e2000c10150c */
[----:B------:R-:W-:-:S03]  /*43bd0*/  LEA R20, P3, R21, R3, 0x1 ;  /* 0x0000000315147211 */ /* 0x000fc600078608ff */
[----:B------:R-:W5:Y:S04]  /*43be0*/  LDL.LU R8, [R1+0x1190] ;  /* 0x0011900001087983 */ /* 0x000f680000300800 */
[----:B------:R-:W5:Y:S01]  /*43bf0*/  LDL.LU R7, [R1+0x108] ;  /* 0x0001080001077983 */ /* 0x000f620000300800 */
[----:B----4-:R-:W-:Y:S01]  /*43c00*/  IMAD R23, R27, 0x2, R21 ;  /* 0x000000021b177824 */ /* 0x010fe200078e0215 */
[----:B------:R-:W-:Y:S01]  /*43c10*/  LEA.HI.X.SX32 R21, R21, R2, 0x1, P3 ;  /* 0x0000000215157211 */ /* 0x000fe200018f0eff */
[----:B------:R-:W4:Y:S01]  /*43c20*/  LDC R27, c[0x0][0x3b8] ;  /* 0x0000ee00ff1b7b82 */ /* 0x000f220000000800 */
[----:B---3--:R-:W-:Y:S01]  /*43c30*/  ISETP.LT.AND P4, PT, R5, UR5, !P0 ;  /* 0x0000000505007c0c */ /* 0x008fe2000c781270 */
[----:B------:R-:W5:Y:S01]  /*43c40*/  LDCU UR5, c[0x0][0x39c] ;  /* 0x00007380ff0577ac */ /* 0x000f620008000800 */
[----:B------:R-:W3:Y:S01]  /*43c50*/  LDL.LU R5, [R1+0x10c] ;  /* 0x00010c0001057983 */ /* 0x000ee20000300800 */
[----:B-1----:R-:W-:Y:S01]  /*43c60*/  ISETP.LT.AND P3, PT, R4, UR6, !P0 ;  /* 0x0000000604007c0c */ /* 0x002fe2000c761270 */
[----:B------:R-:W1:Y:S02]  /*43c70*/  LDCU UR6, c[0x0][0x39c] ;  /* 0x00007380ff0677ac */ /* 0x000e640008000800 */
[----:B------:R-:W1:Y:S01]  /*43c80*/  LDL.LU R4, [R1+0x1194] ;  /* 0x0011940001047983 */ /* 0x000e620000300800 */
[----:B------:R-:W-:-:S03]  /*43c90*/  LEA R22, P6, R23, R3, 0x1 ;  /* 0x0000000317167211 */ /* 0x000fc600078c08ff */
[----:B--2---:R2:W-:Y:S02]  /*43ca0*/  @P5 STG.E.U16 desc[UR12][R20.64], R6 ;  /* 0x0000000614005986 */ /* 0x0045e4000c10150c */
[----:B--2---:R-:W-:Y:S01]  /*43cb0*/  IMAD R21, R25, 0x2, R23 ;  /* 0x0000000219157824 */ /* 0x004fe200078e0217 */
[----:B0-----:R-:W-:Y:S01]  /*43cc0*/  ISETP.LT.AND P5, PT, R24, UR4, !P0 ;  /* 0x0000000418007c0c */ /* 0x001fe2000c7a1270 */
[----:B------:R-:W0:Y:S01]  /*43cd0*/  LDCU UR4, c[0x0][0x39c] ;  /* 0x00007380ff0477ac */ /* 0x000e220008000800 */
[-C--:B------:R-:W-:Y:S02]  /*43ce0*/  LEA.HI.X.SX32 R23, R23, R2.reuse, 0x1, P6 ;  /* 0x0000000217177211 */ /* 0x080fe400030f0eff */
[----:B------:R-:W-:Y:S01]  /*43cf0*/  LEA R24, P6, R21, R3, 0x1 ;  /* 0x0000000315187211 */ /* 0x000fe200078c08ff */
[----:B------:R-:W-:Y:S02]  /*43d00*/  IMAD R20, R29, 0x2, R21 ;  /* 0x000000021d147824 */ /* 0x000fe400078e0215 */
[----:B------:R2:W-:Y:S01]  /*43d10*/  @P2 STG.E.U16 desc[UR12][R22.64], R11 ;  /* 0x0000000b16002986 */ /* 0x0005e2000c10150c */
[----:B------:R-:W-:-:S02]  /*43d20*/  LEA.HI.X.SX32 R25, R21, R2, 0x1, P6 ;  /* 0x0000000215197211 */ /* 0x000fc400030f0eff */
[----:B-----5:R-:W-:Y:S01]  /*43d30*/  ISETP.LT.AND P2, PT, R8, UR5, !P0 ;  /* 0x0000000508007c0c */ /* 0x020fe2000c741270 */
[----:B------:R-:W0:Y:S01]  /*43d40*/  LDL.LU R29, [R1+0x1198] ;  /* 0x00119800011d7983 */ /* 0x000e220000300800 */
[----:B------:R-:W5:Y:S03]  /*43d50*/  LDCU UR5, c[0x0][0x39c] ;  /* 0x00007380ff0577ac */ /* 0x000f660008000800 */
[----:B------:R-:W5:Y:S04]  /*43d60*/  LDL.LU R8, [R1+0x119c] ;  /* 0x00119c0001087983 */ /* 0x000f680000300800 */
[----:B------:R1:W-:Y:S02]  /*43d70*/  @P4 STG.E.U16 desc[UR12][R24.64], R9 ;  /* 0x0000000918004986 */ /* 0x0003e4000c10150c */
[----:B-1----:R-:W-:Y:S01]  /*43d80*/  ISETP.LT.AND P4, PT, R4, UR6, !P0 ;  /* 0x0000000604007c0c */ /* 0x002fe2000c781270 */
[----:B------:R-:W-:Y:S01]  /*43d90*/  IMAD R21, R26, 0x2, R20 ;  /* 0x000000021a157824 */ /* 0x000fe200078e0214 */
[----:B------:R-:W5:Y:S01]  /*43da0*/  LDL.LU R4, [R1+0x11a0] ;  /* 0x0011a00001047983 */ /* 0x000f620000300800 */
[CC--:B--2---:R-:W-:Y:S01]  /*43db0*/  LEA R22, P6, R20.reuse, R3.reuse, 0x1 ;  /* 0x0000000314167211 */ /* 0x0c4fe200078c08ff */
[----:B------:R-:W1:Y:S01]  /*43dc0*/  LDCU UR6, c[0x0][0x39c] ;  /* 0x00007380ff0677ac */ /* 0x000e620008000800 */
[----:B------:R-:W2:Y:S02]  /*43dd0*/  LDC R26, c[0x0][0x3b8] ;  /* 0x0000ee00ff1a7b82 */ /* 0x000ea40000000800 */
[----:B------:R-:W-:Y:S01]  /*43de0*/  LEA.HI.X.SX32 R23, R20, R2, 0x1, P6 ;  /* 0x0000000214177211 */ /* 0x000fe200030f0eff */
[----:B----4-:R-:W-:Y:S01]  /*43df0*/  IMAD R20, R27, 0x2, R21 ;  /* 0x000000021b147824 */ /* 0x010fe200078e0215 */
[----:B------:R-:W-:-:S03]  /*43e00*/  LEA R24, P6, R21, R3, 0x1 ;  /* 0x0000000315187211 */ /* 0x000fc600078c08ff */
[----:B------:R4:W-:Y:S01]  /*43e10*/  @P3 STG.E.U16 desc[UR12][R22.64], R7 ;  /* 0x0000000716003986 */ /* 0x0009e2000c10150c */
[-C--:B------:R-:W-:Y:S01]  /*43e20*/  LEA.HI.X.SX32 R25, R21, R2.reuse, 0x1, P6 ;  /* 0x0000000215197211 */ /* 0x080fe200030f0eff */
[----:B------:R-:W1:Y:S01]  /*43e30*/  LDC R27, c[0x0][0x3b8] ;  /* 0x0000ee00ff1b7b82 */ /* 0x000e620000000800 */
[----:B------:R-:W-:Y:S02]  /*43e40*/  PRMT R21, R10, 0x7632, R21 ;  /* 0x000076320a157816 */ /* 0x000fe40000000015 */
[C---:B----4-:R-:W-:Y:S01]  /*43e50*/  LEA R22, P6, R20.reuse, R3, 0x1 ;  /* 0x0000000314167211 */ /* 0x050fe200078c08ff */
[----:B---3--:R3:W-:Y:S03]  /*43e60*/  @P5 STG.E.U16 desc[UR12][R24.64], R5 ;  /* 0x0000000518005986 */ /* 0x0087e6000c10150c */
[----:B------:R-:W-:Y:S02]  /*43e70*/  LEA.HI.X.SX32 R23, R20, R2, 0x1, P6 ;  /* 0x0000000214177211 */ /* 0x000fe400030f0eff */
[----:B-----5:R-:W-:-:S03]  /*43e80*/  ISETP.LT.AND P5, PT, R8, UR5, !P0 ;  /* 0x0000000508007c0c */ /* 0x020fc6000c7a1270 */
[----:B------:R2:W-:Y:S01]  /*43e90*/  @P2 STG.E.U16 desc[UR12][R22.64], R21 ;  /* 0x0000001516002986 */ /* 0x0005e2000c10150c */
[----:B0-----:R-:W-:Y:S01]  /*43ea0*/  ISETP.LT.AND P3, PT, R29, UR4, !P0 ;  /* 0x000000041d007c0c */ /* 0x001fe2000c761270 */
[----:B------:R-:W0:Y:S01]  /*43eb0*/  LDCU UR4, c[0x0][0x39c] ;  /* 0x00007380ff0477ac */ /* 0x000e220008000800 */
[----:B------:R-:W4:Y:S01]  /*43ec0*/  LDC R29, c[0x0][0x3b8] ;  /* 0x0000ee00ff1d7b82 */ /* 0x000f220000000800 */
[----:B------:R-:W0:Y:S01]  /*43ed0*/  LDL.LU R8, [R1+0x11a4] ;  /* 0x0011a40001087983 */ /* 0x000e220000300800 */
[----:B---3--:R-:W-:Y:S01]  /*43ee0*/  IMAD R24, R28, 0x2, R20 ;  /* 0x000000021c187824 */ /* 0x008fe200078e0214 */
[----:B------:R-:W3:Y:S01]  /*43ef0*/  LDCU UR5, c[0x0][0x39c] ;  /* 0x00007380ff0577ac */ /* 0x000ee20008000800 */
[----:B-1----:R-:W-:Y:S02]  /*43f00*/  ISETP.LT.AND P2, PT, R4, UR6, !P0 ;  /* 0x0000000604007c0c */ /* 0x002fe4000c741270 */
[--C-:B--2---:R-:W-:Y:S01]  /*43f10*/  IMAD R22, R26, 0x2, R24.reuse ;  /* 0x000000021a167824 */ /* 0x104fe200078e0218 */
[----:B------:R-:W3:Y:S01]  /*43f20*/  LDL.LU R4, [R1+0x11a8] ;  /* 0x0011a80001047983 */ /* 0x000ee20000300800 */
[----:B------:R-:W-:Y:S01]  /*43f30*/  LEA R20, P6, R24, R3, 0x1 ;  /* 0x0000000318147211 */ /* 0x000fe200078c08ff */
[----:B------:R-:W1:Y:S01]  /*43f40*/  LDC R28, c[0x0][0x3b8] ;  /* 0x0000ee00ff1c7b82 */ /* 0x000e620000000800 */
[----:B------:R-:W-:Y:S01]  /*43f50*/  PRMT R23, R14, 0x7632, R23 ;  /* 0x000076320e177816 */ /* 0x000fe20000000017 */
[----:B------:R-:W2:Y:S01]  /*43f60*/  LDL.LU R10, [R1+0x11ac] ;  /* 0x0011ac00010a7983 */ /* 0x000ea20000300800 */
[----:B------:R-:W-:Y:S01]  /*43f70*/  LEA.HI.X.SX32 R21, R24, R2, 0x1, P6 ;  /* 0x0000000218157211 */ /* 0x000fe200030f0eff */
[----:B------:R-:W2:Y:S02]  /*43f80*/  LDCU UR6, c[0x0][0x39c] ;  /* 0x00007380ff0677ac */ /* 0x000ea40008000800 */
[----:B------:R-:W5:Y:S01]  /*43f90*/  LDL.LU R14, [R1+0x1310] ;  /* 0x00131000010e7983 */ /* 0x000f620000300800 */
[----:B------:R-:W-:Y:S01]  /*43fa0*/  PRMT R25, R6, 0x7632, R25 ;  /* 0x0000763206197816 */ /* 0x000fe20000000019 */
[----:B------:R-:W1:Y:S02]  /*43fb0*/  LDC R26, c[0x0][0x3b8] ;  /* 0x0000ee00ff1a7b82 */ /* 0x000e640000000800 */
[----:B------:R4:W-:Y:S01]  /*43fc0*/  @P4 STG.E.U16 desc[UR12][R20.64], R23 ;  /* 0x0000001714004986 */ /* 0x0009e2000c10150c */
[----:B------:R-:W-:-:S03]  /*43fd0*/  PRMT R24, R15, 0x7632, R24 ;  /* 0x000076320f187816 */ /* 0x000fc60000000018 */
[----:B------:R-:W2:Y:S01]  /*43fe0*/  LDL.LU R15, [R1+0x130c] ;  /* 0x00130c00010f7983 */ /* 0x000ea20000300800 */
[----:B----4-:R-:W-:-:S04]  /*43ff0*/  LEA R20, P4, R22, R3, 0x1 ;  /* 0x0000000316147211 */ /* 0x010fc800078808ff */
[----:B------:R-:W-:Y:S02]  /*44000*/  LEA.HI.X.SX32 R21, R22, R2, 0x1, P4 ;  /* 0x0000000216157211 */ /* 0x000fe400020f0eff */
[----:B0-----:R-:W-:-:S03]  /*44010*/  ISETP.LT.AND P4, PT, R8, UR4, !P0 ;  /* 0x0000000408007c0c */ /* 0x001fc6000c781270 */
[----:B------:R0:W-:Y:S01]  /*44020*/  @P3 STG.E.U16 desc[UR12][R20.64], R24 ;  /* 0x0000001814003986 */ /* 0x0001e2000c10150c */
[----:B------:R-:W-:Y:S01]  /*44030*/  IMAD R23, R27, 0x2, R22 ;  /* 0x000000021b177824 */ /* 0x000fe200078e0216 */
[----:B------:R-:W4:Y:S01]  /*44040*/  LDCU UR4, c[0x0][0x39c] ;  /* 0x00007380ff0477ac */ /* 0x000f220008000800 */
[----:B------:R-:W0:Y:S01]  /*44050*/  LDC R27, c[0x0][0x3b8] ;  /* 0x0000ee00ff1b7b82 */ /* 0x000e220000000800 */
[----:B------:R-:W4:Y:S04]  /*44060*/  LDL.LU R8, [R1+0x11b0] ;  /* 0x0011b00001087983 */ /* 0x000f280000300800 */
[----:B------:R-:W4:Y:S01]  /*44070*/  LDL.LU R6, [R1+0x11b4] ;  /* 0x0011b40001067983 */ /* 0x000f220000300800 */
[----:B---3--:R-:W-:Y:S01]  /*44080*/  ISETP.LT.AND P3, PT, R4, UR5, !P0 ;  /* 0x0000000504007c0c */ /* 0x008fe2000c761270 */
[----:B0-----:R-:W-:-:S02]  /*44090*/  IMAD R24, R29, 0x2, R23 ;  /* 0x000000021d187824 */ /* 0x001fc400078e0217 */
[----:B------:R-:W3:Y:S01]  /*440a0*/  LDL.LU R4, [R1+0x11b8] ;  /* 0x0011b80001047983 */ /* 0x000ee20000300800 */
[CC--:B------:R-:W-:Y:S01]  /*440b0*/  LEA R22, P6, R23.reuse, R3.reuse, 0x1 ;  /* 0x0000000317167211 */ /* 0x0c0fe200078c08ff */
[----:B------:R-:W0:Y:S01]  /*440c0*/  LDCU UR5, c[0x0][0x39c] ;  /* 0x00007380ff0577ac */ /* 0x000e220008000800 */
[----:B------:R-:W0:Y:S02]  /*440d0*/  LDC R29, c[0x0][0x3b8] ;  /* 0x0000ee00ff1d7b82 */ /* 0x000e240000000800 */
[----:B------:R-:W-:Y:S02]  /*440e0*/  LEA.HI.X.SX32 R23, R23, R2, 0x1, P6 ;  /* 0x0000000217177211 */ /* 0x000fe400030f0eff */
[----:B------:R-:W-:-:S03]  /*440f0*/  LEA R20, P6, R24, R3, 0x1 ;  /* 0x0000000318147211 */ /* 0x000fc600078c08ff */
[----:B------:R1:W-:Y:S01]  /*44100*/  @P5 STG.E.U16 desc[UR12][R22.64], R25 ;  /* 0x0000001916005986 */ /* 0x0003e2000c10150c */
[----:B------:R-:W-:Y:S02]  /*44110*/  LEA.HI.X.SX32 R21, R24, R2, 0x1, P6 ;  /* 0x0000000218157211 */ /* 0x000fe400030f0eff */
[----:B--2---:R-:W-:Y:S01]  /*44120*/  ISETP.LT.AND P5, PT, R10, UR6, !P0 ;  /* 0x000000060a007c0c */ /* 0x004fe2000c7a1270 */
[----:B------:R-:W3:Y:S01]  /*44130*/  LDCU UR6, c[0x0][0x39c] ;  /* 0x00007380ff0677ac */ /* 0x000ee20008000800 */
[----:B-1----:R-:W-:Y:S01]  /*44140*/  PRMT R23, R11, 0x7632, R23 ;  /* 0x000076320b177816 */ /* 0x002fe20000000017 */
[--C-:B------:R-:W-:Y:S01]  /*44150*/  IMAD R22, R28, 0x2, R24.reuse ;  /* 0x000000021c167824 */ /* 0x100fe200078e0218 */
[----:B------:R-:W1:Y:S03]  /*44160*/  LDC R25, c[0x0][0x3b8] ;  /* 0x0000ee00ff197b82 */ /* 0x000e660000000800 */
[----:B------:R2:W-:Y:S01]  /*44170*/  @P2 STG.E.U16 desc[UR12][R20.64], R23 ;  /* 0x0000001714002986 */ /* 0x0005e2000c10150c */
[----:B------:R-:W-:-:S04]  /*44180*/  PRMT R24, R9, 0x7632, R24 ;  /* 0x0000763209187816 */ /* 0x000fc80000000018 */
[----:B------:R-:W0:Y:S01]  /*44190*/  LDC R28, c[0x0][0x3b8] ;  /* 0x0000ee00ff1c7b82 */ /* 0x000e220000000800 */
[----:B--2---:R-:W-:Y:S01]  /*441a0*/  LEA R20, P2, R22, R3, 0x1 ;  /* 0x0000000316147211 */ /* 0x004fe200078408ff */
[----:B------:R-:W-:-:S06]  /*441b0*/  IMAD R23, R27, 0x2, R22 ;  /* 0x000000021b177824 */ /* 0x000fcc00078e0216 */
[----:B------:R-:W2:Y:S01]  /*441c0*/  LDC R27, c[0x0][0x3b8] ;  /* 0x0000ee00ff1b7b82 */ /* 0x000ea20000000800 */
[----:B------:R-:W-:Y:S02]  /*441d0*/  LEA.HI.X.SX32 R21, R22, R2, 0x1, P2 ;  /* 0x0000000216157211 */ /* 0x000fe400010f0eff */
[----:B------:R-:W-:-:S03]  /*441e0*/  LEA R22, P6, R23, R3, 0x1 ;  /* 0x0000000317167211 */ /* 0x000fc600078c08ff */
[----:B------:R5:W-:Y:S01]  /*441f0*/  @P4 STG.E.U16 desc[UR12][R20.64], R24 ;  /* 0x0000001814004986 */ /* 0x000be2000c10150c */
[----:B----4-:R-:W-:Y:S01]  /*44200*/  ISETP.LT.AND P2, PT, R8, UR4, !P0 ;  /* 0x0000000408007c0c */ /* 0x010fe2000c741270 */
[----:B------:R-:W4:Y:S02]  /*44210*/  LDCU UR4, c[0x0][0x39c] ;  /* 0x00007380ff0477ac */ /* 0x000f240008000800 */
[----:B------:R-:W4:Y:S04]  /*44220*/  LDL.LU R8, [R1+0x110] ;  /* 0x0001100001087983 */ /* 0x000f280000300800 */
[----:B------:R-:W4:Y:S01]  /*44230*/  LDL.LU R9, [R1+0x114] ;  /* 0x0001140001097983 */ /* 0x000f220000300800 */
[----:B-----5:R-:W-:Y:S01]  /*44240*/  IMAD R24, R26, 0x2, R23 ;  /* 0x000000021a187824 */ /* 0x020fe200078e0217 */
[----:B------:R-:W-:Y:S01]  /*44250*/  LEA.HI.X.SX32 R23, R23, R2, 0x1, P6 ;  /* 0x0000000217177211 */ /* 0x000fe200030f0eff */
[----:B------:R-:W5:Y:S01]  /*44260*/  LDC R26, c[0x0][0x3b8] ;  /* 0x0000ee00ff1a7b82 */ /* 0x000f620000000800 */
[----:B------:R-:W-:-:S05]  /*44270*/  PRMT R21, R7, 0x7632, R21 ;  /* 0x0000763207157816 */ /* 0x000fca0000000015 */
[----:B------:R0:W-:Y:S01]  /*44280*/  @P3 STG.E.U16 desc[UR12][R22.64], R21 ;  /* 0x0000001516003986 */ /* 0x0001e2000c10150c */
[----:B---3--:R-:W-:Y:S02]  /*44290*/  ISETP.LT.AND P3, PT, R4, UR6, !P0 ;  /* 0x0000000604007c0c */ /* 0x008fe4000c761270 */
[----:B0-----:R-:W-:Y:S01]  /*442a0*/  ISETP.LT.AND P4, PT, R6, UR5, !P0 ;  /* 0x0000000506007c0c */ /* 0x001fe2000c781270 */
[----:B------:R-:W4:Y:S01]  /*442b0*/  LDL.LU R4, [R1+0x11bc] ;  /* 0x0011bc0001047983 */ /* 0x000f220000300800 */
[C---:B------:R-:W-:Y:S02]  /*442c0*/  LEA R20, P6, R24.reuse, R3, 0x1 ;  /* 0x0000000318147211 */ /* 0x040fe400078c08ff */
[----:B------:R-:W-:Y:S01]  /*442d0*/  PRMT R23, R5, 0x7632, R23 ;  /* 0x0000763205177816 */ /* 0x000fe20000000017 */
[----:B------:R-:W3:Y:S01]  /*442e0*/  LDL.LU R7, [R1+0x118] ;  /* 0x0001180001077983 */ /* 0x000ee20000300800 */
[----:B-1----:R-:W-:Y:S01]  /*442f0*/  IMAD R22, R25, 0x2, R24 ;  /* 0x0000000219167824 */ /* 0x002fe200078e0218 */
[----:B------:R-:W0:Y:S02]  /*44300*/  LDCU UR5, c[0x0][0x39c] ;  /* 0x00007380ff0577ac */ /* 0x000e240008000800 */
[----:B------:R-:W0:Y:S01]  /*44310*/  LDL.LU R11, [R1+0x11c0] ;  /* 0x0011c000010b7983 */ /* 0x000e220000300800 */
[----:B------:R-:W1:Y:S03]  /*44320*/  LDCU UR6, c[0x0][0x39c] ;  /* 0x00007380ff0677ac */ /* 0x000e660008000800 */
[----:B------:R-:W1:Y:S04]  /*44330*/  LDL.LU R10, [R1+0x11c4] ;  /* 0x0011c400010a7983 */ /* 0x000e680000300800 */
[----:B------:R-:W3:Y:S01]  /*44340*/  LDL.LU R6, [R1+0x11c8] ;  /* 0x0011c80001067983 */ /* 0x000ee20000300800 */
[----:B------:R-:W-:-:S03]  /*44350*/  LEA.HI.X.SX32 R21, R24, R2, 0x1, P6 ;  /* 0x0000000218157211 */ /* 0x000fc600030f0eff */
[----:B------:R-:W3:Y:S04]  /*44360*/  LDL.LU R5, [R1+0x11c] ;  /* 0x00011c0001057983 */ /* 0x000ee80000300800 */
[----:B------:R2:W-:Y:S01]  /*44370*/  @P5 STG.E.U16 desc[UR12][R20.64], R23 ;  /* 0x0000001714005986 */ /* 0x0005e2000c10150c */
[----:B------:R-:W-:-:S04]  /*44380*/  LEA R24, P5, R22, R3, 0x1 ;  /* 0x0000000316187211 */ /* 0x000fc800078a08ff */
[----:B------:R-:W-:Y:S01]  /*44390*/  LEA.HI.X.SX32 R25, R22, R2, 0x1, P5 ;  /* 0x0000000216197211 */ /* 0x000fe200028f0eff */
[----:B--2---:R-:W-:Y:S02]  /*443a0*/  IMAD R21, R27, 0x2, R22 ;  /* 0x000000021b157824 */ /* 0x004fe400078e0216 */
[----:B------:R-:W2:Y:S02]  /*443b0*/  LDC R27, c[0x0][0x3b8] ;  /* 0x0000ee00ff1b7b82 */ /* 0x000ea40000000800 */
[----:B------:R-:W-:Y:S01]  /*443c0*/  IMAD R20, R29, 0x2, R21 ;  /* 0x000000021d147824 */ /* 0x000fe200078e0215 */
[----:B------:R-:W-:-:S04]  /*443d0*/  LEA R22, P5, R21, R3, 0x1 ;  /* 0x0000000315167211 */ /* 0x000fc800078a08ff */
[----:B------:R-:W-:Y:S01]  /*443e0*/  LEA.HI.X.SX32 R23, R21, R2, 0x1, P5 ;  /* 0x0000000215177211 */ /* 0x000fe200028f0eff */
[----:B------:R-:W0:Y:S01]  /*443f0*/  LDC R29, c[0x0][0x3b8] ;  /* 0x0000ee00ff1d7b82 */ /* 0x000e220000000800 */
[----:B----4-:R-:W-:Y:S01]  /*44400*/  ISETP.LT.AND P6, PT, R4, UR4, !P0 ;  /* 0x0000000404007c0c */ /* 0x010fe2000c7c1270 */
[----:B------:R4:W-:Y:S01]  /*44410*/  @P2 STG.E.U16 desc[UR12][R24.64], R8 ;  /* 0x0000000818002986 */ /* 0x0009e2000c10150c */
[----:B------:R-:W0:Y:S03]  /*44420*/  LDCU UR4, c[0x0][0x39c] ;  /* 0x00007380ff0477ac */ /* 0x000e260008000800 */
[----:B------:R-:W2:Y:S01]  /*44430*/  LDL.LU R4, [R1+0x120] ;  /* 0x0001200001047983 */ /* 0x000ea20000300800 */
[----:B----4-:R-:W-:-:S04]  /*44440*/  LEA R24, P5, R20, R3, 0x1 ;  /* 0x0000000314187211 */ /* 0x010fc800078a08ff */
[----:B------:R-:W-:Y:S01]  /*44450*/  LEA.HI.X.SX32 R25, R20, R2, 0x1, P5 ;  /* 0x0000000214197211 */ /* 0x000fe200028f0eff */
[----:B-----5:R-:W-:Y:S01]  /*44460*/  IMAD R20, R26, 0x2, R20 ;  /* 0x000000021a147824 */ /* 0x020fe200078e0214 */
[----:B------:R-:W-:Y:S01]  /*44470*/  @P4 STG.E.U16 desc[UR12][R22.64], R9 ;  /* 0x0000000916004986 */ /* 0x000fe2000c10150c */
[----:B0-----:R-:W-:Y:S01]  /*44480*/  ISETP.LT.AND P2, PT, R11, UR5, !P0 ;  /* 0x000000050b007c0c */ /* 0x001fe2000c741270 */
[----:B------:R-:W0:Y:S01]  /*44490*/  LDC R26, c[0x0][0x3b8] ;  /* 0x0000ee00ff1a7b82 */ /* 0x000e220000000800 */
[----:B------:R-:W-:Y:S01]  /*444a0*/  IMAD R21, R28, 0x2, R20 ;  /* 0x000000021c157824 */ /* 0x000fe200078e0214 */
[----:B---3--:R3:W-:Y:S01]  /*444b0*/  @P3 STG.E.U16 desc[UR12][R24.64], R7 ;  /* 0x0000000718003986 */ /* 0x0087e2000c10150c */
[----:B-1----:R-:W-:Y:S01]  /*444c0*/  ISETP.LT.AND P4, PT, R10, UR6, !P0 ;  /* 0x000000060a007c0c */ /* 0x002fe2000c781270 */
[----:B------:R-:W1:Y:S01]  /*444d0*/  LDCU UR5, c[0x0][0x39c] ;  /* 0x00007380ff0577ac */ /* 0x000e620008000800 */
[----:B------:R-:W-:Y:S01]  /*444e0*/  ISETP.LT.AND P5, PT, R6, UR7, !P0 ;  /* 0x0000000706007c0c */ /* 0x000fe2000c7a1270 */
[----:B------:R-:W4:Y:S01]  /*444f0*/  LDL.LU R11, [R1+0x124] ;  /* 0x00012400010b7983 */ /* 0x000f220000300800 */
[----:B------:R-:W5:Y:S03]  /*44500*/  LDCU UR6, c[0x0][0x39c] ;  /* 0x00007380ff0677ac */ /* 0x000f660008000800 */
[----:B------:R-:W5:Y:S01]  /*44510*/  LDL.LU R10, [R1+0x128] ;  /* 0x00012800010a7983 */ /* 0x000f620000300800 */
[----:B------:R-:W0:Y:S01]  /*44520*/  LDCU UR7, c[0x0][0x39c] ;  /* 0x00007380ff0777ac */ /* 0x000e220008000800 */
[----:B---3--:R-:W-:-:S02]  /*44530*/  LEA R24, P3, R20, R3, 0x1 ;  /* 0x0000000314187211 */ /* 0x008fc400078608ff */
[----:B------:R-:W3:Y:S02]  /*44540*/  LDL.LU R6, [R1+0x12c] ;  /* 0x00012c0001067983 */ /* 0x000ee40000300800 */
[----:B------:R-:W-:Y:S02]  /*44550*/  LEA.HI.X.SX32 R25, R20, R2, 0x1, P3 ;  /* 0x0000000214197211 */ /* 0x000fe400018f0eff */
[----:B------:R-:W3:Y:S01]  /*44560*/  LDL.LU R28, [R1+0x11cc] ;  /* 0x0011cc00011c7983 */ /* 0x000ee20000300800 */
[----:B------:R-:W0:Y:S01]  /*44570*/  LDC R20, c[0x0][0x3b8] ;  /* 0x0000ee00ff147b82 */ /* 0x000e220000000800 */
[----:B------:R-:W-:-:S04]  /*44580*/  LEA R22, P3, R21, R3, 0x1 ;  /* 0x0000000315167211 */ /* 0x000fc800078608ff */
[----:B------:R-:W-:Y:S01]  /*44590*/  LEA.HI.X.SX32 R23, R21, R2, 0x1, P3 ;  /* 0x0000000215177211 */ /* 0x000fe200018f0eff */
[----:B------:R-:W-:Y:S01]  /*445a0*/  @P6 STG.E.U16 desc[UR12][R24.64], R5 ;  /* 0x0000000518006986 */ /* 0x000fe2000c10150c */
[----:B0-----:R-:W-:-:S03]  /*445b0*/  IMAD R20, R20, 0x2, R21 ;  /* 0x0000000214147824 */ /* 0x001fc600078e0215 */
[----:B------:R-:W1:Y:S04]  /*445c0*/  LDL.LU R21, [R1+0x11d0] ;  /* 0x0011d00001157983 */ /* 0x000e680000300800 */
[----:B--2---:R0:W-:Y:S04]  /*445d0*/  @P2 STG.E.U16 desc[UR12][R22.64], R4 ;  /* 0x0000000416002986 */ /* 0x0041e8000c10150c */
[----:B0-----:R-:W2:Y:S01]  /*445e0*/  LDL.LU R23, [R1+0x11d4] ;  /* 0x0011d40001177983 */ /* 0x001ea20000300800 */
[----:B------:R-:W-:-:S04]  /*445f0*/  LEA R24, P6, R20, R3, 0x1 ;  /* 0x0000000314187211 */ /* 0x000fc800078c08ff */
[----:B------:R-:W-:Y:S01]  /*44600*/  LEA.HI.X.SX32 R25, R20, R2, 0x1, P6 ;  /* 0x0000000214197211 */ /* 0x000fe200030f0eff */
[----:B------:R-:W-:Y:S02]  /*44610*/  IMAD R20, R27, 0x2, R20 ;  /* 0x000000021b147824 */ /* 0x000fe400078e0214 */
[----:B------:R-:W2:Y:S04]  /*44620*/  LDL.LU R27, [R1+0x11d8] ;  /* 0x0011d800011b7983 */ /* 0x000ea80000300800 */
[----:B----4-:R0:W-:Y:S01]  /*44630*/  @P4 STG.E.U16 desc[UR12][R24.64], R11 ;  /* 0x0000000b18004986 */ /* 0x0101e2000c10150c */
[----:B---3--:R-:W-:Y:S01]  /*44640*/  ISETP.LT.AND P3, PT, R28, UR4, !P0 ;  /* 0x000000041c007c0c */ /* 0x008fe2000c761270 */
[----:B------:R-:W3:Y:S01]  /*44650*/  LDCU UR4, c[0x0][0x39c] ;  /* 0x00007380ff0477ac */ /* 0x000ee20008000800 */
[----:B------:R-:W4:Y:S01]  /*44660*/  LDC R28, c[0x0][0x3b8] ;  /* 0x0000ee00ff1c7b82 */ /* 0x000f220000000800 */
[----:B0-----:R-:W-:-:S04]  /*44670*/  LEA R24, P6, R20, R3, 0x1 ;  /* 0x0000000314187211 */ /* 0x001fc800078c08ff */
[----:B------:R-:W-:-:S05]  /*44680*/  LEA.HI.X.SX32 R25, R20, R2, 0x1, P6 ;  /* 0x0000000214197211 */ /* 0x000fca00030f0eff */
[----:B-----5:R0:W-:Y:S01]  /*44690*/  @P5 STG.E.U16 desc[UR12][R24.64], R10 ;  /* 0x0000000a18005986 */ /* 0x0201e2000c10150c */
[----:B-1----:R-:W-:Y:S01]  /*446a0*/  ISETP.LT.AND P2, PT, R21, UR5, !P0 ;  /* 0x0000000515007c0c */ /* 0x002fe2000c741270 */
[----:B------:R-:W-:Y:S01]  /*446b0*/  IMAD R21, R26, 0x2, R20 ;  /* 0x000000021a157824 */ /* 0x000fe200078e0214 */
[----:B------:R-:W1:Y:S01]  /*446c0*/  LDCU UR5, c[0x0][0x39c] ;  /* 0x00007380ff0577ac */ /* 0x000e620008000800 */
[----:B------:R-:W5:Y:S02]  /*446d0*/  LDC R26, c[0x0][0x3b8] ;  /* 0x0000ee00ff1a7b82 */ /* 0x000f640000000800 */
[----:B------:R-:W-:Y:S01]  /*446e0*/  IMAD R20, R29, 0x2, R21 ;  /* 0x000000021d147824 */ /* 0x000fe200078e0215 */
[-C--:B------:R-:W-:Y:S01]  /*446f0*/  LEA R22, P6, R21, R3.reuse, 0x1 ;  /* 0x0000000315167211 */ /* 0x080fe200078c08ff */
[----:B------:R-:W5:Y:S03]  /*44700*/  LDL.LU R29, [R1+0x11e0] ;  /* 0x0011e000011d7983 */ /* 0x000f660000300800 */
[----:B0-----:R-:W-:-:S04]  /*44710*/  LEA R24, P5, R20, R3, 0x1 ;  /* 0x0000000314187211 */ /* 0x001fc800078a08ff */
[-C--:B------:R-:W-:Y:S02]  /*44720*/  LEA.HI.X.SX32 R25, R20, R2.reuse, 0x1, P5 ;  /* 0x0000000214197211 */ /* 0x080fe400028f0eff */
[----:B--2---:R-:W-:Y:S01]  /*44730*/  ISETP.LT.AND P4, PT, R23, UR6, !P0 ;  /* 0x0000000617007c0c */ /* 0x004fe2000c781270 */
[----:B------:R-:W0:Y:S01]  /*44740*/  LDCU UR6, c[0x0][0x39c] ;  /* 0x00007380ff0677ac */ /* 0x000e220008000800 */
[----:B------:R-:W-:-:S05]  /*44750*/  LEA.HI.X.SX32 R23, R21, R2, 0x1, P6 ;  /* 0x0000000215177211 */ /* 0x000fca00030f0eff */
[----:B------:R4:W-:Y:S01]  /*44760*/  @P3 STG.E.U16 desc[UR12][R22.64], R6 ;  /* 0x0000000616003986 */ /* 0x0009e2000c10150c */
[----:B------:R-:W-:Y:S01]  /*44770*/  PRMT R21, R8, 0x7632, R21 ;  /* 0x0000763208157816 */ /* 0x000fe20000000015 */
[----:B----4-:R-:W-:Y:S02]  /*44780*/  IMAD R22, R28, 0x2, R20 ;  /* 0x000000021c167824 */ /* 0x010fe400078e0214 */
[----:B------:R-:W1:Y:S01]  /*44790*/  LDL.LU R20, [R1+0x11dc] ;  /* 0x0011dc0001147983 */ /* 0x000e620000300800 */
[----:B---3--:R-:W-:Y:S01]  /*447a0*/  ISETP.LT.AND P6, PT, R27, UR4, !P0 ;  /* 0x000000041b007c0c */ /* 0x008fe2000c7c1270 */
[----:B------:R-:W2:Y:S01]  /*447b0*/  LDC R28, c[0x0][0x3b8] ;  /* 0x0000ee00ff1c7b82 */ /* 0x000ea20000000800 */
[----:B------:R-:W-:Y:S01]  /*447c0*/  PRMT R23, R9, 0x7632, R23 ;  /* 0x0000763209177816 */ /* 0x000fe20000000017 */
[----:B------:R-:W3:Y:S01]  /*447d0*/  LDL.LU R8, [R1+0x1308] ;  /* 0x0013080001087983 */ /* 0x000ee20000300800 */
[----:B------:R-:W4:Y:S03]  /*447e0*/  LDCU UR4, c[0x0][0x39c] ;  /* 0x00007380ff0477ac */ /* 0x000f260008000800 */
[----:B------:R0:W-:Y:S02]  /*447f0*/  @P2 STG.E.U16 desc[UR12][R24.64], R21 ;  /* 0x0000001518002986 */ /* 0x0001e4000c10150c */
[----:B------:R-:W1:Y:S02]  /*44800*/  LDC R27, c[0x0][0x3b8] ;  /* 0x0000ee00ff1b7b82 */ /* 0x000e640000000800 */
[----:B0-----:R-:W2:Y:S01]  /*44810*/  LDL.LU R24, [R1+0x11e4] ;  /* 0x0011e40001187983 */ /* 0x001ea20000300800 */
[----:B------:R-:W-:-:S03]  /*44820*/  PRMT R25, R5, 0x7632, R25 ;  /* 0x0000763205197816 */ /* 0x000fc60000000019 */
[----:B------:R-:W3:Y:S01]  /*44830*/  LDL.LU R9, [R1+0x11ec] ;  /* 0x0011ec0001097983 */ /* 0x000ee20000300800 */
[----:B-1----:R-:W-:Y:S01]  /*44840*/  ISETP.LT.AND P3, PT, R20, UR5, !P0 ;  /* 0x0000000514007c0c */ /* 0x002fe2000c761270 */
[----:B------:R-:W3:Y:S01]  /*44850*/  LDCU UR5, c[0x0][0x39c] ;  /* 0x00007380ff0577ac */ /* 0x000ee20008000800 */
[----:B------:R-:W-:-:S04]  /*44860*/  LEA R20, P5, R22, R3, 0x1 ;  /* 0x0000000316147211 */ /* 0x000fc800078a08ff */
[-C--:B------:R-:W-:Y:S01]  /*44870*/  LEA.HI.X.SX32 R21, R22, R2.reuse, 0x1, P5 ;  /* 0x0000000216157211 */ /* 0x080fe200028f0eff */
[----:B-----5:R-:W-:Y:S01]  /*44880*/  IMAD R22, R26, 0x2, R22 ;  /* 0x000000021a167824 */ /* 0x020fe200078e0216 */
[----:B------:R-:W-:Y:S02]  /*44890*/  PRMT R26, R7, 0x7632, R26 ;  /* 0x00007632071a7816 */ /* 0x000fe4000000001a */
[----:B------:R-:W5:Y:S04]  /*448a0*/  LDL.LU R7, [R1+0x11f4] ;  /* 0x0011f40001077983 */ /* 0x000f680000300800 */
[----:B------:R0:W-:Y:S04]  /*448b0*/  @P4 STG.E.U16 desc[UR12][R20.64], R23 ;  /* 0x0000001714004986 */ /* 0x0001e8000c10150c */
[----:B------:R-:W4:Y:S01]  /*448c0*/  LDL.LU R5, [R1+0x11f0] ;  /* 0x0011f00001057983 */ /* 0x000f220000300800 */
[----:B--2---:R-:W-:Y:S01]  /*448d0*/  ISETP.LT.AND P2, PT, R24, UR7, !P0 ;  /* 0x0000000718007c0c */ /* 0x004fe2000c741270 */
[----:B------:R-:W1:Y:S01]  /*448e0*/  LDCU UR7, c[0x0][0x39c] ;  /* 0x00007380ff0777ac */ /* 0x000e620008000800 */
[----:B0-----:R-:W-:Y:S01]  /*448f0*/  IMAD R23, R27, 0x2, R22 ;  /* 0x000000021b177824 */ /* 0x001fe200078e0216 */
[----:B------:R-:W-:Y:S01]  /*44900*/  ISETP.LT.AND P5, PT, R29, UR6, !P0 ;  /* 0x000000061d007c0c */ /* 0x000fe2000c7a1270 */
[----:B------:R-:W0:Y:S01]  /*44910*/  LDC R27, c[0x0][0x3b8] ;  /* 0x0000ee00ff1b7b82 */ /* 0x000e220000000800 */
[----:B------:R-:W-:Y:S01]  /*44920*/  LEA R20, P4, R22, R3, 0x1 ;  /* 0x0000000316147211 */ /* 0x000fe200078808ff */
[----:B------:R-:W-:Y:S01]  /*44930*/  IMAD R24, R28, 0x2, R23 ;  /* 0x000000021c187824 */ /* 0x000fe200078e0217 */
[----:B------:R-:W5:Y:S01]  /*44940*/  LDCU UR6, c[0x0][0x39c] ;  /* 0x00007380ff0677ac */ /* 0x000f620008000800 */
[----:B------:R-:W4:Y:S04]  /*44950*/  LDL.LU R28, [R1+0x11e8] ;  /* 0x0011e800011c7983 */ /* 0x000f280000300800 */
[----:B------:R-:W2:Y:S01]  /*44960*/  LDC R29, c[0x0][0x3b8] ;  /* 0x0000ee00ff1d7b82 */ /* 0x000ea20000000800 */
[----:B------:R-:W-:-:S02]  /*44970*/  LEA.HI.X.SX32 R21, R22, R2, 0x1, P4 ;  /* 0x0000000216157211 */ /* 0x000fc400020f0eff */
[----:B------:R-:W-:-:S03]  /*44980*/  LEA R22, P4, R23, R3, 0x1 ;  /* 0x0000000317167211 */ /* 0x000fc600078808ff */
[----:B------:R1:W-:Y:S01]  /*44990*/  @P6 STG.E.U16 desc[UR12][R20.64], R26 ;  /* 0x0000001a14006986 */ /* 0x0003e2000c10150c */
[----:B------:R-:W-:-:S05]  /*449a0*/  LEA.HI.X.SX32 R23, R23, R2, 0x1, P4 ;  /* 0x0000000217177211 */ /* 0x000fca00020f0eff */
[----:B------:R3:W-:Y:S01]  /*449b0*/  @P3 STG.E.U16 desc[UR12][R22.64], R25 ;  /* 0x0000001916003986 */ /* 0x0007e2000c10150c */
[----:B-1----:R-:W-:Y:S02]  /*449c0*/  LEA R20, P4, R24, R3, 0x1 ;  /* 0x0000000318147211 */ /* 0x002fe400078808ff */
[----:B---3--:R-:W-:Y:S02]  /*449d0*/  PRMT R23, R4, 0x7632, R23 ;  /* 0x0000763204177816 */ /* 0x008fe40000000017 */
[----:B------:R-:W1:Y:S01]  /*449e0*/  LDC R4, c[0x0][0x3b8] ;  /* 0x0000ee00ff047b82 */ /* 0x000e620000000800 */
[----:B--2---:R-:W-:Y:S01]  /*449f0*/  IMAD R25, R29, 0x2, R24 ;  /* 0x000000021d197824 */ /* 0x004fe200078e0218 */
[----:B------:R-:W-:-:S04]  /*44a00*/  LEA.HI.X.SX32 R21, R24, R2, 0x1, P4 ;  /* 0x0000000218157211 */ /* 0x000fc800020f0eff */
[----:B------:R-:W-:Y:S01]  /*44a10*/  LEA R22, P3, R25, R3, 0x1 ;  /* 0x0000000319167211 */ /* 0x000fe200078608ff */
[----:B------:R2:W-:Y:S01]  /*44a20*/  @P2 STG.E.U16 desc[UR12][R20.64], R23 ;  /* 0x0000001714002986 */ /* 0x0005e2000c10150c */
[----:B------:R-:W-:Y:S01]  /*44a30*/  ISETP.LT.AND P4, PT, R9, UR5, !P0 ;  /* 0x0000000509007c0c */ /* 0x000fe2000c781270 */
[----:B------:R-:W3:Y:S01]  /*44a40*/  LDC R29, c[0x0][0x3b8] ;  /* 0x0000ee00ff1d7b82 */ /* 0x000ee20000000800 */
[----:B----4-:R-:W-:Y:S02]  /*44a50*/  ISETP.LT.AND P6, PT, R28, UR4, !P0 ;  /* 0x000000041c007c0c */ /* 0x010fe4000c7c1270 */
[----:B--2---:R-:W-:-:S05]  /*44a60*/  LEA.HI.X.SX32 R23, R25, R2, 0x1, P3 ;  /* 0x0000000219177211 */ /* 0x004fca00018f0eff */
[----:B------:R-:W2:Y:S01]  /*44a70*/  LDC R28, c[0x0][0x3b8] ;  /* 0x0000ee00ff1c7b82 */ /* 0x000ea20000000800 */
[----:B------:R-:W-:Y:S01]  /*44a80*/  PRMT R21, R11, 0x7632, R21 ;  /* 0x000076320b157816 */ /* 0x000fe20000000015 */
[----:B0-----:R-:W-:Y:S01]  /*44a90*/  IMAD R20, R27, 0x2, R25 ;  /* 0x000000021b147824 */ /* 0x001fe200078e0219 */
[----:B-----5:R-:W-:Y:S01]  /*44aa0*/  ISETP.LT.AND P2, PT, R7, UR6, !P0 ;  /* 0x0000000607007c0c */ /* 0x020fe2000c741270 */
[----:B------:R-:W4:Y:S01]  /*44ab0*/  LDL.LU R9, [R1+0x130] ;  /* 0x0001300001097983 */ /* 0x000f220000300800 */
[----:B------:R-:W-:Y:S01]  /*44ac0*/  ISETP.LT.AND P3, PT, R5, UR7, !P0 ;  /* 0x0000000705007c0c */ /* 0x000fe2000c761270 */
[----:B------:R-:W0:Y:S02]  /*44ad0*/  LDCU UR4, c[0x0][0x39c] ;  /* 0x00007380ff0477ac */ /* 0x000e240008000800 */
[----:B------:R2:W-:Y:S01]  /*44ae0*/  @P5 STG.E.U16 desc[UR12][R22.64], R21 ;  /* 0x0000001516005986 */ /* 0x0005e2000c10150c */
[----:B------:R-:W5:Y:S01]  /*44af0*/  LDC R27, c[0x0][0x3b8] ;  /* 0x0000ee00ff1b7b82 */ /* 0x000f620000000800 */
[----:B------:R-:W-:Y:S01]  /*44b00*/  PRMT R24, R6, 0x7632, R24 ;  /* 0x0000763206187816 */ /* 0x000fe20000000018 */
[----:B------:R-:W0:Y:S01]  /*44b10*/  LDCU UR6, c[0x0][0x39c] ;  /* 0x00007380ff0677ac */ /* 0x000e220008000800 */
[----:B------:R-:W0:Y:S01]  /*44b20*/  LDL.LU R7, [R1+0x11fc] ;  /* 0x0011fc0001077983 */ /* 0x000e220000300800 */
[----:B------:R-:W-:Y:S01]  /*44b30*/  PRMT R26, R10, 0x7632, R26 ;  /* 0x000076320a1a7816 */ /* 0x000fe2000000001a */
[----:B------:R-:W0:Y:S02]  /*44b40*/  LDCU UR5, c[0x0][0x39c] ;  /* 0x00007380ff0577ac */ /* 0x000e240008000800 */
[----:B------:R-:W4:Y:S01]  /*44b50*/  LDL.LU R5, [R1+0x11f8] ;  /* 0x0011f80001057983 */ /* 0x000f220000300800 */
[----:B------:R-:W3:Y:S01]  /*44b60*/  LDC R6, c[0x0][0x3b8] ;  /* 0x0000ee00ff067b82 */ /* 0x000ee20000000800 */
[----:B------:R-:W0:Y:S01]  /*44b70*/  LDCU UR7, c[0x0][0x39c] ;  /* 0x00007380ff0777ac */ /* 0x000e220008000800 */
[----:B--2---:R-:W-:Y:S01]  /*44b80*/  IMAD R21, R28, 0x2, R20 ;  /* 0x000000021c157824 */ /* 0x004fe200078e0214 */
[----:B------:R-:W-:-:S05]  /*44b90*/  LEA R22, P5, R20, R3, 0x1 ;  /* 0x0000000314167211 */ /* 0x000fca00078a08ff */
[----:B------:R-:W2:Y:S01]  /*44ba0*/  LDC R28, c[0x0][0x3b8] ;  /* 0x0000ee00ff1c7b82 */ /* 0x000ea20000000800 */
[----:B-1----:R-:W-:Y:S02]  /*44bb0*/  IMAD R25, R4, 0x2, R21 ;  /* 0x0000000204197824 */ /* 0x002fe400078e0215 */
[----:B------:R-:W2:Y:S01]  /*44bc0*/  LDL.LU R4, [R1+0x1200] ;  /* 0x0012000001047983 */ /* 0x000ea20000300800 */
[-C--:B------:R-:W-:Y:S02]  /*44bd0*/  LEA.HI.X.SX32 R23, R20, R2.reuse, 0x1, P5 ;  /* 0x0000000214177211 */ /* 0x080fe400028f0eff */
[CC--:B------:R-:W-:Y:S01]  /*44be0*/  LEA R20, P5, R21.reuse, R3.reuse, 0x1 ;  /* 0x0000000315147211 */ /* 0x0c0fe200078a08ff */
[----:B------:R-:W2:Y:S03]  /*44bf0*/  LDL.LU R10, [R1+0x138] ;  /* 0x00013800010a7983 */ /* 0x000ea60000300800 */
[----:B------:R-:W-:Y:S01]  /*44c00*/  LEA.HI.X.SX32 R21, R21, R2, 0x1, P5 ;  /* 0x0000000215157211 */ /* 0x000fe200028f0eff */
[----:B------:R1:W-:Y:S04]  /*44c10*/  @P6 STG.E.U16 desc[UR12][R22.64], R26 ;  /* 0x0000001a16006986 */ /* 0x0003e8000c10150c */
[----:B------:R5:W-:Y:S04]  /*44c20*/  @P4 STG.E.U16 desc[UR12][R20.64], R24 ;  /* 0x0000001814004986 */ /* 0x000be8000c10150c */
[----:B------:R-:W2:Y:S01]  /*44c30*/  LDL.LU R11, [R1+0x13c] ;  /* 0x00013c00010b7983 */ /* 0x000ea20000300800 */
[----:B-1----:R-:W-:Y:S01]  /*44c40*/  LEA R22, P6, R25, R3, 0x1 ;  /* 0x0000000319167211 */ /* 0x002fe200078c08ff */
[----:B------:R-:W1:Y:S01]  /*44c50*/  LDC R26, c[0x0][0x3b8] ;  /* 0x0000ee00ff1a7b82 */ /* 0x000e620000000800 */
[----:B-----5:R-:W-:-:S02]  /*44c60*/  IMAD R20, R27, 0x2, R25 ;  /* 0x000000021b147824 */ /* 0x020fc400078e0219 */
[----:B------:R-:W-:Y:S01]  /*44c70*/  LEA.HI.X.SX32 R23, R25, R2, 0x1, P6 ;  /* 0x0000000219177211 */ /* 0x000fe200030f0eff */
[----:B------:R-:W5:Y:S01]  /*44c80*/  LDL.LU R27, [R1+0x1208] ;  /* 0x00120800011b7983 */ /* 0x000f620000300800 */
[----:B---3--:R-:W-:Y:S01]  /*44c90*/  IMAD R21, R29, 0x2, R20 ;  /* 0x000000021d157824 */ /* 0x008fe200078e0214 */
[----:B------:R-:W-:-:S04]  /*44ca0*/  LEA R24, P6, R20, R3, 0x1 ;  /* 0x0000000314187211 */ /* 0x000fc800078c08ff */
[-C--:B------:R-:W-:Y:S01]  /*44cb0*/  LEA.HI.X.SX32 R25, R20, R2.reuse, 0x1, P6 ;  /* 0x0000000214197211 */ /* 0x080fe200030f0eff */
[----:B------:R-:W-:Y:S01]  /*44cc0*/  IMAD R20, R6, 0x2, R21 ;  /* 0x0000000206147824 */ /* 0x000fe200078e0215 */
[----:B----4-:R3:W-:Y:S01]  /*44cd0*/  @P2 STG.E.U16 desc[UR12][R22.64], R9 ;  /* 0x0000000916002986 */ /* 0x0107e2000c10150c */
[----:B0-----:R-:W-:Y:S01]  /*44ce0*/  ISETP.LT.AND P5, PT, R7, UR4, !P0 ;  /* 0x0000000407007c0c */ /* 0x001fe2000c7a1270 */
[----:B------:R-:W5:Y:S02]  /*44cf0*/  LDCU UR4, c[0x0][0x39c] ;  /* 0x00007380ff0477ac */ /* 0x000f640008000800 */
[----:B------:R-:W4:Y:S01]  /*44d00*/  LDL.LU R7, [R1+0x1204] ;  /* 0x0012040001077983 */ /* 0x000f220000300800 */
[----:B---3--:R-:W-:Y:S02]  /*44d10*/  LEA R22, P6, R21, R3, 0x1 ;  /* 0x0000000315167211 */ /* 0x008fe400078c08ff */
[----:B------:R-:W-:Y:S01]  /*44d20*/  ISETP.LT.AND P4, PT, R5, UR5, !P0 ;  /* 0x0000000505007c0c */ /* 0x000fe2000c781270 */
[----:B------:R-:W4:Y:S01]  /*44d30*/  LDCU UR5, c[0x0][0x39c] ;  /* 0x00007380ff0577ac */ /* 0x000f220008000800 */
[----:B------:R-:W-:-:S02]  /*44d40*/  LEA.HI.X.SX32 R23, R21, R2, 0x1, P6 ;  /* 0x0000000215177211 */ /* 0x000fc400030f0eff */
[----:B--2---:R-:W-:Y:S01]  /*44d50*/  ISETP.LT.AND P2, PT, R4, UR6, !P0 ;  /* 0x0000000604007c0c */ /* 0x004fe2000c741270 */
[----:B------:R-:W0:Y:S01]  /*44d60*/  LDCU UR6, c[0x0][0x39c] ;  /* 0x00007380ff0677ac */ /* 0x000e220008000800 */
[----:B------:R-:W2:Y:S04]  /*44d70*/  LDL.LU R4, [R1+0x140] ;  /* 0x0001400001047983 */ /* 0x000ea80000300800 */
[----:B------:R-:W3:Y:S04]  /*44d80*/  LDL.LU R5, [R1+0x144] ;  /* 0x0001440001057983 */ /* 0x000ee80000300800 */
[----:B------:R-:W0:Y:S04]  /*44d90*/  LDL.LU R29, [R1+0x120c] ;  /* 0x00120c00011d7983 */ /* 0x000e280000300800 */
[----:B------:R-:W2:Y:S04]  /*44da0*/  LDL.LU R6, [R1+0x148] ;  /* 0x0001480001067983 */ /* 0x000ea80000300800 */
[----:B------:R-:W2:Y:S04]  /*44db0*/  LDL R21, [R1+0x134] ;  /* 0x0001340001157983 */ /* 0x000ea80000100800 */
[----:B--2---:R2:W-:Y:S04]  /*44dc0*/  @P3 STG.E.U16 desc[UR12][R24.64], R21 ;  /* 0x0000001518003986 */ /* 0x0045e8000c10150c */
[----:B------:R-:W-:Y:S01]  /*44dd0*/  @P5 STG.E.U16 desc[UR12][R22.64], R10 ;  /* 0x0000000a16005986 */ /* 0x000fe2000c10150c */
[----:B----4-:R-:W-:Y:S01]  /*44de0*/  ISETP.LT.AND P5, PT, R7, UR5, !P0 ;  /* 0x0000000507007c0c */ /* 0x010fe2000c7a1270 */
[----:B------:R-:W4:Y:S02]  /*44df0*/  LDCU UR5, c[0x0][0x39c] ;  /* 0x00007380ff0577ac */ /* 0x000f240008000800 */
[----:B------:R-:W4:Y:S01]  /*44e00*/  LDL.LU R7, [R1+0x14c] ;  /* 0x00014c0001077983 */ /* 0x000f220000300800 */
[----:B--2---:R-:W-:-:S04]  /*44e10*/  LEA R24, P6, R20, R3, 0x1 ;  /* 0x0000000314187211 */ /* 0x004fc800078c08ff */
[----:B------:R-:W-:Y:S01]  /*44e20*/  LEA.HI.X.SX32 R25, R20, R2, 0x1, P6 ;  /* 0x0000000214197211 */ /* 0x000fe200030f0eff */
[----:B-1----:R-:W-:Y:S02]  /*44e30*/  IMAD R20, R26, 0x2, R20 ;  /* 0x000000021a147824 */ /* 0x002fe400078e0214 */
[----:B------:R-:W2:Y:S02]  /*44e40*/  LDL.LU R26, [R1+0x1210] ;  /* 0x00121000011a7983 */ /* 0x000ea40000300800 */
[----:B------:R-:W-:Y:S02]  /*44e50*/  IMAD R21, R28, 0x2, R20 ;  /* 0x000000021c157824 */ /* 0x000fe400078e0214 */
[----:B------:R-:W1:Y:S01]  /*44e60*/  LDC R28, c[0x0][0x3b8] ;  /* 0x0000ee00ff1c7b82 */ /* 0x000e620000000800 */
[----:B------:R0:W-:Y:S01]  /*44e70*/  @P4 STG.E.U16 desc[UR12][R24.64], R11 ;  /* 0x0000000b18004986 */ /* 0x0001e2000c10150c */
[----:B-----5:R-:W-:Y:S01]  /*44e80*/  ISETP.LT.AND P3, PT, R27, UR4, !P0 ;  /* 0x000000041b007c0c */ /* 0x020fe2000c761270 */
[----:B------:R-:W2:Y:S05]  /*44e90*/  LDCU UR4, c[0x0][0x39c] ;  /* 0x00007380ff0477ac */ /* 0x000eaa0008000800 */
[----:B------:R-:W5:Y:S01]  /*44ea0*/  LDC R27, c[0x0][0x3b8] ;  /* 0x0000ee00ff1b7b82 */ /* 0x000f620000000800 */
[----:B0-----:R-:W-:-:S04]  /*44eb0*/  LEA R24, P6, R20, R3, 0x1 ;  /* 0x0000000314187211 */ /* 0x001fc800078c08ff */
[----:B------:R-:W-:Y:S02]  /*44ec0*/  LEA.HI.X.SX32 R25, R20, R2, 0x1, P6 ;  /* 0x0000000214197211 */ /* 0x000fe400030f0eff */
[----:B------:R-:W-:-:S04]  /*44ed0*/  LEA R22, P6, R21, R3, 0x1 ;  /* 0x0000000315167211 */ /* 0x000fc800078c08ff */
[----:B------:R-:W-:Y:S01]  /*44ee0*/  LEA.HI.X.SX32 R23, R21, R2, 0x1, P6 ;  /* 0x0000000215177211 */ /* 0x000fe200030f0eff */
[----:B-1----:R-:W-:Y:S01]  /*44ef0*/  IMAD R20, R28, 0x2, R21 ;  /* 0x000000021c147824 */ /* 0x002fe200078e0215 */
[----:B------:R-:W-:Y:S04]  /*44f00*/  @P2 STG.E.U16 desc[UR12][R24.64], R4 ;  /* 0x0000000418002986 */ /* 0x000fe8000c10150c */
[----:B------:R-:W4:Y:S04]  /*44f10*/  LDL.LU R28, [R1+0x134] ;  /* 0x00013400011c7983 */ /* 0x000f280000300800 */
[----:B---3--:R0:W-:Y:S04]  /*44f20*/  @P3 STG.E.U16 desc[UR12][R22.64], R5 ;  /* 0x0000000516003986 */ /* 0x0081e8000c10150c */
[----:B0-----:R-:W4:Y:S04]  /*44f30*/  LDL.LU R23, [R1+0x1214] ;  /* 0x0012140001177983 */ /* 0x001f280000300800 */
[----:B------:R-:W3:Y:S01]  /*44f40*/  LDL.LU R22, [R1+0x1218] ;  /* 0x0012180001167983 */ /* 0x000ee20000300800 */
[----:B------:R-:W-:-:S02]  /*44f50*/  LEA R24, P6, R20, R3, 0x1 ;  /* 0x0000000314187211 */ /* 0x000fc400078c08ff */
[----:B------:R-:W-:Y:S01]  /*44f60*/  ISETP.LT.AND P4, PT, R29, UR6, !P0 ;  /* 0x000000061d007c0c */ /* 0x000fe2000c781270 */
[----:B------:R-:W3:Y:S01]  /*44f70*/  LDCU UR6, c[0x0][0x39c] ;  /* 0x00007380ff0677ac */ /* 0x000ee20008000800 */
[----:B------:R-:W-:Y:S01]  /*44f80*/  LEA.HI.X.SX32 R25, R20, R2, 0x1, P6 ;  /* 0x0000000214197211 */ /* 0x000fe200030f0eff */
[----:B------:R-:W0:Y:S04]  /*44f90*/  LDC R29, c[0x0][0x3b8] ;  /* 0x0000ee00ff1d7b82 */ /* 0x000e280000000800 */
[----:B------:R1:W-:Y:S02]  /*44fa0*/  @P5 STG.E.U16 desc[UR12][R24.64], R6 ;  /* 0x0000000618005986 */ /* 0x0003e4000c10150c */
[----:B-1----:R-:W-:Y:S02]  /*44fb0*/  PRMT R24, R9, 0x7632, R24 ;  /* 0x0000763209187816 */ /* 0x002fe40000000018 */
[----:B------:R-:W1:Y:S01]  /*44fc0*/  LDC R25, c[0x0][0x3b8] ;  /* 0x0000ee00ff197b82 */ /* 0x000e620000000800 */
[----:B--2---:R-:W-:Y:S01]  /*44fd0*/  ISETP.LT.AND P2, PT, R26, UR4, !P0 ;  /* 0x000000041a007c0c */ /* 0x004fe2000c741270 */
[----:B------:R-:W2:Y:S06]  /*44fe0*/  LDCU UR4, c[0x0][0x39c] ;  /* 0x00007380ff0477ac */ /* 0x000eac0008000800 */
[----:B------:R-:W0:Y:S02]  /*44ff0*/  LDC R26, c[0x0][0x3b8] ;  /* 0x0000ee00ff1a7b82 */ /* 0x000e240000000800 */
[----:B0-----:R-:W-:-:S06]  /*45000*/  IMAD R21, R26, 0x2, R20 ;  /* 0x000000021a157824 */ /* 0x001fcc00078e0214 */
[----:B------:R-:W0:Y:S01]  /*45010*/  LDC R26, c[0x0][0x3b8] ;  /* 0x0000ee00ff1a7b82 */ /* 0x000e220000000800 */
[-C--:B------:R-:W-:Y:S02]  /*45020*/  LEA R20, P6, R21, R3.reuse, 0x1 ;  /* 0x0000000315147211 */ /* 0x080fe400078c08ff */
[----:B----4-:R-:W-:Y:S01]  /*45030*/  ISETP.LT.AND P3, PT, R23, UR5, !P0 ;  /* 0x0000000517007c0c */ /* 0x010fe2000c761270 */
[----:B-----5:R-:W-:Y:S01]  /*45040*/  IMAD R23, R27, 0x2, R21 ;  /* 0x000000021b177824 */ /* 0x020fe200078e0215 */
[----:B------:R-:W-:Y:S01]  /*45050*/  LEA.HI.X.SX32 R21, R21, R2, 0x1, P6 ;  /* 0x0000000215157211 */ /* 0x000fe200030f0eff */
[----:B------:R-:W4:Y:S01]  /*45060*/  LDL.LU R27, [R1+0x1224] ;  /* 0x00122400011b7983 */ /* 0x000f220000300800 */
[----:B---3--:R-:W-:Y:S01]  /*45070*/  ISETP.LT.AND P5, PT, R22, UR6, !P0 ;  /* 0x0000000616007c0c */ /* 0x008fe2000c7a1270 */
[----:B------:R-:W4:Y:S02]  /*45080*/  LDCU UR6, c[0x0][0x39c] ;  /* 0x00007380ff0677ac */ /* 0x000f240008000800 */
[----:B------:R3:W-:Y:S01]  /*45090*/  @P4 STG.E.U16 desc[UR12][R20.64], R7 ;  /* 0x0000000714004986 */ /* 0x0007e2000c10150c */
[----:B------:R-:W5:Y:S03]  /*450a0*/  LDCU UR5, c[0x0][0x39c] ;  /* 0x00007380ff0577ac */ /* 0x000f660008000800 */
[----:B---3--:R-:W2:Y:S01]  /*450b0*/  LDL.LU R20, [R1+0x121c] ;  /* 0x00121c0001147983 */ /* 0x008ea20000300800 */
[----:B------:R-:W-:Y:S01]  /*450c0*/  LEA R22, P6, R23, R3, 0x1 ;  /* 0x0000000317167211 */ /* 0x000fe200078c08ff */
[----:B------:R-:W-:-:S02]  /*450d0*/  IMAD R21, R29, 0x2, R23 ;  /* 0x000000021d157824 */ /* 0x000fc400078e0217 */
[----:B------:R-:W3:Y:S01]  /*450e0*/  LDL.LU R9, [R1+0x1304] ;  /* 0x0013040001097983 */ /* 0x000ee20000300800 */
[----:B------:R-:W-:-:S03]  /*450f0*/  LEA.HI.X.SX32 R23, R23, R2, 0x1, P6 ;  /* 0x0000000217177211 */ /* 0x000fc600030f0eff */
[----:B------:R-:W3:Y:S04]  /*45100*/  LDL.LU R29, [R1+0x1228] ;  /* 0x00122800011d7983 */ /* 0x000ee80000300800 */
[----:B------:R0:W-:Y:S04]  /*45110*/  @P2 STG.E.U16 desc[UR12][R22.64], R24 ;  /* 0x0000001816002986 */ /* 0x0001e8000c10150c */
[----:B0-----:R-:W5:Y:S01]  /*45120*/  LDL.LU R22, [R1+0x1220] ;  /* 0x0012200001167983 */ /* 0x001f620000300800 */
[----:B------:R-:W-:Y:S01]  /*45130*/  IMAD R24, R26, 0x2, R21 ;  /* 0x000000021a187824 */ /* 0x000fe200078e0215 */
[----:B------:R-:W-:-:S02]  /*45140*/  PRMT R23, R28, 0x7632, R23 ;  /* 0x000076321c177816 */ /* 0x000fc40000000017 */
[----:B------:R-:W0:Y:S01]  /*45150*/  LDC R28, c[0x0][0x3b8] ;  /* 0x0000ee00ff1c7b82 */ /* 0x000e220000000800 */
[----:B------:R-:W-:Y:S02]  /*45160*/  PRMT R26, R11, 0x7632, R26 ;  /* 0x000076320b1a7816 */ /* 0x000fe4000000001a */
[----:B--2---:R-:W-:Y:S01]  /*45170*/  ISETP.LT.AND P4, PT, R20, UR4, !P0 ;  /* 0x0000000414007c0c */ /* 0x004fe2000c781270 */
[----:B------:R-:W3:Y:S01]  /*45180*/  LDCU UR4, c[0x0][0x39c] ;  /* 0x00007380ff0477ac */ /* 0x000ee20008000800 */
[----:B------:R-:W-:-:S04]  /*45190*/  LEA R20, P6, R21, R3, 0x1 ;  /* 0x0000000315147211 */ /* 0x000fc800078c08ff */
[----:B------:R-:W-:-:S05]  /*451a0*/  LEA.HI.X.SX32 R21, R21, R2, 0x1, P6 ;  /* 0x0000000215157211 */ /* 0x000fca00030f0eff */
[----:B------:R0:W-:Y:S01]  /*451b0*/  @P3 STG.E.U16 desc[UR12][R20.64], R23 ;  /* 0x0000001714003986 */ /* 0x0001e2000c10150c */
[----:B----4-:R-:W-:Y:S01]  /*451c0*/  ISETP.LT.AND P3, PT, R27, UR6, !P0 ;  /* 0x000000061b007c0c */ /* 0x010fe2000c761270 */
[----:B------:R-:W2:Y:S02]  /*451d0*/  LDCU UR6, c[0x0][0x39c] ;  /* 0x00007380ff0677ac */ /* 0x000ea40008000800 */
[----:B------:R-:W4:Y:S01]  /*451e0*/  LDL.LU R27, [R1+0x122c] ;  /* 0x00122c00011b7983 */ /* 0x000f220000300800 */
[----:B-----5:R-:W-:Y:S01]  /*451f0*/  ISETP.LT.AND P2, PT, R22, UR5, !P0 ;  /* 0x0000000516007c0c */ /* 0x020fe2000c741270 */
[----:B0-----:R-:W-:Y:S01]  /*45200*/  IMAD R20, R28, 0x2, R24 ;  /* 0x000000021c147824 */ /* 0x001fe200078e0218 */
[-C--:B------:R-:W-:Y:S01]  /*45210*/  LEA R22, P6, R24, R3.reuse, 0x1 ;  /* 0x0000000318167211 */ /* 0x080fe200078c08ff */
[----:B------:R-:W4:Y:S01]  /*45220*/  LDCU UR5, c[0x0][0x39c] ;  /* 0x00007380ff0577ac */ /* 0x000f220008000800 */
[----:B------:R-:W-:Y:S01]  /*45230*/  PRMT R21, R10, 0x7632, R21 ;  /* 0x000076320a157816 */ /* 0x000fe20000000015 */
[----:B------:R-:W0:Y:S01]  /*45240*/  LDC R28, c[0x0][0x3b8] ;  /* 0x0000ee00ff1c7b82 */ /* 0x000e220000000800 */
[----:B------:R-:W-:Y:S01]  /*45250*/  LEA.HI.X.SX32 R23, R24, R2, 0x1, P6 ;  /* 0x0000000218177211 */ /* 0x000fe200030f0eff */
[----:B------:R-:W5:Y:S04]  /*45260*/  LDL.LU R10, [R1+0x1300] ;  /* 0x00130000010a7983 */ /* 0x000f680000300800 */
[----:B------:R1:W-:Y:S01]  /*45270*/  @P5 STG.E.U16 desc[UR12][R22.64], R21 ;  /* 0x0000001516005986 */ /* 0x0003e2000c10150c */
[----:B---3--:R-:W-:Y:S01]  /*45280*/  ISETP.LT.AND P5, PT, R29, UR4, !P0 ;  /* 0x000000041d007c0c */ /* 0x008fe2000c7a1270 */
[----:B------:R-:W3:Y:S02]  /*45290*/  LDCU UR4, c[0x0][0x39c] ;  /* 0x00007380ff0477ac */ /* 0x000ee40008000800 */
[----:B------:R-:W2:Y:S04]  /*452a0*/  LDL.LU R11, [R1+0x12fc] ;  /* 0x0012fc00010b7983 */ /* 0x000ea80000300800 */
[----:B------:R-:W3:Y:S01]  /*452b0*/  LDL.LU R29, [R1+0x1230] ;  /* 0x00123000011d7983 */ /* 0x000ee20000300800 */
[----:B-1----:R-:W-:Y:S01]  /*452c0*/  LEA R22, P6, R20, R3, 0x1 ;  /* 0x0000000314167211 */ /* 0x002fe200078c08ff */
[----:B------:R-:W-:-:S03]  /*452d0*/  IMAD R21, R25, 0x2, R20 ;  /* 0x0000000219157824 */ /* 0x000fc600078e0214 */
[----:B------:R-:W-:Y:S02]  /*452e0*/  LEA.HI.X.SX32 R23, R20, R2, 0x1, P6 ;  /* 0x0000000214177211 */ /* 0x000fe400030f0eff */
[----:B------:R-:W-:Y:S02]  /*452f0*/  PRMT R20, R4, 0x7632, R20 ;  /* 0x0000763204147816 */ /* 0x000fe40000000014 */
[----:B------:R-:W2:Y:S04]  /*45300*/  LDL.LU R4, [R1+0x12f8] ;  /* 0x0012f80001047983 */ /* 0x000ea80000300800 */
[----:B------:R1:W-:Y:S04]  /*45310*/  @P4 STG.E.U16 desc[UR12][R22.64], R26 ;  /* 0x0000001a16004986 */ /* 0x0003e8000c10150c */
[----:B-1----:R-:W2:Y:S01]  /*45320*/  LDL.LU R22, [R1+0x1234] ;  /* 0x0012340001167983 */ /* 0x002ea20000300800 */
[----:B------:R-:W-:-:S04]  /*45330*/  LEA R24, P6, R21, R3, 0x1 ;  /* 0x0000000315187211 */ /* 0x000fc800078c08ff */
[----:B------:R-:W-:-:S05]  /*45340*/  LEA.HI.X.SX32 R25, R21, R2, 0x1, P6 ;  /* 0x0000000215197211 */ /* 0x000fca00030f0eff */
[----:B------:R1:W-:Y:S01]  /*45350*/  @P2 STG.E.U16 desc[UR12][R24.64], R20 ;  /* 0x0000001418002986 */ /* 0x0003e2000c10150c */
[----:B------:R-:W-:Y:S02]  /*45360*/  PRMT R23, R5, 0x7632, R23 ;  /* 0x0000763205177816 */ /* 0x000fe40000000017 */
[----:B------:R-:W-:Y:S01]  /*45370*/  PRMT R26, R7, 0x7632, R26 ;  /* 0x00007632071a7816 */ /* 0x000fe2000000001a */
[----:B------:R-:W3:Y:S01]  /*45380*/  LDL.LU R5, [R1+0x12f4] ;  /* 0x0012f40001057983 */ /* 0x000ee20000300800 */
[----:B-1----:R-:W-:Y:S01]  /*45390*/  PRMT R25, R6, 0x7632, R25 ;  /* 0x0000763206197816 */ /* 0x002fe20000000019 */
[----:B------:R-:W1:Y:S02]  /*453a0*/  LDC R24, c[0x0][0x3b8] ;  /* 0x0000ee00ff187b82 */ /* 0x000e640000000800 */
[----:B------:R-:W3:Y:S04]  /*453b0*/  LDL.LU R6, [R1+0x12f0] ;  /* 0x0012f00001067983 */ /* 0x000ee80000300800 */
[----:B------:R-:W3:Y:S01]  /*453c0*/  LDL.LU R7, [R1+0x12ec] ;  /* 0x0012ec0001077983 */ /* 0x000ee20000300800 */
[----:B----4-:R-:W-:Y:S01]  /*453d0*/  ISETP.LT.AND P6, PT, R27, UR5, !P0 ;  /* 0x000000051b007c0c */ /* 0x010fe2000c7c1270 */
[----:B------:R-:W4:Y:S01]  /*453e0*/  LDCU UR5, c[0x0][0x39c] ;  /* 0x00007380ff0577ac */ /* 0x000f220008000800 */
[----:B------:R-:W0:Y:S02]  /*453f0*/  LDC R27, c[0x0][0x3b8] ;  /* 0x0000ee00ff1b7b82 */ /* 0x000e240000000800 */
[----:B0-----:R-:W-:-:S06]  /*45400*/  IMAD R21, R27, 0x2, R21 ;  /* 0x000000021b157824 */ /* 0x001fcc00078e0215 */
[----:B------:R-:W0:Y:S01]  /*45410*/  LDC R27, c[0x0][0x3b8] ;  /* 0x0000ee00ff1b7b82 */ /* 0x000e220000000800 */
[CC--:B------:R-:W-:Y:S02]  /*45420*/  LEA R20, P4, R21.reuse, R3.reuse, 0x1 ;  /* 0x0000000315147211 */ /* 0x0c0fe400078808ff */
[----:B--2---:R-:W-:Y:S01]  /*45430*/  ISETP.LT.AND P2, PT, R22, UR6, !P0 ;  /* 0x0000000616007c0c */ /* 0x004fe2000c741270 */
[----:B------:R-:W-:Y:S01]  /*45440*/  IMAD R22, R28, 0x2, R21 ;  /* 0x000000021c167824 */ /* 0x000fe200078e0215 */
[----:B------:R-:W-:Y:S01]  /*45450*/  LEA.HI.X.SX32 R21, R21, R2, 0x1, P4 ;  /* 0x0000000215157211 */ /* 0x000fe200020f0eff */
[----:B------:R-:W2:Y:S02]  /*45460*/  LDCU UR6, c[0x0][0x39c] ;  /* 0x00007380ff0677ac */ /* 0x000ea40008000800 */
[----:B------:R-:W0:Y:S02]  /*45470*/  LDC R28, c[0x0][0x3b8] ;  /* 0x0000ee00ff1c7b82 */ /* 0x000e240000000800 */
[----:B------:R1:W-:Y:S02]  /*45480*/  @P3 STG.E.U16 desc[UR12][R20.64], R23 ;  /* 0x0000001714003986 */ /* 0x0003e4000c10150c */
[----:B-1----:R-:W-:-:S04]  /*45490*/  LEA R20, P3, R22, R3, 0x1 ;  /* 0x0000000316147211 */ /* 0x002fc800078608ff */
[----:B------:R-:W-:-:S05]  /*454a0*/  LEA.HI.X.SX32 R21, R22, R2, 0x1, P3 ;  /* 0x0000000216157211 */ /* 0x000fca00018f0eff */
[----:B------:R1:W-:Y:S04]  /*454b0*/  @P5 STG.E.U16 desc[UR12][R20.64], R25 ;  /* 0x0000001914005986 */ /* 0x0003e8000c10150c */
[----:B-1----:R-:W4:Y:S04]  /*454c0*/  LDL.LU R20, [R1+0x1240] ;  /* 0x0012400001147983 */ /* 0x002f280000300800 */
[----:B------:R-:W2:Y:S04]  /*454d0*/  LDL.LU R21, [R1+0x123c] ;  /* 0x00123c0001157983 */ /* 0x000ea80000300800 */
[----:B------:R-:W5:Y:S01]  /*454e0*/  LDL.LU R25, [R1+0x1244] ;  /* 0x0012440001197983 */ /* 0x000f620000300800 */
[----:B------:R-:W-:Y:S01]  /*454f0*/  IMAD R24, R24, 0x2, R22 ;  /* 0x0000000218187824 */ /* 0x000fe200078e0216 */
[----:B---3--:R-:W-:Y:S01]  /*45500*/  ISETP.LT.AND P4, PT, R29, UR4, !P0 ;  /* 0x000000041d007c0c */ /* 0x008fe2000c781270 */
[----:B------:R-:W5:Y:S01]  /*45510*/  LDCU UR4, c[0x0][0x39c] ;  /* 0x00007380ff0477ac */ /* 0x000f620008000800 */
[----:B------:R-:W1:Y:S02]  /*45520*/  LDC R29, c[0x0][0x3b8] ;  /* 0x0000ee00ff1d7b82 */ /* 0x000e640000000800 */
[----:B------:R-:W-:-:S04]  /*45530*/  LEA R22, P3, R24, R3, 0x1 ;  /* 0x0000000318167211 */ /* 0x000fc800078608ff */
[----:B------:R-:W-:Y:S01]  /*45540*/  LEA.HI.X.SX32 R23, R24, R2, 0x1, P3 ;  /* 0x0000000218177211 */ /* 0x000fe200018f0eff */
[----:B0-----:R-:W-:Y:S02]  /*45550*/  IMAD R24, R27, 0x2, R24 ;  /* 0x000000021b187824 */ /* 0x001fe400078e0218 */
[----:B------:R-:W0:Y:S02]  /*45560*/  LDC R27, c[0x0][0x3b8] ;  /* 0x0000ee00ff1b7b82 */ /* 0x000e240000000800 */
[----:B------:R3:W-:Y:S02]  /*45570*/  @P6 STG.E.U16 desc[UR12][R22.64], R26 ;  /* 0x0000001a16006986 */ /* 0x0007e4000c10150c */
[----:B---3--:R-:W-:Y:S02]  /*45580*/  IMAD R23, R28, 0x2, R24 ;  /* 0x000000021c177824 */ /* 0x008fe400078e0218 */
[----:B------:R-:W3:Y:S02]  /*45590*/  LDL.LU R26, [R1+0x124c] ;  /* 0x00124c00011a7983 */ /* 0x000ee40000300800 */
[----:B------:R-:W0:Y:S01]  /*455a0*/  LDC R28, c[0x0][0x3b8] ;  /* 0x0000ee00ff1c7b82 */ /* 0x000e220000000800 */
[----:B----4-:R-:W-:Y:S01]  /*455b0*/  ISETP.LT.AND P5, PT, R20, UR5, !P0 ;  /* 0x0000000514007c0c */ /* 0x010fe2000c7a1270 */
[----:B------:R-:W4:Y:S01]  /*455c0*/  LDCU UR5, c[0x0][0x39c] ;  /* 0x00007380ff0577ac */ /* 0x000f220008000800 */
[----:B------:R-:W-:-:S02]  /*455d0*/  LEA R20, P6, R24, R3, 0x1 ;  /* 0x0000000318147211 */ /* 0x000fc400078c08ff */
[----:B--2---:R-:W-:Y:S01]  /*455e0*/  ISETP.LT.AND P3, PT, R21, UR6, !P0 ;  /* 0x0000000615007c0c */ /* 0x004fe2000c761270 */
[----:B------:R-:W3:Y:S01]  /*455f0*/  LDCU UR6, c[0x0][0x39c] ;  /* 0x00007380ff0677ac */ /* 0x000ee20008000800 */
[----:B------:R-:W-:-:S05]  /*45600*/  LEA.HI.X.SX32 R21, R24, R2, 0x1, P6 ;  /* 0x0000000218157211 */ /* 0x000fca00030f0eff */
[----:B------:R2:W-:Y:S01]  /*45610*/  @P2 STG.E.U16 desc[UR12][R20.64], R4 ;  /* 0x0000000414002986 */ /* 0x0005e2000c10150c */
[----:B-----5:R-:W-:Y:S01]  /*45620*/  ISETP.LT.AND P2, PT, R25, UR4, !P0 ;  /* 0x0000000419007c0c */ /* 0x020fe2000c741270 */
[----:B-1----:R-:W-:Y:S01]  /*45630*/  IMAD R24, R29, 0x2, R23 ;  /* 0x000000021d187824 */ /* 0x002fe200078e0217 */
[----:B------:R-:W1:Y:S01]  /*45640*/  LDC R25, c[0x0][0x3b8] ;  /* 0x0000ee00ff197b82 */ /* 0x000e620000000800 */
[C---:B------:R-:W-:Y:S01]  /*45650*/  LEA R22, P6, R23.reuse, R3, 0x1 ;  /* 0x0000000317167211 */ /* 0x040fe200078c08ff */
[----:B------:R-:W5:Y:S03]  /*45660*/  LDCU UR4, c[0x0][0x39c] ;  /* 0x00007380ff0477ac */ /* 0x000f660008000800 */
[----:B------:R-:W-:-:S03]  /*45670*/  LEA.HI.X.SX32 R23, R23, R2, 0x1, P6 ;  /* 0x0000000217177211 */ /* 0x000fc600030f0eff */
[----:B------:R-:W0:Y:S01]  /*45680*/  LDC R29, c[0x0][0x3b8] ;  /* 0x0000ee00ff1d7b82 */ /* 0x000e220000000800 */
[CC--:B--2---:R-:W-:Y:S01]  /*45690*/  LEA R20, P6, R24.reuse, R3.reuse, 0x1 ;  /* 0x0000000318147211 */ /* 0x0c4fe200078c08ff */
[----:B------:R2:W-:Y:S03]  /*456a0*/  @P4 STG.E.U16 desc[UR12][R22.64], R5 ;  /* 0x0000000516004986 */ /* 0x0005e6000c10150c */
[----:B------:R-:W-:Y:S01]  /*456b0*/  LEA.HI.X.SX32 R21, R24, R2, 0x1, P6 ;  /* 0x0000000218157211 */ /* 0x000fe200030f0eff */
[----:B-1----:R-:W-:Y:S02]  /*456c0*/  IMAD R25, R25, 0x2, R24 ;  /* 0x0000000219197824 */ /* 0x002fe400078e0218 */
[----:B------:R-:W5:Y:S04]  /*456d0*/  LDL.LU R24, [R1+0x1248] ;  /* 0x0012480001187983 */ /* 0x000f680000300800 */
[----:B--2---:R-:W4:Y:S01]  /*456e0*/  LDL.LU R23, [R1+0x1250] ;  /* 0x0012500001177983 */ /* 0x004f220000300800 */
[----:B------:R-:W-:-:S03]  /*456f0*/  LEA R22, P6, R25, R3, 0x1 ;  /* 0x0000000319167211 */ /* 0x000fc600078c08ff */
[----:B------:R1:W-:Y:S01]  /*45700*/  @P5 STG.E.U16 desc[UR12][R20.64], R6 ;  /* 0x0000000614005986 */ /* 0x0003e2000c10150c */
[----:B---3--:R-:W-:Y:S01]  /*45710*/  ISETP.LT.AND P5, PT, R26, UR6, !P0 ;  /* 0x000000061a007c0c */ /* 0x008fe2000c7a1270 */
[----:B------:R-:W2:Y:S01]  /*45720*/  LDCU UR6, c[0x0][0x39c] ;  /* 0x00007380ff0677ac */ /* 0x000ea20008000800 */
[----:B------:R-:W3:Y:S01]  /*45730*/  LDC R26, c[0x0][0x3b8] ;  /* 0x0000ee00ff1a7b82 */ /* 0x000ee20000000800 */
[----:B----4-:R-:W-:Y:S01]  /*45740*/  ISETP.LT.AND P4, PT, R23, UR5, !P0 ;  /* 0x0000000517007c0c */ /* 0x010fe2000c781270 */
[----:B------:R-:W4:Y:S01]  /*45750*/  LDCU UR5, c[0x0][0x39c] ;  /* 0x00007380ff0577ac */ /* 0x000f220008000800 */
[----:B------:R-:W-:Y:S01]  /*45760*/  LEA.HI.X.SX32 R23, R25, R2, 0x1, P6 ;  /* 0x0000000219177211 */ /* 0x000fe200030f0eff */
[----:B0-----:R-:W-:-:S04]  /*45770*/  IMAD R25, R27, 0x2, R25 ;  /* 0x000000021b197824 */ /* 0x001fc800078e0219 */
[----:B------:R-:W0:Y:S01]  /*45780*/  LDC R27, c[0x0][0x3b8] ;  /* 0x0000ee00ff1b7b82 */ /* 0x000e220000000800 */
[----:B------:R2:W-:Y:S01]  /*45790*/  @P3 STG.E.U16 desc[UR12][R22.64], R7 ;  /* 0x0000000716003986 */ /* 0x0005e2000c10150c */
[C---:B-1----:R-:W-:Y:S02]  /*457a0*/  LEA R20, P6, R25.reuse, R3, 0x1 ;  /* 0x0000000319147211 */ /* 0x042fe400078c08ff */
[----:B-----5:R-:W-:Y:S01]  /*457b0*/  ISETP.LT.AND P3, PT, R24, UR4, !P0 ;  /* 0x0000000418007c0c */ /* 0x020fe2000c761270 */
[----:B------:R-:W1:Y:S01]  /*457c0*/  LDCU UR4, c[0x0][0x39c] ;  /* 0x00007380ff0477ac */ /* 0x000e620008000800 */
[----:B------:R-:W-:Y:S01]  /*457d0*/  LEA.HI.X.SX32 R21, R25, R2, 0x1, P6 ;  /* 0x0000000219157211 */ /* 0x000fe200030f0eff */
[----:B--2---:R-:W-:Y:S02]  /*457e0*/  IMAD R23, R28, 0x2, R25 ;  /* 0x000000021c177824 */ /* 0x004fe400078e0219 */
[----:B------:R-:W2:Y:S01]  /*457f0*/  LDL.LU R25, [R1+0x125c] ;  /* 0x00125c0001197983 */ /* 0x000ea20000300800 */
[----:B------:R-:W5:Y:S01]  /*45800*/  LDC R28, c[0x0][0x3b8] ;  /* 0x0000ee00ff1c7b82 */ /* 0x000f620000000800 */
[----:B------:R-:W-:-:S02]  /*45810*/  IMAD R24, R29, 0x2, R23 ;  /* 0x000000021d187824 */ /* 0x000fc400078e0217 */
[----:B------:R-:W4:Y:S01]  /*45820*/  LDL.LU R29, [R1+0x1254] ;  /* 0x00125400011d7983 */ /* 0x000f220000300800 */
[----:B------:R-:W-:-:S03]  /*45830*/  LEA R22, P6, R23, R3, 0x1 ;  /* 0x0000000317167211 */ /* 0x000fc600078c08ff */
[----:B------:R1:W-:Y:S01]  /*45840*/  @P2 STG.E.U16 desc[UR12][R20.64], R8 ;  /* 0x0000000814002986 */ /* 0x0003e2000c10150c */
[----:B------:R-:W-:Y:S02]  /*45850*/  LEA.HI.X.SX32 R23, R23, R2, 0x1, P6 ;  /* 0x0000000217177211 */ /* 0x000fe400030f0eff */
[----:B-1----:R-:W-:-:S03]  /*45860*/  LEA R20, P6, R24, R3, 0x1 ;  /* 0x0000000318147211 */ /* 0x002fc600078c08ff */
[----:B------:R1:W-:Y:S01]  /*45870*/  @P4 STG.E.U16 desc[UR12][R22.64], R9 ;  /* 0x0000000916004986 */ /* 0x0003e2000c10150c */
[----:B------:R-:W-:Y:S01]  /*45880*/  LEA.HI.X.SX32 R21, R24, R2, 0x1, P6 ;  /* 0x0000000218157211 */ /* 0x000fe200030f0eff */
[----:B---3--:R-:W-:Y:S01]  /*45890*/  IMAD R24, R26, 0x2, R24 ;  /* 0x000000021a187824 */ /* 0x008fe200078e0218 */
[----:B------:R-:W-:Y:S01]  /*458a0*/  PRMT R5, R4, 0x7632, R5 ;  /* 0x0000763204057816 */ /* 0x000fe20000000005 */
[----:B------:R-:W3:Y:S01]  /*458b0*/  LDC R26, c[0x0][0x3b8] ;  /* 0x0000ee00ff1a7b82 */ /* 0x000ee20000000800 */
[----:B-1----:R-:W3:Y:S01]  /*458c0*/  LDL.LU R22, [R1+0x1258] ;  /* 0x0012580001167983 */ /* 0x002ee20000300800 */
[----:B0-----:R-:W-:-:S04]  /*458d0*/  IMAD R23, R27, 0x2, R24 ;  /* 0x000000021b177824 */ /* 0x001fc800078e0218 */
[----:B-----5:R-:W-:Y:S01]  /*458e0*/  IMAD R4, R28, 0x2, R23 ;  /* 0x000000021c047824 */ /* 0x020fe200078e0217 */
[----:B----4-:R-:W-:Y:S01]  /*458f0*/  ISETP.LT.AND P2, PT, R29, UR5, !P0 ;  /* 0x000000051d007c0c */ /* 0x010fe2000c741270 */
[----:B------:R-:W0:Y:S01]  /*45900*/  LDCU UR5, c[0x0][0x39c] ;  /* 0x00007380ff0577ac */ /* 0x000e220008000800 */
[----:B------:R-:W4:Y:S04]  /*45910*/  LDL.LU R29, [R1+0x1268] ;  /* 0x00126800011d7983 */ /* 0x000f280000300800 */
[----:B------:R-:W5:Y:S04]  /*45920*/  LDL.LU R27, [R1+0x126c] ;  /* 0x00126c00011b7983 */ /* 0x000f680000300800 */
[----:B------:R-:W0:Y:S04]  /*45930*/  LDL.LU R28, [R1+0x1260] ;  /* 0x00126000011c7983 */ /* 0x000e280000300800 */
[----:B------:R1:W-:Y:S01]  /*45940*/  @P5 STG.E.U16 desc[UR12][R20.64], R10 ;  /* 0x0000000a14005986 */ /* 0x0003e2000c10150c */
[----:B--2---:R-:W-:Y:S01]  /*45950*/  ISETP.LT.AND P4, PT, R25, UR6, !P0 ;  /* 0x0000000619007c0c */ /* 0x004fe2000c781270 */
[----:B------:R-:W5:Y:S01]  /*45960*/  LDCU UR6, c[0x0][0x39c] ;  /* 0x00007380ff0677ac */ /* 0x000f620008000800 */
[----:B------:R-:W2:Y:S01]  /*45970*/  LDC R25, c[0x0][0x3b8] ;  /* 0x0000ee00ff197b82 */ /* 0x000ea20000000800 */
[----:B-1----:R-:W-:-:S04]  /*45980*/  LEA R20, P5, R24, R3, 0x1 ;  /* 0x0000000318147211 */ /* 0x002fc800078a08ff */
[-C--:B------:R-:W-:Y:S02]  /*45990*/  LEA.HI.X.SX32 R21, R24, R2.reuse, 0x1, P5 ;  /* 0x0000000218157211 */ /* 0x080fe400028f0eff */
[----:B---3--:R-:W-:Y:S01]  /*459a0*/  ISETP.LT.AND P6, PT, R22, UR4, !P0 ;  /* 0x0000000416007c0c */ /* 0x008fe2000c7c1270 */
[----:B------:R-:W1:Y:S02]  /*459b0*/  LDC R24, c[0x0][0x3b8] ;  /* 0x0000ee00ff187b82 */ /* 0x000e640000000800 */
[----:B------:R3:W-:Y:S01]  /*459c0*/  @P3 STG.E.U16 desc[UR12][R20.64], R11 ;  /* 0x0000000b14003986 */ /* 0x0007e2000c10150c */
[C---:B------:R-:W-:Y:S01]  /*459d0*/  LEA R22, P5, R23.reuse, R3, 0x1 ;  /* 0x0000000317167211 */ /* 0x040fe200078a08ff */
[----:B------:R-:W0:Y:S03]  /*459e0*/  LDCU UR4, c[0x0][0x39c] ;  /* 0x00007380ff0477ac */ /* 0x000e260008000800 */
[----:B------:R-:W-:-:S02]  /*459f0*/  LEA.HI.X.SX32 R23, R23, R2, 0x1, P5 ;  /* 0x0000000217177211 */ /* 0x000fc400028f0eff */
[----:B---3--:R-:W-:-:S04]  /*45a00*/  LEA R20, P3, R4, R3, 0x1 ;  /* 0x0000000304147211 */ /* 0x008fc800078608ff */
[----:B------:R-:W-:Y:S01]  /*45a10*/  LEA.HI.X.SX32 R21, R4, R2, 0x1, P3 ;  /* 0x0000000204157211 */ /* 0x000fe200018f0eff */
[----:B------:R2:W-:Y:S01]  /*45a20*/  @P2 STG.E.U16 desc[UR12][R22.64], R5 ;  /* 0x0000000516002986 */ /* 0x0005e2000c10150c */
[----:B------:R-:W-:-:S05]  /*45a30*/  PRMT R6, R5, 0x7632, R6 ;  /* 0x0000763205067816 */ /* 0x000fca0000000006 */
[----:B------:R3:W-:Y:S01]  /*45a40*/  @P4 STG.E.U16 desc[UR12][R20.64], R6 ;  /* 0x0000000614004986 */ /* 0x0007e2000c10150c */
[----:B--2---:R-:W-:Y:S01]  /*45a50*/  IMAD R5, R25, 0x2, R4 ;  /* 0x0000000219057824 */ /* 0x004fe200078e0204 */
[----:B------:R-:W2:Y:S03]  /*45a60*/  LDC R23, c[0x0][0x3b8] ;  /* 0x0000ee00ff177b82 */ /* 0x000ea60000000800 */
[----:B---3--:R-:W-:-:S05]  /*45a70*/  IMAD R20, R26, 0x2, R5 ;  /* 0x000000021a147824 */ /* 0x008fca00078e0205 */
[----:B------:R-:W3:Y:S01]  /*45a80*/  LDC R22, c[0x0][0x3b8] ;  /* 0x0000ee00ff167b82 */ /* 0x000ee20000000800 */
[----:B----4-:R-:W-:Y:S02]  /*45a90*/  ISETP.LT.AND P3, PT, R29, UR7, !P0 ;  /* 0x000000071d007c0c */ /* 0x010fe4000c761270 */
[----:B0-----:R-:W-:Y:S01]  /*45aa0*/  ISETP.LT.AND P5, PT, R28, UR5, !P0 ;  /* 0x000000051c007c0c */ /* 0x001fe2000c7a1270 */
[----:B------:R-:W4:Y:S01]  /*45ab0*/  LDL.LU R29, [R1+0x1274] ;  /* 0x00127400011d7983 */ /* 0x000f220000300800 */
[----:B-----5:R-:W-:Y:S01]  /*45ac0*/  ISETP.LT.AND P2, PT, R27, UR6, !P0 ;  /* 0x000000061b007c0c */ /* 0x020fe2000c741270 */
[----:B------:R-:W0:Y:S02]  /*45ad0*/  LDCU UR5, c[0x0][0x39c] ;  /* 0x00007380ff0577ac */ /* 0x000e240008000800 */
[----:B------:R-:W0:Y:S01]  /*45ae0*/  LDL.LU R28, [R1+0x1280] ;  /* 0x00128000011c7983 */ /* 0x000e220000300800 */
[CC--:B------:R-:W-:Y:S01]  /*45af0*/  LEA R4, P4, R5.reuse, R3.reuse, 0x1 ;  /* 0x0000000305047211 */ /* 0x0c0fe200078808ff */
[----:B-1----:R-:W-:Y:S01]  /*45b00*/  IMAD R21, R24, 0x2, R20 ;  /* 0x0000000218157824 */ /* 0x002fe200078e0214 */
[----:B------:R-:W-:Y:S01]  /*45b10*/  PRMT R9, R6, 0x7632, R9 ;  /* 0x0000763206097816 */ /* 0x000fe20000000009 */
[----:B------:R-:W5:Y:S01]  /*45b20*/  LDL.LU R27, [R1+0x127c] ;  /* 0x00127c00011b7983 */ /* 0x000f620000300800 */
[-C--:B------:R-:W-:Y:S01]  /*45b30*/  LEA.HI.X.SX32 R5, R5, R2.reuse, 0x1, P4 ;  /* 0x0000000205057211 */ /* 0x080fe200020f0eff */
[----:B------:R-:W1:Y:S01]  /*45b40*/  LDC R24, c[0x0][0x3b8] ;  /* 0x0000ee00ff187b82 */ /* 0x000e620000000800 */
[----:B------:R-:W-:Y:S01]  /*45b50*/  PRMT R8, R7, 0x7632, R8 ;  /* 0x0000763207087816 */ /* 0x000fe20000000008 */
[----:B------:R-:W5:Y:S01]  /*45b60*/  LDL.LU R26, [R1+0x1284] ;  /* 0x00128400011a7983 */ /* 0x000f620000300800 */
[----:B------:R-:W5:Y:S03]  /*45b70*/  LDCU UR6, c[0x0][0x39c] ;  /* 0x00007380ff0677ac */ /* 0x000f660008000800 */
[----:B------:R-:W5:Y:S01]  /*45b80*/  LDL.LU R25, [R1+0x1290] ;  /* 0x0012900001197983 */ /* 0x000f620000300800 */
[C---:B------:R-:W-:Y:S01]  /*45b90*/  LEA R6, P4, R20.reuse, R3, 0x1 ;  /* 0x0000000314067211 */ /* 0x040fe200078808ff */
[----:B------:R-:W0:Y:S02]  /*45ba0*/  LDCU UR7, c[0x0][0x39c] ;  /* 0x00007380ff0777ac */ /* 0x000e240008000800 */
[----:B------:R2:W-:Y:S01]  /*45bb0*/  @P6 STG.E.U16 desc[UR12][R4.64], R9 ;  /* 0x0000000904006986 */ /* 0x0005e2000c10150c */
[----:B------:R-:W-:-:S02]  /*45bc0*/  LEA.HI.X.SX32 R7, R20, R2, 0x1, P4 ;  /* 0x0000000214077211 */ /* 0x000fc400020f0eff */
[----:B------:R-:W-:Y:S01]  /*45bd0*/  PRMT R10, R10, 0x7632, R10 ;  /* 0x000076320a0a7816 */ /* 0x000fe2000000000a */
[----:B------:R-:W0:Y:S02]  /*45be0*/  LDC R20, c[0x0][0x3b8] ;  /* 0x0000ee00ff147b82 */ /* 0x000e240000000800 */
[----:B------:R3:W-:Y:S01]  /*45bf0*/  @P5 STG.E.U16 desc[UR12][R6.64], R8 ;  /* 0x0000000806005986 */ /* 0x0007e2000c10150c */
[----:B--2---:R-:W-:-:S04]  /*45c00*/  LEA R4, P6, R21, R3, 0x1 ;  /* 0x0000000315047211 */ /* 0x004fc800078c08ff */
[----:B------:R-:W-:Y:S01]  /*45c10*/  LEA.HI.X.SX32 R5, R21, R2, 0x1, P6 ;  /* 0x0000000215057211 */ /* 0x000fe200030f0eff */
[----:B------:R-:W-:Y:S01]  /*45c20*/  IMAD R21, R23, 0x2, R21 ;  /* 0x0000000217157824 */ /* 0x000fe200078e0215 */
[----:B---3--:R-:W-:-:S03]  /*45c30*/  PRMT R8, R8, 0x7632, R8 ;  /* 0x0000763208087816 */ /* 0x008fc60000000008 */
[----:B------:R-:W-:Y:S02]  /*45c40*/  IMAD R7, R22, 0x2, R21 ;  /* 0x0000000216077824 */ /* 0x000fe400078e0215 */
[----:B------:R2:W-:Y:S01]  /*45c50*/  @P2 STG.E.U16 desc[UR12][R4.64], R8 ;  /* 0x0000000804002986 */ /* 0x0005e2000c10150c */
[----:B------:R-:W-:Y:S01]  /*45c60*/  PRMT R9, R9, 0x7632, R9 ;  /* 0x0000763209097816 */ /* 0x000fe20000000009 */
[----:B------:R-:W3:Y:S01]  /*45c70*/  LDC R22, c[0x0][0x3b8] ;  /* 0x0000ee00ff167b82 */ /* 0x000ee20000000800 */
[----:B--2---:R-:W-:-:S04]  /*45c80*/  LEA R4, P2, R21, R3, 0x1 ;  /* 0x0000000315047211 */ /* 0x004fc800078408ff */
[-C--:B------:R-:W-:Y:S02]  /*45c90*/  LEA.HI.X.SX32 R5, R21, R2.reuse, 0x1, P2 ;  /* 0x0000000215057211 */ /* 0x080fe400010f0eff */
[C---:B------:R-:W-:Y:S01]  /*45ca0*/  LEA R6, P2, R7.reuse, R3, 0x1 ;  /* 0x0000000307067211 */ /* 0x040fe200078408ff */
[----:B-1----:R-:W-:Y:S01]  /*45cb0*/  IMAD R8, R24, 0x2, R7 ;  /* 0x0000000218087824 */ /* 0x002fe200078e0207 */
[----:B------:R-:W1:Y:S02]  /*45cc0*/  LDC R21, c[0x0][0x3b8] ;  /* 0x0000ee00ff157b82 */ /* 0x000e640000000800 */
[----:B------:R-:W-:Y:S01]  /*45cd0*/  LEA.HI.X.SX32 R7, R7, R2, 0x1, P2 ;  /* 0x0000000207077211 */ /* 0x000fe200010f0eff */
[----:B------:R2:W-:Y:S01]  /*45ce0*/  @P3 STG.E.U16 desc[UR12][R4.64], R9 ;  /* 0x0000000904003986 */ /* 0x0005e2000c10150c */
[----:B----4-:R-:W-:Y:S01]  /*45cf0*/  ISETP.LT.AND P4, PT, R29, UR4, !P0 ;  /* 0x000000041d007c0c */ /* 0x010fe2000c781270 */
[----:B------:R-:W4:Y:S01]  /*45d00*/  LDCU UR4, c[0x0][0x39c] ;  /* 0x00007380ff0477ac */ /* 0x000f220008000800 */
[----:B------:R-:W-:-:S02]  /*45d10*/  PRMT R11, R11, 0x7632, R11 ;  /* 0x000076320b0b7816 */ /* 0x000fc4000000000b */
[----:B--2---:R-:W2:Y:S01]  /*45d20*/  LDC R9, c[0x0][0x3b8] ;  /* 0x0000ee00ff097b82 */ /* 0x004ea20000000800 */
[----:B0-----:R-:W-:Y:S01]  /*45d30*/  ISETP.LT.AND P5, PT, R28, UR5, !P0 ;  /* 0x000000051c007c0c */ /* 0x001fe2000c7a1270 */
[----:B------:R-:W0:Y:S01]  /*45d40*/  LDCU UR5, c[0x0][0x39c] ;  /* 0x00007380ff0577ac */ /* 0x000e220008000800 */
[----:B------:R-:W2:Y:S01]  /*45d50*/  LDL.LU R28, [R1+0x128c] ;  /* 0x00128c00011c7983 */ /* 0x000ea20000300800 */
[----:B-----5:R-:W-:Y:S01]  /*45d60*/  ISETP.LT.AND P6, PT, R27, UR6, !P0 ;  /* 0x000000061b007c0c */ /* 0x020fe2000c7c1270 */
[----:B------:R-:W2:Y:S02]  /*45d70*/  LDCU UR6, c[0x0][0x39c] ;  /* 0x00007380ff0677ac */ /* 0x000ea40008000800 */
[----:B------:R-:W5:Y:S04]  /*45d80*/  LDL.LU R27, [R1+0x129c] ;  /* 0x00129c00011b7983 */ /* 0x000f680000300800 */
[----:B------:R1:W-:Y:S01]  /*45d90*/  @P4 STG.E.U16 desc[UR12][R6.64], R10 ;  /* 0x0000000a06004986 */ /* 0x0003e2000c10150c */
[----:B----4-:R-:W-:Y:S01]  /*45da0*/  ISETP.LT.AND P2, PT, R26, UR4, !P0 ;  /* 0x000000041a007c0c */ /* 0x010fe2000c741270 */
[----:B------:R-:W5:Y:S02]  /*45db0*/  LDCU UR4, c[0x0][0x39c] ;  /* 0x00007380ff0477ac */ /* 0x000f640008000800 */
[----:B------:R-:W4:Y:S01]  /*45dc0*/  LDL.LU R26, [R1+0x1298] ;  /* 0x00129800011a7983 */ /* 0x000f220000300800 */
[----:B0-----:R-:W-:Y:S01]  /*45dd0*/  ISETP.LT.AND P4, PT, R25, UR5, !P0 ;  /* 0x0000000519007c0c */ /* 0x001fe2000c781270 */
[----:B------:R-:W4:Y:S02]  /*45de0*/  LDCU UR5, c[0x0][0x39c] ;  /* 0x00007380ff0577ac */ /* 0x000f240008000800 */
[----:B------:R-:W5:Y:S01]  /*45df0*/  LDL.LU R25, [R1+0x1294] ;  /* 0x0012940001197983 */ /* 0x000f620000300800 */
[C---:B------:R-:W-:Y:S01]  /*45e00*/  LEA R4, P3, R8.reuse, R3, 0x1 ;  /* 0x0000000308047211 */ /* 0x040fe200078608ff */
[----:B-1----:R-:W0:Y:S02]  /*45e10*/  LDC R10, c[0x0][0x3b8] ;  /* 0x0000ee00ff0a7b82 */ /* 0x002e240000000800 */
[----:B------:R-:W5:Y:S01]  /*45e20*/  LDL.LU R24, [R1+0x12a0] ;  /* 0x0012a00001187983 */ /* 0x000f620000300800 */
[----:B------:R-:W-:Y:S01]  /*45e30*/  LEA.HI.X.SX32 R5, R8, R2, 0x1, P3 ;  /* 0x0000000208057211 */ /* 0x000fe200018f0eff */
[----:B------:R-:W-:-:S02]  /*45e40*/  IMAD R8, R20, 0x2, R8 ;  /* 0x0000000214087824 */ /* 0x000fc400078e0208 */
[----:B------:R-:W5:Y:S02]  /*45e50*/  LDL.LU R23, [R1+0x12a4] ;  /* 0x0012a40001177983 */ /* 0x000f640000300800 */
[----:B------:R-:W1:Y:S02]  /*45e60*/  LDC R20, c[0x0][0x3b8] ;  /* 0x0000ee00ff147b82 */ /* 0x000e640000000800 */
[----:B------:R3:W-:Y:S01]  /*45e70*/  @P5 STG.E.U16 desc[UR12][R4.64], R11 ;  /* 0x0000000b04005986 */ /* 0x0007e2000c10150c */
[----:B------:R-:W-:-:S04]  /*45e80*/  LEA R6, P5, R8, R3, 0x1 ;  /* 0x0000000308067211 */ /* 0x000fc800078a08ff */
[-C--:B------:R-:W-:Y:S01]  /*45e90*/  LEA.HI.X.SX32 R7, R8, R2.reuse, 0x1, P5 ;  /* 0x0000000208077211 */ /* 0x080fe200028f0eff */
[----:B---3--:R-:W-:Y:S01]  /*45ea0*/  IMAD R5, R22, 0x2, R8 ;  /* 0x0000000216057824 */ /* 0x008fe200078e0208 */
[----:B------:R-:W3:Y:S03]  /*45eb0*/  LDC R11, c[0x0][0x3b8] ;  /* 0x0000ee00ff0b7b82 */ /* 0x000ee60000000800 */
[----:B------:R-:W-:Y:S01]  /*45ec0*/  IMAD R8, R21, 0x2, R5 ;  /* 0x0000000215087824 */ /* 0x000fe200078e0205 */
[CC--:B------:R-:W-:Y:S01]  /*45ed0*/  LEA R4, P5, R5.reuse, R3.reuse, 0x1 ;  /* 0x0000000305047211 */ /* 0x0c0fe200078a08ff */
[----:B------:R0:W-:Y:S03]  /*45ee0*/  @P6 STG.E.U16 desc[UR12][R6.64], R12 ;  /* 0x0000000c06006986 */ /* 0x0001e6000c10150c */
[----:B------:R-:W-:Y:S01]  /*45ef0*/  LEA.HI.X.SX32 R5, R5, R2, 0x1, P5 ;  /* 0x0000000205057211 */ /* 0x000fe200028f0eff */
[----:B------:R-:W1:Y:S01]  /*45f00*/  LDC R21, c[0x0][0x3b8] ;  /* 0x0000ee00ff157b82 */ /* 0x000e620000000800 */
[----:B0-----:R-:W-:-:S03]  /*45f10*/  LEA R6, P6, R8, R3, 0x1 ;  /* 0x0000000308067211 */ /* 0x001fc600078c08ff */
[----:B------:R0:W-:Y:S01]  /*45f20*/  @P2 STG.E.U16 desc[UR12][R4.64], R13 ;  /* 0x0000000d04002986 */ /* 0x0001e2000c10150c */
[----:B------:R-:W-:-:S05]  /*45f30*/  LEA.HI.X.SX32 R7, R8, R2, 0x1, P6 ;  /* 0x0000000208077211 */ /* 0x000fca00030f0eff */
[----:B------:R0:W-:Y:S01]  /*45f40*/  @P4 STG.E.U16 desc[UR12][R6.64], R14 ;  /* 0x0000000e06004986 */ /* 0x0001e2000c10150c */
[----:B--2---:R-:W-:Y:S01]  /*45f50*/  ISETP.LT.AND P3, PT, R28, UR6, !P0 ;  /* 0x000000061c007c0c */ /* 0x004fe2000c761270 */
[----:B------:R-:W2:Y:S01]  /*45f60*/  LDCU UR6, c[0x0][0x39c] ;  /* 0x00007380ff0677ac */ /* 0x000ea20008000800 */
[----:B----4-:R-:W-:Y:S01]  /*45f70*/  ISETP.LT.AND P2, PT, R26, UR5, !P0 ;  /* 0x000000051a007c0c */ /* 0x010fe2000c741270 */
[----:B------:R-:W-:Y:S01]  /*45f80*/  IMAD R8, R10, 0x2, R8 ;  /* 0x000000020a087824 */ /* 0x000fe200078e0208 */
[----:B------:R-:W4:Y:S01]  /*45f90*/  LDL.LU R26, [R1+0x12a8] ;  /* 0x0012a800011a7983 */ /* 0x000f220000300800 */
[----:B-----5:R-:W-:Y:S01]  /*45fa0*/  ISETP.LT.AND P5, PT, R27, UR4, !P0 ;  /* 0x000000041b007c0c */ /* 0x020fe2000c7a1270 */
[----:B------:R-:W5:Y:S01]  /*45fb0*/  LDC R10, c[0x0][0x3b8] ;  /* 0x0000ee00ff0a7b82 */ /* 0x000f620000000800 */
[----:B--2---:R-:W-:Y:S01]  /*45fc0*/  ISETP.LT.AND P4, PT, R25, UR6, !P0 ;  /* 0x0000000619007c0c */ /* 0x004fe2000c781270 */
[----:B------:R-:W2:Y:S01]  /*45fd0*/  LDL.LU R22, [R1+0x12ac] ;  /* 0x0012ac0001167983 */ /* 0x000ea20000300800 */
[----:B------:R-:W1:Y:S03]  /*45fe0*/  LDCU UR4, c[0x0][0x39c] ;  /* 0x00007380ff0477ac */ /* 0x000e660008000800 */
[----:B------:R-:W4:Y:S01]  /*45ff0*/  LDL.LU R25, [R1+0x1288] ;  /* 0x0012880001197983 */ /* 0x000f220000300800 */
[----:B------:R-:W1:Y:S01]  /*46000*/  LDCU UR5, c[0x0][0x39c] ;  /* 0x00007380ff0577ac */ /* 0x000e620008000800 */
[CC--:B0-----:R-:W-:Y:S01]  /*46010*/  LEA R4, P6, R8.reuse, R3.reuse, 0x1 ;  /* 0x0000000308047211 */ /* 0x0c1fe200078c08ff */
[----:B------:R-:W-:Y:S01]  /*46020*/  IMAD R7, R9, 0x2, R8 ;  /* 0x0000000209077824 */ /* 0x000fe200078e0208 */
[----:B------:R-:W0:Y:S02]  /*46030*/  LDCU UR6, c[0x0][0x39c] ;  /* 0x00007380ff0677ac */ /* 0x000e240008000800 */
[-C--:B------:R-:W-:Y:S01]  /*46040*/  LEA.HI.X.SX32 R5, R8, R2.reuse, 0x1, P6 ;  /* 0x0000000208057211 */ /* 0x080fe200030f0eff */
[----:B---3--:R-:W-:Y:S01]  /*46050*/  IMAD R8, R11, 0x2, R7 ;  /* 0x000000020b087824 */ /* 0x008fe200078e0207 */
[CC--:B------:R-:W-:Y:S01]  /*46060*/  LEA R6, P6, R7.reuse, R3.reuse, 0x1 ;  /* 0x0000000307067211 */ /* 0x0c0fe200078c08ff */
[----:B------:R-:W3:Y:S02]  /*46070*/  LDC R11, c[0x0][0x3b8] ;  /* 0x0000ee00ff0b7b82 */ /* 0x000ee40000000800 */
[----:B------:R0:W-:Y:S01]  /*46080*/  @P3 STG.E.U16 desc[UR12][R4.64], R15 ;  /* 0x0000000f04003986 */ /* 0x0001e2000c10150c */
[----:B------:R-:W-:Y:S01]  /*46090*/  LEA.HI.X.SX32 R7, R7, R2, 0x1, P6 ;  /* 0x0000000207077211 */ /* 0x000fe200030f0eff */
[----:B-1----:R-:W-:Y:S01]  /*460a0*/  IMAD R9, R21, 0x2, R8 ;  /* 0x0000000215097824 */ /* 0x002fe200078e0208 */
[----:B------:R-:W-:Y:S01]  /*460b0*/  ISETP.LT.AND P3, PT, R24, UR4, !P0 ;  /* 0x0000000418007c0c */ /* 0x000fe2000c761270 */
[----:B------:R-:W2:Y:S02]  /*460c0*/  LDCU UR4, c[0x0][0x39c] ;  /* 0x00007380ff0477ac */ /* 0x000ea40008000800 */
[----:B------:R1:W-:Y:S01]  /*460d0*/  @P5 STG.E.U16 desc[UR12][R6.64], R16 ;  /* 0x0000001006005986 */ /* 0x0003e2000c10150c */
[----:B0-----:R-:W-:-:S03]  /*460e0*/  LEA R4, P6, R8, R3, 0x1 ;  /* 0x0000000308047211 */ /* 0x001fc600078c08ff */
[----:B------:R-:W4:Y:S01]  /*460f0*/  LDL.LU R24, [R1+0x1278] ;  /* 0x0012780001187983 */ /* 0x000f220000300800 */
[----:B------:R-:W-:Y:S01]  /*46100*/  ISETP.LT.AND P5, PT, R23, UR5, !P0 ;  /* 0x0000000517007c0c */ /* 0x000fe2000c7a1270 */
[----:B------:R-:W4:Y:S01]  /*46110*/  LDCU UR5, c[0x0][0x39c] ;  /* 0x00007380ff0577ac */ /* 0x000f220008000800 */
[----:B------:R-:W-:Y:S01]  /*46120*/  LEA.HI.X.SX32 R5, R8, R2, 0x1, P6 ;  /* 0x0000000208057211 */ /* 0x000fe200030f0eff */
[----:B------:R-:W4:Y:S01]  /*46130*/  LDL.LU R23, [R1+0x1270] ;  /* 0x0012700001177983 */ /* 0x000f220000300800 */
[----:B-1----:R-:W-:-:S03]  /*46140*/  LEA R6, P6, R9, R3, 0x1 ;  /* 0x0000000309067211 */ /* 0x002fc600078c08ff */
[----:B------:R5:W-:Y:S01]  /*46150*/  @P2 STG.E.U16 desc[UR12][R4.64], R17 ;  /* 0x0000001104002986 */ /* 0x000be2000c10150c */
[----:B------:R-:W-:Y:S01]  /*46160*/  LEA.HI.X.SX32 R7, R9, R2, 0x1, P6 ;  /* 0x0000000209077211 */ /* 0x000fe200030f0eff */
[----:B-----5:R-:W-:-:S04]  /*46170*/  IMAD R5, R10, 0x2, R9 ;  /* 0x000000020a057824 */ /* 0x020fc800078e0209 */
[----:B------:R0:W-:Y:S01]  /*46180*/  @P4 STG.E.U16 desc[UR12][R6.64], R18 ;  /* 0x0000001206004986 */ /* 0x0001e2000c10150c */
[----:B------:R-:W1:Y:S01]  /*46190*/  LDC R9, c[0x0][0x3b8] ;  /* 0x0000ee00ff097b82 */ /* 0x000e620000000800 */
[----:B------:R-:W-:-:S07]  /*461a0*/  LEA R4, P6, R5, R3, 0x1 ;  /* 0x0000000305047211 */ /* 0x000fce00078c08ff */
[----:B------:R-:W5:Y:S01]  /*461b0*/  LDC R10, c[0x0][0x3b8] ;  /* 0x0000ee00ff0a7b82 */ /* 0x000f620000000800 */
[----:B0-----:R-:W-:Y:S01]  /*461c0*/  IMAD R7, R20, 0x2, R5 ;  /* 0x0000000214077824 */ /* 0x001fe200078e0205 */
[----:B------:R-:W-:Y:S02]  /*461d0*/  LEA.HI.X.SX32 R5, R5, R2, 0x1, P6 ;  /* 0x0000000205057211 */ /* 0x000fe400030f0eff */
[----:B------:R-:W-:Y:S02]  /*461e0*/  PRMT R12, R12, 0x7632, R12 ;  /* 0x000076320c0c7816 */ /* 0x000fe4000000000c */
[----:B------:R-:W-:Y:S01]  /*461f0*/  PRMT R13, R13, 0x7632, R13 ;  /* 0x000076320d0d7816 */ /* 0x000fe2000000000d */
[----:B------:R0:W-:Y:S01]  /*46200*/  @P3 STG.E.U16 desc[UR12][R4.64], R19 ;  /* 0x0000001304003986 */ /* 0x0001e2000c10150c */
[----:B------:R-:W-:Y:S01]  /*46210*/  PRMT R14, R14, 0x7632, R14 ;  /* 0x000076320e0e7816 */ /* 0x000fe2000000000e */
[----:B------:R-:W0:Y:S01]  /*46220*/  LDC R20, c[0x0][0x3b8] ;  /* 0x0000ee00ff147b82 */ /* 0x000e220000000800 */
[----:B--2---:R-:W-:Y:S01]  /*46230*/  ISETP.LT.AND P6, PT, R22, UR4, !P0 ;  /* 0x0000000416007c0c */ /* 0x004fe2000c7c1270 */
[----:B---3--:R-:W-:Y:S01]  /*46240*/  IMAD R8, R11, 0x2, R7 ;  /* 0x000000020b087824 */ /* 0x008fe200078e0207 */
[----:B------:R-:W2:Y:S01]  /*46250*/  LDL.LU R22, [R1+0x1264] ;  /* 0x0012640001167983 */ /* 0x000ea20000300800 */
[----:B------:R-:W-:-:S04]  /*46260*/  LEA R6, P4, R7, R3, 0x1 ;  /* 0x0000000307067211 */ /* 0x000fc800078808ff */
[----:B------:R-:W3:Y:S01]  /*46270*/  LDC R11, c[0x0][0x3b8] ;  /* 0x0000ee00ff0b7b82 */ /* 0x000ee20000000800 */
[----:B----4-:R-:W-:Y:S01]  /*46280*/  ISETP.LT.AND P3, PT, R25, UR5, !P0 ;  /* 0x0000000519007c0c */ /* 0x010fe2000c761270 */
[----:B------:R-:W4:Y:S01]  /*46290*/  LDCU UR4, c[0x0][0x39c] ;  /* 0x00007380ff0477ac */ /* 0x000f220008000800 */
[----:B------:R-:W2:Y:S01]  /*462a0*/  LDL.LU R25, [R1+0x12c0] ;  /* 0x0012c00001197983 */ /* 0x000ea20000300800 */
[----:B------:R-:W-:Y:S02]  /*462b0*/  ISETP.LT.AND P2, PT, R26, UR6, !P0 ;  /* 0x000000061a007c0c */ /* 0x000fe4000c741270 */
[-C--:B------:R-:W-:Y:S01]  /*462c0*/  LEA.HI.X.SX32 R7, R7, R2.reuse, 0x1, P4 ;  /* 0x0000000207077211 */ /* 0x080fe200020f0eff */
[----:B------:R-:W2:Y:S01]  /*462d0*/  LDL.LU R21, [R1+0x12c4] ;  /* 0x0012c40001157983 */ /* 0x000ea20000300800 */
[----:B------:R-:W4:Y:S01]  /*462e0*/  LDCU UR6, c[0x0][0x39c] ;  /* 0x00007380ff0677ac */ /* 0x000f220008000800 */
[C---:B0-----:R-:W-:Y:S01]  /*462f0*/  LEA R4, P4, R8.reuse, R3, 0x1 ;  /* 0x0000000308047211 */ /* 0x041fe200078808ff */
[----:B------:R-:W2:Y:S03]  /*46300*/  LDCU UR5, c[0x0][0x39c] ;  /* 0x00007380ff0577ac */ /* 0x000ea60008000800 */
[----:B------:R-:W-:Y:S01]  /*46310*/  LEA.HI.X.SX32 R5, R8, R2, 0x1, P4 ;  /* 0x0000000208057211 */ /* 0x000fe200020f0eff */
[----:B-1----:R-:W-:-:S02]  /*46320*/  IMAD R8, R9, 0x2, R8 ;  /* 0x0000000209087824 */ /* 0x002fc400078e0208 */
[----:B------:R-:W0:Y:S01]  /*46330*/  LDC R9, c[0x0][0x3b8] ;  /* 0x0000ee00ff097b82 */ /* 0x000e220000000800 */
[----:B------:R1:W-:Y:S01]  /*46340*/  @P5 STG.E.U16 desc[UR12][R6.64], R12 ;  /* 0x0000000c06005986 */ /* 0x0003e2000c10150c */
[----:B-----5:R-:W-:-:S03]  /*46350*/  IMAD R10, R10, 0x2, R8 ;  /* 0x000000020a0a7824 */ /* 0x020fc600078e0208 */
[----:B------:R5:W-:Y:S01]  /*46360*/  @P2 STG.E.U16 desc[UR12][R4.64], R13 ;  /* 0x0000000d04002986 */ /* 0x000be2000c10150c */
[----:B------:R-:W-:Y:S02]  /*46370*/  PRMT R15, R15, 0x7632, R15 ;  /* 0x000076320f0f7816 */ /* 0x000fe4000000000f */
[----:B----4-:R-:W-:Y:S01]  /*46380*/  ISETP.LT.AND P5, PT, R24, UR6, !P0 ;  /* 0x0000000618007c0c */ /* 0x010fe2000c7a1270 */
[----:B------:R-:W4:Y:S01]  /*46390*/  LDCU UR6, c[0x0][0x39c] ;  /* 0x00007380ff0677ac */ /* 0x000f220008000800 */
[----:B------:R-:W2:Y:S01]  /*463a0*/  LDL.LU R24, [R1+0x12bc] ;  /* 0x0012bc0001187983 */ /* 0x000ea20000300800 */
[----:B------:R-:W-:Y:S01]  /*463b0*/  PRMT R16, R16, 0x7632, R16 ;  /* 0x0000763210107816 */ /* 0x000fe20000000010 */
[----:B-1----:R-:W1:Y:S01]  /*463c0*/  LDC R12, c[0x0][0x3b8] ;  /* 0x0000ee00ff0c7b82 */ /* 0x002e620000000800 */
[----:B-----5:R-:W-:-:S04]  /*463d0*/  LEA R4, P2, R8, R3, 0x1 ;  /* 0x0000000308047211 */ /* 0x020fc800078408ff */
[----:B------:R-:W-:-:S03]  /*463e0*/  LEA.HI.X.SX32 R5, R8, R2, 0x1, P2 ;  /* 0x0000000208057211 */ /* 0x000fc600010f0eff */
[----:B------:R-:W5:Y:S01]  /*463f0*/  LDC R13, c[0x0][0x3b8] ;  /* 0x0000ee00ff0d7b82 */ /* 0x000f620000000800 */
[----:B------:R-:W-:-:S04]  /*46400*/  LEA R6, P2, R10, R3, 0x1 ;  /* 0x000000030a067211 */ /* 0x000fc800078408ff */
[-C--:B------:R-:W-:Y:S01]  /*46410*/  LEA.HI.X.SX32 R7, R10, R2.reuse, 0x1, P2 ;  /* 0x000000020a077211 */ /* 0x080fe200010f0eff */
[----:B---3--:R-:W-:Y:S01]  /*46420*/  IMAD R10, R11, 0x2, R10 ;  /* 0x000000020b0a7824 */ /* 0x008fe200078e020a */
[----:B------:R0:W-:Y:S04]  /*46430*/  @P6 STG.E.U16 desc[UR12][R4.64], R14 ;  /* 0x0000000e04006986 */ /* 0x0001e8000c10150c */
[----:B------:R3:W-:Y:S01]  /*46440*/  @P3 STG.E.U16 desc[UR12][R6.64], R15 ;  /* 0x0000000f06003986 */ /* 0x0007e2000c10150c */
[C---:B------:R-:W-:Y:S02]  /*46450*/  LEA R8, P3, R10.reuse, R3, 0x1 ;  /* 0x000000030a087211 */ /* 0x040fe400078608ff */
[----:B------:R-:W-:Y:S01]  /*46460*/  ISETP.LT.AND P4, PT, R23, UR4, !P0 ;  /* 0x0000000417007c0c */ /* 0x000fe2000c781270 */
[----:B------:R-:W1:Y:S01]  /*46470*/  LDS.128 R4, [R0] ;  /* 0x0000000000047984 */ /* 0x000e620000000c00 */
[----:B------:R-:W1:Y:S01]  /*46480*/  LDCU UR4, c[0x0][0x39c] ;  /* 0x00007380ff0477ac */ /* 0x000e620008000800 */
[----:B0-----:R-:W-:Y:S01]  /*46490*/  IMAD R14, R9, 0x2, R10 ;  /* 0x00000002090e7824 */ /* 0x001fe200078e020a */
[----:B------:R-:W-:Y:S01]  /*464a0*/  LEA.HI.X.SX32 R9, R10, R2, 0x1, P3 ;  /* 0x000000020a097211 */ /* 0x000fe200018f0eff */
[----:B------:R-:W5:Y:S01]  /*464b0*/  LDL.LU R23, [R1+0x12b8] ;  /* 0x0012b80001177983 */ /* 0x000f620000300800 */
[----:B------:R-:W-:Y:S01]  /*464c0*/  PRMT R17, R17, 0x7632, R17 ;  /* 0x0000763211117816 */ /* 0x000fe20000000011 */
[----:B---3--:R-:W0:Y:S02]  /*464d0*/  LDC R15, c[0x0][0x3b8] ;  /* 0x0000ee00ff0f7b82 */ /* 0x008e240000000800 */
[----:B------:R3:W-:Y:S01]  /*464e0*/  @P5 STG.E.U16 desc[UR12][R8.64], R16 ;  /* 0x0000001008005986 */ /* 0x0007e2000c10150c */
[----:B--2---:R-:W-:Y:S01]  /*464f0*/  ISETP.LT.AND P2, PT, R22, UR5, !P0 ;  /* 0x0000000516007c0c */ /* 0x004fe2000c741270 */
[----:B---3--:R-:W-:-:S02]  /*46500*/  IMAD R9, R20, 0x2, R14 ;  /* 0x0000000214097824 */ /* 0x008fc400078e020e */
[----:B------:R-:W2:Y:S01]  /*46510*/  LDL.LU R22, [R1+0x12b4] ;  /* 0x0012b40001167983 */ /* 0x000ea20000300800 */
[----:B------:R-:W3:Y:S01]  /*46520*/  LDCU UR5, c[0x0][0x39c] ;  /* 0x00007380ff0577ac */ /* 0x000ee20008000800 */
[----:B----4-:R-:W-:Y:S02]  /*46530*/  ISETP.LT.AND P5, PT, R21, UR6, !P0 ;  /* 0x0000000615007c0c */ /* 0x010fe4000c7a1270 */
[----:B------:R-:W-:Y:S01]  /*46540*/  LEA R10, P6, R14, R3, 0x1 ;  /* 0x000000030e0a7211 */ /* 0x000fe200078c08ff */
[----:B------:R-:W4:Y:S01]  /*46550*/  LDL.LU R21, [R1+0x12d8] ;  /* 0x0012d80001157983 */ /* 0x000f220000300800 */
[----:B-1----:R-:W-:Y:S01]  /*46560*/  IMAD R12, R12, 0x2, R9 ;  /* 0x000000020c0c7824 */ /* 0x002fe200078e0209 */
[----:B------:R-:W-:Y:S01]  /*46570*/  ISETP.LT.AND P3, PT, R25, UR4, !P0 ;  /* 0x0000000419007c0c */ /* 0x000fe2000c761270 */
[----:B------:R-:W1:Y:S01]  /*46580*/  LDCU UR4, c[0x0][0x39c] ;  /* 0x00007380ff0477ac */ /* 0x000e620008000800 */
[----:B------:R-:W2:Y:S01]  /*46590*/  LDL.LU R20, [R1+0x12dc] ;  /* 0x0012dc0001147983 */ /* 0x000ea20000300800 */
[----:B------:R-:W-:-:S02]  /*465a0*/  LEA.HI.X.SX32 R11, R14, R2, 0x1, P6 ;  /* 0x000000020e0b7211 */ /* 0x000fc400030f0eff */
[----:B------:R-:W0:Y:S01]  /*465b0*/  LDC R14, c[0x0][0x3b8] ;  /* 0x0000ee00ff0e7b82 */ /* 0x000e220000000800 */
[CC--:B------:R-:W-:Y:S01]  /*465c0*/  LEA R8, P6, R9.reuse, R3.reuse, 0x1 ;  /* 0x0000000309087211 */ /* 0x0c0fe200078c08ff */
[----:B------:R-:W2:Y:S01]  /*465d0*/  LDL.LU R25, [R1+0x12e0] ;  /* 0x0012e00001197983 */ /* 0x000ea20000300800 */
[----:B------:R-:W-:Y:S01]  /*465e0*/  PRMT R18, R18, 0x7632, R18 ;  /* 0x0000763212127816 */ /* 0x000fe20000000012 */
[----:B------:R-:W2:Y:S02]  /*465f0*/  LDCU UR6, c[0x0][0x39c] ;  /* 0x00007380ff0677ac */ /* 0x000ea40008000800 */
[----:B------:R1:W-:Y:S01]  /*46600*/  @P4 STG.E.U16 desc[UR12][R10.64], R17 ;  /* 0x000000110a004986 */ /* 0x0003e2000c10150c */
[----:B------:R-:W-:Y:S02]  /*46610*/  LEA.HI.X.SX32 R9, R9, R2, 0x1, P6 ;  /* 0x0000000209097211 */ /* 0x000fe400030f0eff */
[----:B---3--:R-:W-:Y:S01]  /*46620*/  ISETP.LT.AND P4, PT, R24, UR5, !P0 ;  /* 0x0000000518007c0c */ /* 0x008fe2000c781270 */
[----:B------:R-:W4:Y:S01]  /*46630*/  LDCU UR5, c[0x0][0x39c] ;  /* 0x00007380ff0577ac */ /* 0x000f220008000800 */
[----:B-----5:R-:W-:Y:S01]  /*46640*/  IMAD R13, R13, 0x2, R12 ;  /* 0x000000020d0d7824 */ /* 0x020fe200078e020c */
[----:B-1----:R-:W-:-:S02]  /*46650*/  LEA R10, P6, R12, R3, 0x1 ;  /* 0x000000030c0a7211 */ /* 0x002fc400078c08ff */
[----:B------:R-:W-:Y:S01]  /*46660*/  PRMT R19, R19, 0x7632, R19 ;  /* 0x0000763213137816 */ /* 0x000fe20000000013 */
[----:B------:R1:W-:Y:S01]  /*46670*/  @P2 STG.E.U16 desc[UR12][R8.64], R18 ;  /* 0x0000001208002986 */ /* 0x0003e2000c10150c */
[-C--:B------:R-:W-:Y:S02]  /*46680*/  LEA.HI.X.SX32 R11, R12, R2.reuse, 0x1, P6 ;  /* 0x000000020c0b7211 */ /* 0x080fe400030f0eff */
[CC--:B------:R-:W-:Y:S01]  /*46690*/  LEA R12, P6, R13.reuse, R3.reuse, 0x1 ;  /* 0x000000030d0c7211 */ /* 0x0c0fe200078c08ff */
[----:B0-----:R-:W-:Y:S01]  /*466a0*/  IMAD R14, R14, 0x2, R13 ;  /* 0x000000020e0e7824 */ /* 0x001fe200078e020d */
[----:B------:R-:W3:Y:S02]  /*466b0*/  LDL.LU R24, [R1+0x12d4] ;  /* 0x0012d40001187983 */ /* 0x000ee40000300800 */
[----:B------:R-:W-:Y:S02]  /*466c0*/  LEA.HI.X.SX32 R13, R13, R2, 0x1, P6 ;  /* 0x000000020d0d7211 */ /* 0x000fe400030f0eff */
[----:B------:R0:W-:Y:S01]  /*466d0*/  @P3 STG.E.U16 desc[UR12][R10.64], R19 ;  /* 0x000000130a003986 */ /* 0x0001e2000c10150c */
[----:B-1----:R-:W1:Y:S03]  /*466e0*/  LDC R18, c[0x0][0x3b8] ;  /* 0x0000ee00ff127b82 */ /* 0x002e660000000800 */
[----:B------:R-:W-:Y:S01]  /*466f0*/  @P5 STG.E.U16 desc[UR12][R12.64], R4 ;  /* 0x000000040c005986 */ /* 0x000fe2000c10150c */
[----:B------:R-:W-:Y:S01]  /*46700*/  ISETP.LT.AND P2, PT, R23, UR4, !P0 ;  /* 0x0000000417007c0c */ /* 0x000fe2000c741270 */
[----:B------:R-:W5:Y:S01]  /*46710*/  LDCU UR4, c[0x0][0x39c] ;  /* 0x00007380ff0477ac */ /* 0x000f620008000800 */
[----:B------:R-:W-:Y:S01]  /*46720*/  LEA R16, P6, R14, R3, 0x1 ;  /* 0x000000030e107211 */ /* 0x000fe200078c08ff */
[----:B------:R-:W-:Y:S01]  /*46730*/  IMAD R15, R15, 0x2, R14 ;  /* 0x000000020f0f7824 */ /* 0x000fe200078e020e */
[----:B------:R1:W1:Y:S01]  /*46740*/  LDS.128 R8, [R0+0x400] ;  /* 0x0004000000087984 */ /* 0x0002620000000c00 */
[----:B0-----:R-:W0:Y:S01]  /*46750*/  LDC R19, c[0x0][0x3b8] ;  /* 0x0000ee00ff137b82 */ /* 0x001e220000000800 */
[----:B----4-:R-:W-:-:S07]  /*46760*/  ISETP.LT.AND P5, PT, R21, UR5, !P0 ;  /* 0x0000000515007c0c */ /* 0x010fce000c7a1270 */
[----:B-1----:R-:W1:Y:S01]  /*46770*/  LDC R0, c[0x0][0x3b8] ;  /* 0x0000ee00ff007b82 */ /* 0x002e620000000800 */
[----:B------:R-:W4:Y:S01]  /*46780*/  LDL.LU R21, [R1+0x12e8] ;  /* 0x0012e80001157983 */ /* 0x000f220000300800 */
[-C--:B------:R-:W-:Y:S02]  /*46790*/  LEA.HI.X.SX32 R17, R14, R2.reuse, 0x1, P6 ;  /* 0x000000020e117211 */ /* 0x080fe400030f0eff */
[----:B--2---:R-:W-:Y:S01]  /*467a0*/  ISETP.LT.AND P3, PT, R22, UR6, !P0 ;  /* 0x0000000616007c0c */ /* 0x004fe2000c761270 */
[----:B------:R-:W2:Y:S01]  /*467b0*/  LDL.LU R23, [R1+0x12e4] ;  /* 0x0012e40001177983 */ /* 0x000ea20000300800 */
[----:B------:R-:W0:Y:S03]  /*467c0*/  LDCU UR6, c[0x0][0x39c] ;  /* 0x00007380ff0677ac */ /* 0x000e260008000800 */
[----:B------:R0:W-:Y:S01]  /*467d0*/  @P4 STG.E.U16 desc[UR12][R16.64], R5 ;  /* 0x0000000510004986 */ /* 0x0001e2000c10150c */
[C---:B------:R-:W-:Y:S01]  /*467e0*/  LEA R12, P4, R15.reuse, R3, 0x1 ;  /* 0x000000030f0c7211 */ /* 0x040fe200078808ff */
[----:B------:R-:W-:Y:S01]  /*467f0*/  IMAD R18, R18, 0x2, R15 ;  /* 0x0000000212127824 */ /* 0x000fe200078e020f */
[----:B------:R-:W3:Y:S01]  /*46800*/  LDCU UR5, c[0x0][0x39c] ;  /* 0x00007380ff0577ac */ /* 0x000ee20008000800 */
[----:B------:R-:W4:Y:S01]  /*46810*/  LDL.LU R22, [R1+0x12d0] ;  /* 0x0012d00001167983 */ /* 0x000f220000300800 */
[----:B------:R-:W-:-:S02]  /*46820*/  LEA.HI.X.SX32 R13, R15, R2, 0x1, P4 ;  /* 0x000000020f0d7211 */ /* 0x000fc400020f0eff */
[----:B-----5:R-:W-:Y:S01]  /*46830*/  ISETP.LT.AND P4, PT, R20, UR4, !P0 ;  /* 0x0000000414007c0c */ /* 0x020fe2000c781270 */
[----:B------:R-:W4:Y:S01]  /*46840*/  LDCU UR4, c[0x0][0x39c] ;  /* 0x00007380ff0477ac */ /* 0x000f220008000800 */
[----:B------:R-:W5:Y:S01]  /*46850*/  LDL.LU R20, [R1+0x12cc] ;  /* 0x0012cc0001147983 */ /* 0x000f620000300800 */
[----:B0-----:R-:W0:Y:S01]  /*46860*/  LDC R16, c[0x0][0x3b8] ;  /* 0x0000ee00ff107b82 */ /* 0x001e220000000800 */
[CC--:B------:R-:W-:Y:S02]  /*46870*/  LEA R14, P6, R18.reuse, R3.reuse, 0x1 ;  /* 0x00000003120e7211 */ /* 0x0c0fe400078c08ff */
[----:B------:R1:W-:Y:S01]  /*46880*/  @P2 STG.E.U16 desc[UR12][R12.64], R6 ;  /* 0x000000060c002986 */ /* 0x0003e2000c10150c */
[----:B------:R-:W-:Y:S01]  /*46890*/  ISETP.LT.AND P2, PT, R25, UR6, !P0 ;  /* 0x0000000619007c0c */ /* 0x000fe2000c741270 */
[----:B------:R-:W2:Y:S01]  /*468a0*/  LDCU UR6, c[0x0][0x39c] ;  /* 0x00007380ff0677ac */ /* 0x000ea20008000800 */
[-C--:B------:R-:W-:Y:S01]  /*468b0*/  LEA.HI.X.SX32 R15, R18, R2.reuse, 0x1, P6 ;  /* 0x00000002120f7211 */ /* 0x080fe200030f0eff */
[----:B-1----:R-:W-:Y:S01]  /*468c0*/  IMAD R18, R0, 0x2, R18 ;  /* 0x0000000200127824 */ /* 0x002fe200078e0212 */
[----:B------:R-:W5:Y:S01]  /*468d0*/  LDL.LU R25, [R1+0x12c8] ;  /* 0x0012c80001197983 */ /* 0x000f620000300800 */
[----:B------:R-:W1:Y:S02]  /*468e0*/  LDC R17, c[0x0][0x3b8] ;  /* 0x0000ee00ff117b82 */ /* 0x000e640000000800 */
[----:B------:R-:W-:Y:S01]  /*468f0*/  IMAD R19, R19, 0x2, R18 ;  /* 0x0000000213137824 */ /* 0x000fe200078e0212 */
[C---:B------:R-:W-:Y:S01]  /*46900*/  LEA R12, P6, R18.reuse, R3, 0x1 ;  /* 0x00000003120c7211 */ /* 0x040fe200078c08ff */
[----:B------:R-:W-:Y:S04]  /*46910*/  @P3 STG.E.U16 desc[UR12][R14.64], R7 ;  /* 0x000000070e003986 */ /* 0x000fe8000c10150c */
[----:B------:R-:W1:Y:S01]  /*46920*/  LDC R0, c[0x0][0x3b8] ;  /* 0x0000ee00ff007b82 */ /* 0x000e620000000800 */
[----:B------:R-:W-:Y:S01]  /*46930*/  LEA.HI.X.SX32 R13, R18, R2, 0x1, P6 ;  /* 0x00000002120d7211 */ /* 0x000fe200030f0eff */
[----:B0-----:R-:W-:-:S04]  /*46940*/  IMAD R16, R16, 0x2, R19 ;  /* 0x0000000210107824 */ /* 0x001fc800078e0213 */
[----:B------:R0:W-:Y:S01]  /*46950*/  @P5 STG.E.U16 desc[UR12][R12.64], R8 ;  /* 0x000000080c005986 */ /* 0x0001e2000c10150c */
[----:B---3--:R-:W-:Y:S01]  /*46960*/  ISETP.LT.AND P3, PT, R24, UR5, !P0 ;  /* 0x0000000518007c0c */ /* 0x008fe2000c761270 */
[----:B------:R-:W5:Y:S01]  /*46970*/  LDCU UR5, c[0x0][0x39c] ;  /* 0x00007380ff0577ac */ /* 0x000f620008000800 */
[----:B------:R-:W3:Y:S01]  /*46980*/  LDC R18, c[0x0][0x3b8] ;  /* 0x0000ee00ff127b82 */ /* 0x000ee20000000800 */
[----:B------:R-:W5:Y:S01]  /*46990*/  LDL.LU R24, [R1+0x12b0] ;  /* 0x0012b00001187983 */ /* 0x000f620000300800 */
[----:B0-----:R-:W-:-:S04]  /*469a0*/  LEA R12, P5, R16, R3, 0x1 ;  /* 0x00000003100c7211 */ /* 0x001fc800078a08ff */
[----:B------:R-:W-:Y:S02]  /*469b0*/  LEA.HI.X.SX32 R13, R16, R2, 0x1, P5 ;  /* 0x00000002100d7211 */ /* 0x000fe400028f0eff */
[----:B--2---:R-:W-:Y:S01]  /*469c0*/  ISETP.LT.AND P5, PT, R23, UR6, !P0 ;  /* 0x0000000617007c0c */ /* 0x004fe2000c7a1270 */
[----:B------:R-:W0:Y:S01]  /*469d0*/  LDCU UR6, c[0x0][0x39c] ;  /* 0x00007380ff0677ac */ /* 0x000e220008000800 */
[----:B------:R-:W0:Y:S01]  /*469e0*/  LDL.LU R23, [R1+0x1238] ;  /* 0x0012380001177983 */ /* 0x000e220000300800 */
[----:B------:R-:W-:-:S04]  /*469f0*/  LEA R14, P6, R19, R3, 0x1 ;  /* 0x00000003130e7211 */ /* 0x000fc800078c08ff */
[----:B------:R-:W-:Y:S02]  /*46a00*/  LEA.HI.X.SX32 R15, R19, R2, 0x1, P6 ;  /* 0x00000002130f7211 */ /* 0x000fe400030f0eff */
[----:B----4-:R-:W-:Y:S01]  /*46a10*/  ISETP.LT.AND P6, PT, R21, UR4, !P0 ;  /* 0x0000000415007c0c */ /* 0x010fe2000c7c1270 */
[----:B-1----:R-:W-:Y:S01]  /*46a20*/  IMAD R21, R17, 0x2, R16 ;  /* 0x0000000211157824 */ /* 0x002fe200078e0210 */
[----:B------:R-:W1:Y:S01]  /*46a30*/  LDC R19, c[0x0][0x3b8] ;  /* 0x0000ee00ff137b82 */ /* 0x000e620000000800 */
[----:B------:R2:W-:Y:S01]  /*46a40*/  @P4 STG.E.U16 desc[UR12][R14.64], R9 ;  /* 0x000000090e004986 */ /* 0x0005e2000c10150c */
[----:B------:R-:W4:Y:S02]  /*46a50*/  LDCU UR4, c[0x0][0x39c] ;  /* 0x00007380ff0477ac */ /* 0x000f240008000800 */
[----:B------:R-:W-:-:S04]  /*46a60*/  LEA R16, P4, R21, R3, 0x1 ;  /* 0x0000000315107211 */ /* 0x000fc800078808ff */
[----:B------:R-:W-:Y:S02]  /*46a70*/  LEA.HI.X.SX32 R17, R21, R2, 0x1, P4 ;  /* 0x0000000215117211 */ /* 0x000fe400020f0eff */
[----:B-----5:R-:W-:Y:S01]  /*46a80*/  ISETP.LT.AND P4, PT, R20, UR5, !P0 ;  /* 0x0000000514007c0c */ /* 0x020fe2000c781270 */
[----:B------:R-:W-:Y:S01]  /*46a90*/  IMAD R21, R0, 0x2, R21 ;  /* 0x0000000200157824 */ /* 0x000fe200078e0215 */
[----:B------:R-:W5:Y:S01]  /*46aa0*/  LDC R20, c[0x0][0x3b8] ;  /* 0x0000ee00ff147b82 */ /* 0x000f620000000800 */
[----:B------:R1:W-:Y:S01]  /*46ab0*/  @P2 STG.E.U16 desc[UR12][R12.64], R10 ;  /* 0x0000000a0c002986 */ /* 0x0003e2000c10150c */
[----:B------:R-:W-:Y:S01]  /*46ac0*/  ISETP.LT.AND P2, PT, R22, UR7, !P0 ;  /* 0x0000000716007c0c */ /* 0x000fe2000c741270 */
[----:B---3--:R-:W-:Y:S01]  /*46ad0*/  IMAD R22, R18, 0x2, R21 ;  /* 0x0000000212167824 */ /* 0x008fe200078e0215 */
[----:B------:R-:W-:Y:S01]  /*46ae0*/  PRMT R7, R4, 0x7632, R7 ;  /* 0x0000763204077816 */ /* 0x000fe20000000007 */
[----:B------:R-:W3:Y:S03]  /*46af0*/  LDCU UR5, c[0x0][0x39c] ;  /* 0x00007380ff0577ac */ /* 0x000ee60008000800 */
[----:B------:R-:W3:Y:S01]  /*46b00*/  LDC R0, c[0x0][0x3b8] ;  /* 0x0000ee00ff007b82 */ /* 0x000ee20000000800 */
[----:B------:R1:W-:Y:S01]  /*46b10*/  @P3 STG.E.U16 desc[UR12][R16.64], R11 ;  /* 0x0000000b10003986 */ /* 0x0003e2000c10150c */
[----:B--2---:R-:W-:-:S06]  /*46b20*/  LEA R14, P3, R21, R3, 0x1 ;  /* 0x00000003150e7211 */ /* 0x004fcc00078608ff */
[----:B------:R-:W2:Y:S01]  /*46b30*/  LDC R18, c[0x0][0x3b8] ;  /* 0x0000ee00ff127b82 */ /* 0x000ea20000000800 */
[----:B------:R-:W-:Y:S01]  /*46b40*/  LEA.HI.X.SX32 R15, R21, R2, 0x1, P3 ;  /* 0x00000002150f7211 */ /* 0x000fe200018f0eff */
[----:B-1----:R-:W-:Y:S01]  /*46b50*/  IMAD R19, R19, 0x2, R22 ;  /* 0x0000000213137824 */ /* 0x002fe200078e0216 */
[----:B------:R-:W-:-:S05]  /*46b60*/  LEA R12, P3, R22, R3, 0x1 ;  /* 0x00000003160c7211 */ /* 0x000fca00078608ff */
[----:B------:R-:W1:Y:S01]  /*46b70*/  LDC R17, c[0x0][0x3b8] ;  /* 0x0000ee00ff117b82 */ /* 0x000e620000000800 */
[----:B------:R-:W-:Y:S01]  /*46b80*/  LEA.HI.X.SX32 R13, R22, R2, 0x1, P3 ;  /* 0x00000002160d7211 */ /* 0x000fe200018f0eff */
[----:B------:R3:W-:Y:S01]  /*46b90*/  @P6 STG.E.U16 desc[UR12][R14.64], R7 ;  /* 0x000000070e006986 */ /* 0x0007e2000c10150c */
[----:B------:R-:W-:Y:S01]  /*46ba0*/  PRMT R5, R5, 0x7632, R5 ;  /* 0x0000763205057816 */ /* 0x000fe20000000005 */
[----:B-----5:R-:W-:Y:S01]  /*46bb0*/  IMAD R21, R20, 0x2, R19 ;  /* 0x0000000214157824 */ /* 0x020fe200078e0213 */
[----:B------:R-:W-:-:S03]  /*46bc0*/  LEA R4, P6, R19, R3, 0x1 ;  /* 0x0000000313047211 */ /* 0x000fc600078c08ff */
[----:B------:R-:W5:Y:S01]  /*46bd0*/  LDC R16, c[0x0][0x3b8] ;  /* 0x0000ee00ff107b82 */ /* 0x000f620000000800 */
[----:B------:R2:W-:Y:S01]  /*46be0*/  @P5 STG.E.U16 desc[UR12][R12.64], R5 ;  /* 0x000000050c005986 */ /* 0x0005e2000c10150c */
[----:B----4-:R-:W-:Y:S02]  /*46bf0*/  ISETP.LT.AND P3, PT, R25, UR4, !P0 ;  /* 0x0000000419007c0c */ /* 0x010fe4000c761270 */
[----:B---3--:R-:W-:Y:S02]  /*46c00*/  PRMT R7, R6, 0x7632, R7 ;  /* 0x0000763206077816 */ /* 0x008fe40000000007 */
[----:B--2---:R-:W-:Y:S01]  /*46c10*/  LEA.HI.X.SX32 R5, R19, R2, 0x1, P6 ;  /* 0x0000000213057211 */ /* 0x004fe200030f0eff */
[----:B------:R-:W-:Y:S01]  /*46c20*/  IMAD R19, R0, 0x2, R21 ;  /* 0x0000000200137824 */ /* 0x000fe200078e0215 */
[----:B------:R-:W-:-:S03]  /*46c30*/  LEA R14, P6, R21, R3, 0x1 ;  /* 0x00000003150e7211 */ /* 0x000fc600078c08ff */
[----:B------:R2:W-:Y:S01]  /*46c40*/  @P2 STG.E.U16 desc[UR12][R4.64], R7 ;  /* 0x0000000704002986 */ /* 0x0005e2000c10150c */
[-C--:B------:R-:W-:Y:S01]  /*46c50*/  LEA R6, P2, R19, R3.reuse, 0x1 ;  /* 0x0000000313067211 */ /* 0x080fe200078408ff */
[----:B------:R-:W-:Y:S01]  /*46c60*/  IMAD R18, R18, 0x2, R19 ;  /* 0x0000000212127824 */ /* 0x000fe200078e0213 */
[-C--:B------:R-:W-:Y:S02]  /*46c70*/  LEA.HI.X.SX32 R15, R21, R2.reuse, 0x1, P6 ;  /* 0x00000002150f7211 */ /* 0x080fe400030f0eff */
[----:B------:R-:W-:Y:S01]  /*46c80*/  PRMT R0, R7, 0x7632, R0 ;  /* 0x0000763207007816 */ /* 0x000fe20000000000 */
[----:B-1----:R-:W-:Y:S01]  /*46c90*/  IMAD R17, R17, 0x2, R18 ;  /* 0x0000000211117824 */ /* 0x002fe200078e0212 */
[----:B------:R-:W-:Y:S02]  /*46ca0*/  ISETP.LT.AND P5, PT, R24, UR5, !P0 ;  /* 0x0000000518007c0c */ /* 0x000fe4000c7a1270 */
[----:B--2---:R-:W-:Y:S02]  /*46cb0*/  PRMT R5, R8, 0x7632, R5 ;  /* 0x0000763208057816 */ /* 0x004fe40000000005 */
[----:B------:R-:W-:Y:S01]  /*46cc0*/  LEA.HI.X.SX32 R7, R19, R2, 0x1, P2 ;  /* 0x0000000213077211 */ /* 0x000fe200010f0eff */
[----:B------:R-:W-:Y:S01]  /*46cd0*/  @P4 STG.E.U16 desc[UR12][R14.64], R0 ;  /* 0x000000000e004986 */ /* 0x000fe2000c10150c */
[----:B------:R-:W-:-:S03]  /*46ce0*/  LEA R12, P2, R18, R3, 0x1 ;  /* 0x00000003120c7211 */ /* 0x000fc600078408ff */
[----:B------:R1:W-:Y:S01]  /*46cf0*/  @P3 STG.E.U16 desc[UR12][R6.64], R5 ;  /* 0x0000000506003986 */ /* 0x0003e2000c10150c */
[-C--:B------:R-:W-:Y:S01]  /*46d00*/  LEA R4, P3, R17, R3.reuse, 0x1 ;  /* 0x0000000311047211 */ /* 0x080fe200078608ff */
[----:B-----5:R-:W-:Y:S01]  /*46d10*/  IMAD R16, R16, 0x2, R17 ;  /* 0x0000000210107824 */ /* 0x020fe200078e0211 */
[-C--:B------:R-:W-:Y:S02]  /*46d20*/  LEA.HI.X.SX32 R13, R18, R2.reuse, 0x1, P2 ;  /* 0x00000002120d7211 */ /* 0x080fe400010f0eff */
[----:B------:R-:W-:Y:S02]  /*46d30*/  PRMT R9, R9, 0x7632, R9 ;  /* 0x0000763209097816 */ /* 0x000fe40000000009 */
[----:B------:R-:W-:Y:S02]  /*46d40*/  PRMT R10, R10, 0x7632, R10 ;  /* 0x000076320a0a7816 */ /* 0x000fe4000000000a */
[----:B-1----:R-:W-:Y:S01]  /*46d50*/  LEA.HI.X.SX32 R5, R17, R2, 0x1, P3 ;  /* 0x0000000211057211 */ /* 0x002fe200018f0eff */
[----:B------:R1:W-:Y:S01]  /*46d60*/  @P5 STG.E.U16 desc[UR12][R12.64], R9 ;  /* 0x000000090c005986 */ /* 0x0003e2000c10150c */
[----:B------:R-:W-:-:S04]  /*46d70*/  LEA R8, P2, R16, R3, 0x1 ;  /* 0x0000000310087211 */ /* 0x000fc800078408ff */
[----:B-1----:R-:W-:Y:S02]  /*46d80*/  LEA.HI.X.SX32 R9, R16, R2, 0x1, P2 ;  /* 0x0000000210097211 */ /* 0x002fe400010f0eff */
[----:B0-----:R-:W-:-:S13]  /*46d90*/  ISETP.LT.AND P0, PT, R23, UR6, !P0 ;  /* 0x0000000617007c0c */ /* 0x001fda000c701270 */
[----:B------:R0:W-:Y:S01]  /*46da0*/  @P0 STG.E.U16 desc[UR12][R4.64], R10 ;  /* 0x0000000a04000986 */ /* 0x0001e2000c10150c */
[----:B------:R-:W-:Y:S05]  /*46db0*/  @!P1 EXIT ;  /* 0x000000000000994d */ /* 0x000fea0003800000 */
[----:B0-----:R-:W-:-:S05]  /*46dc0*/  PRMT R4, R11, 0x7632, R4 ;  /* 0x000076320b047816 */ /* 0x001fca0000000004 */
[----:B------:R-:W-:Y:S01]  /*46dd0*/  STG.E.U16 desc[UR12][R8.64], R4 ;  /* 0x0000000408007986 */ /* 0x000fe2000c10150c */
[----:B------:R-:W-:Y:S05]  /*46de0*/  EXIT ;  /* 0x000000000000794d */ /* 0x000fea0003800000 */
.L_x_3:
[----:B------:R-:W-:-:S00]  /*46df0*/  BRA `(.L_x_3) ;  /* 0xfffffffc00fc7947 */ /* 0x000fc0000383ffff */
[----:B------:R-:W-:-:S00]  /*46e00*/  NOP ;  /* 0x0000000000007918 */ /* 0x000fc00000000000 */
[----:B------:R-:W-:-:S00]  /*46e10*/  NOP ;  /* 0x0000000000007918 */ /* 0x000fc00000000000 */
[----:B------:R-:W-:-:S00]  /*46e20*/  NOP ;  /* 0x0000000000007918 */ /* 0x000fc00000000000 */
[----:B------:R-:W-:-:S00]  /*46e30*/  NOP ;  /* 0x0000000000007918 */ /* 0x000fc00000000000 */
[----:B------:R-:W-:-:S00]  /*46e40*/  NOP ;  /* 0x0000000000007918 */ /* 0x000fc00000000000 */
[----:B------:R-:W-:-:S00]  /*46e50*/  NOP ;  /* 0x0000000000007918 */ /* 0x000fc00000000000 */
[----:B------:R-:W-:-:S00]  /*46e60*/  NOP ;  /* 0x0000000000007918 */ /* 0x000fc00000000000 */
[----:B------:R-:W-:-:S00]  /*46e70*/  NOP ;  /* 0x0000000000007918 */ /* 0x000fc00000000000 */
.L_x_4:


//--------------------- .nv.shared.matmul_kernel  --------------------------
	.section	.nv.shared.matmul_kernel,"aw",@nobits
	.sectionflags	@""
	.align	16
	.zero		1024


//--------------------- .nv.shared.reserved.0     --------------------------
	.section	.nv.shared.reserved.0,"aw",@nobits
	.weak		__nv_reservedSMEM_offset_0_alias
	.size		__nv_reservedSMEM_offset_0_alias, 0, 64
	.other		__nv_reservedSMEM_offset_0_alias,@"STO_CUDA_RESERVED_SHARED STV_DEFAULT"
__nv_reservedSMEM_offset_0_alias:
	.zero		0
	.zero		64


//--------------------- .nv.constant0.matmul_kernel --------------------------
	.section	.nv.constant0.matmul_kernel,"a",@progbits
	.sectionflags	@""
	.align	4
.nv.constant0.matmul_kernel:
	.zero		976


//--------------------- SYMBOLS --------------------------

	.type		.nv.reservedSmem.offset0,@object
	.size		.nv.reservedSmem.offset0,0x4
	.type		.nv.reservedSmem.cap,@object
	.size		.nv.reservedSmem.cap,0x4
